// auto-generated by cutlass_sweep.gemm — config: {"arch": "sm_90", "cluster_m": 1, "cluster_n": 1, "dtype": "e4m3", "dtype_b": "e4m3", "layout": "nt", "stages": 0, "tile_k": 128, "tile_m": 384, "tile_n": 384}
#include "cutlass/cutlass.h"
#include "cutlass/gemm/collective/collective_builder.hpp"
#include "cutlass/gemm/device/gemm_universal_adapter.h"
#include "cutlass/gemm/kernel/gemm_universal.hpp"
#include "cutlass/epilogue/collective/collective_builder.hpp"

using ElemA = cutlass::float_e4m3_t;
using ElemB = cutlass::float_e4m3_t;
using ElemCD = cutlass::float_e4m3_t;
using Acc  = float;
using TileShape    = cute::Shape<cute::_384, cute::_384, cute::_128>;
using ClusterShape = cute::Shape<cute::_1, cute::_1, cute::_1>;

using CollectiveEpilogue = typename cutlass::epilogue::collective::CollectiveBuilder<
    cutlass::arch::Sm90, cutlass::arch::OpClassTensorOp,
    TileShape, ClusterShape,
    cutlass::epilogue::collective::EpilogueTileAuto,
    Acc, Acc,
    ElemCD, cutlass::layout::RowMajor, 128 / cutlass::sizeof_bits<ElemCD>::value,
    ElemCD, cutlass::layout::RowMajor, 128 / cutlass::sizeof_bits<ElemCD>::value,
    cutlass::epilogue::collective::EpilogueScheduleAuto
  >::CollectiveOp;

using CollectiveMainloop = typename cutlass::gemm::collective::CollectiveBuilder<
    cutlass::arch::Sm90, cutlass::arch::OpClassTensorOp,
    ElemA, cutlass::layout::RowMajor, 128 / cutlass::sizeof_bits<ElemA>::value,
    ElemB, cutlass::layout::ColumnMajor, 128 / cutlass::sizeof_bits<ElemB>::value,
    Acc,
    TileShape, ClusterShape,
    cutlass::gemm::collective::StageCountAutoCarveout<static_cast<int>(sizeof(typename CollectiveEpilogue::SharedStorage))>,
    cutlass::gemm::collective::KernelScheduleAuto
  >::CollectiveOp;

using GemmKernel = cutlass::gemm::kernel::GemmUniversal<
    cute::Shape<int,int,int,int>,
    CollectiveMainloop,
    CollectiveEpilogue
>;
using Gemm = cutlass::gemm::device::GemmUniversalAdapter<GemmKernel>;

// Force the device kernel symbol into the cubin without needing a host main.
auto* _anchor = &cutlass::device_kernel<GemmKernel>;


// ===== COMPILED SASS (sm_90a) =====

	.target	sm_90a

	.elftype	@"ET_EXEC"


//--------------------- .note.nv.tkinfo           --------------------------
	.section	.note.nv.tkinfo,"",@"SHT_NOTE"
	.sectionflags	@"SHF_NOTE_NV_TKINFO"
	.tkinfo
        /*0018*/ 	.word	0x00000002
        /*0030*/ 	.string	""
        /*0030*/ 	.string	"ptxas"
        /*0030*/ 	.string	"Cuda compilation tools, release 13.0, V13.0.88"
        /*0030*/ 	.string	"Build cuda_13.0.r13.0/compiler.36424714_0"
        /*0030*/ 	.string	"-arch sm_90a -m 64 "



//--------------------- .note.nv.cuinfo           --------------------------
	.section	.note.nv.cuinfo,"",@"SHT_NOTE"
	.sectionflags	@"SHF_NOTE_NV_CUINFO"
        /*0018*/ 	.short	0x0002
        /*001a*/ 	.short	0x005a
        /*001c*/ 	.short	0x0082
	.zero		2


//--------------------- .nv.info                  --------------------------
	.section	.nv.info,"",@"SHT_CUDA_INFO"
	.align	4


	//----- nvinfo : EIATTR_REGCOUNT
	.align		4
        /*0000*/ 	.byte	0x04, 0x2f
        /*0002*/ 	.short	(.L_12 - .L_11)
	.align		4
.L_11:
        /*0004*/ 	.word	index@(_ZN7cutlass13device_kernelINS_4gemm6kernel13GemmUniversalIN4cute5tupleIJiiiiEEENS1_10collective13CollectiveMmaINS1_37MainloopSm90TmaGmmaWarpSpecializedFP8ILi2ENS5_IJNS4_1CILi1EEESB_SB_EEENS1_35KernelTmaWarpSpecializedCooperativeEEENS5_IJNSA_ILi384EEESF_NSA_ILi128EEEEEENS_12float_e4m3_tENS5_IJlSB_lEEESI_SJ_NS4_8TiledMMAINS4_8MMA_AtomIJNS4_4SM904GMMA31MMA_64x192x32_F32E4M3E4M3_SS_TNILNSN_7ScaleInE1ELSP_1EEEEEENS4_6LayoutINS5_IJNSA_ILi2EEESB_SB_EEENS5_IJSB_NSA_ILi0EEESV_EEEEENS5_IJNS4_10UnderscoreESY_SY_EEEEENS4_13SM90_TMA_LOADENS4_14ComposedLayoutINS4_7SwizzleILi3ELi4ELi3EEENS4_18smem_ptr_flag_bitsILi8EEENSS_INS5_IJNSA_ILi8EEESG_EEENS5_IJSG_SB_EEEEEEEvNS4_8identityES11_S1B_vS1C_EENS_8epilogue10collective6detail29Sm90TmaWarpSpecializedAdapterINS1F_15DefaultEpilogueISI_SJ_SJ_NS1E_6thread17LinearCombinationISI_Li1EffLNS1J_9ScaleType4KindE0ELNS_15FloatRoundStyleE2ESI_EENS1_15EpilogueDefaultEEEEEvvEEEEvNT_6ParamsE)
        /*0008*/ 	.word	0x000000a8


	//----- nvinfo : EIATTR_FRAME_SIZE
	.align		4
.L_12:
        /*000c*/ 	.byte	0x04, 0x11
        /*000e*/ 	.short	(.L_14 - .L_13)
	.align		4
.L_13:
        /*0010*/ 	.word	index@(_ZN7cutlass13device_kernelINS_4gemm6kernel13GemmUniversalIN4cute5tupleIJiiiiEEENS1_10collective13CollectiveMmaINS1_37MainloopSm90TmaGmmaWarpSpecializedFP8ILi2ENS5_IJNS4_1CILi1EEESB_SB_EEENS1_35KernelTmaWarpSpecializedCooperativeEEENS5_IJNSA_ILi384EEESF_NSA_ILi128EEEEEENS_12float_e4m3_tENS5_IJlSB_lEEESI_SJ_NS4_8TiledMMAINS4_8MMA_AtomIJNS4_4SM904GMMA31MMA_64x192x32_F32E4M3E4M3_SS_TNILNSN_7ScaleInE1ELSP_1EEEEEENS4_6LayoutINS5_IJNSA_ILi2EEESB_SB_EEENS5_IJSB_NSA_ILi0EEESV_EEEEENS5_IJNS4_10UnderscoreESY_SY_EEEEENS4_13SM90_TMA_LOADENS4_14ComposedLayoutINS4_7SwizzleILi3ELi4ELi3EEENS4_18smem_ptr_flag_bitsILi8EEENSS_INS5_IJNSA_ILi8EEESG_EEENS5_IJSG_SB_EEEEEEEvNS4_8identityES11_S1B_vS1C_EENS_8epilogue10collective6detail29Sm90TmaWarpSpecializedAdapterINS1F_15DefaultEpilogueISI_SJ_SJ_NS1E_6thread17LinearCombinationISI_Li1EffLNS1J_9ScaleType4KindE0ELNS_15FloatRoundStyleE2ESI_EENS1_15EpilogueDefaultEEEEEvvEEEEvNT_6ParamsE)
        /*0014*/ 	.word	0x00001e48


	//----- nvinfo : EIATTR_MIN_STACK_SIZE
	.align		4
.L_14:
        /*0018*/ 	.byte	0x04, 0x12
        /*001a*/ 	.short	(.L_16 - .L_15)
	.align		4
.L_15:
        /*001c*/ 	.word	index@(_ZN7cutlass13device_kernelINS_4gemm6kernel13GemmUniversalIN4cute5tupleIJiiiiEEENS1_10collective13CollectiveMmaINS1_37MainloopSm90TmaGmmaWarpSpecializedFP8ILi2ENS5_IJNS4_1CILi1EEESB_SB_EEENS1_35KernelTmaWarpSpecializedCooperativeEEENS5_IJNSA_ILi384EEESF_NSA_ILi128EEEEEENS_12float_e4m3_tENS5_IJlSB_lEEESI_SJ_NS4_8TiledMMAINS4_8MMA_AtomIJNS4_4SM904GMMA31MMA_64x192x32_F32E4M3E4M3_SS_TNILNSN_7ScaleInE1ELSP_1EEEEEENS4_6LayoutINS5_IJNSA_ILi2EEESB_SB_EEENS5_IJSB_NSA_ILi0EEESV_EEEEENS5_IJNS4_10UnderscoreESY_SY_EEEEENS4_13SM90_TMA_LOADENS4_14ComposedLayoutINS4_7SwizzleILi3ELi4ELi3EEENS4_18smem_ptr_flag_bitsILi8EEENSS_INS5_IJNSA_ILi8EEESG_EEENS5_IJSG_SB_EEEEEEEvNS4_8identityES11_S1B_vS1C_EENS_8epilogue10collective6detail29Sm90TmaWarpSpecializedAdapterINS1F_15DefaultEpilogueISI_SJ_SJ_NS1E_6thread17LinearCombinationISI_Li1EffLNS1J_9ScaleType4KindE0ELNS_15FloatRoundStyleE2ESI_EENS1_15EpilogueDefaultEEEEEvvEEEEvNT_6ParamsE)
        /*0020*/ 	.word	0x00001e48
.L_16:


//--------------------- .nv.compat                --------------------------
	.section	.nv.compat,"",@"SHT_CUDA_COMPAT_INFO"
	.align	4
        /*0000*/ 	.byte	0x02, 0x09, 0x01, 0x00, 0x02, 0x02, 0x04, 0x00, 0x02, 0x05, 0x05, 0x00, 0x03, 0x07, 0x01, 0x01
        /*0010*/ 	.byte	0x02, 0x03, 0x01, 0x00, 0x02, 0x06, 0x01, 0x00, 0x04, 0x0b, 0x08, 0x00, 0x00, 0x00, 0x00, 0x00
        /*0020*/ 	.byte	0x00, 0x00, 0x00, 0x00


//--------------------- .nv.info._ZN7cutlass13device_kernelINS_4gemm6kernel13GemmUniversalIN4cute5tupleIJiiiiEEENS1_10collective13CollectiveMmaINS1_37MainloopSm90TmaGmmaWarpSpecializedFP8ILi2ENS5_IJNS4_1CILi1EEESB_SB_EEENS1_35KernelTmaWarpSpecializedCooperativeEEENS5_IJNSA_ILi384EEESF_NSA_ILi128EEEEEENS_12float_e4m3_tENS5_IJlSB_lEEESI_SJ_NS4_8TiledMMAINS4_8MMA_AtomIJNS4_4SM904GMMA31MMA_64x192x32_F32E4M3E4M3_SS_TNILNSN_7ScaleInE1ELSP_1EEEEEENS4_6LayoutINS5_IJNSA_ILi2EEESB_SB_EEENS5_IJSB_NSA_ILi0EEESV_EEEEENS5_IJNS4_10UnderscoreESY_SY_EEEEENS4_13SM90_TMA_LOADENS4_14ComposedLayoutINS4_7SwizzleILi3ELi4ELi3EEENS4_18smem_ptr_flag_bitsILi8EEENSS_INS5_IJNSA_ILi8EEESG_EEENS5_IJSG_SB_EEEEEEEvNS4_8identityES11_S1B_vS1C_EENS_8epilogue10collective6detail29Sm90TmaWarpSpecializedAdapterINS1F_15DefaultEpilogueISI_SJ_SJ_NS1E_6thread17LinearCombinationISI_Li1EffLNS1J_9ScaleType4KindE0ELNS_15FloatRoundStyleE2ESI_EENS1_15EpilogueDefaultEEEEEvvEEEEvNT_6ParamsE --------------------------
	.section	.nv.info._ZN7cutlass13device_kernelINS_4gemm6kernel13GemmUniversalIN4cute5tupleIJiiiiEEENS1_10collective13CollectiveMmaINS1_37MainloopSm90TmaGmmaWarpSpecializedFP8ILi2ENS5_IJNS4_1CILi1EEESB_SB_EEENS1_35KernelTmaWarpSpecializedCooperativeEEENS5_IJNSA_ILi384EEESF_NSA_ILi128EEEEEENS_12float_e4m3_tENS5_IJlSB_lEEESI_SJ_NS4_8TiledMMAINS4_8MMA_AtomIJNS4_4SM904GMMA31MMA_64x192x32_F32E4M3E4M3_SS_TNILNSN_7ScaleInE1ELSP_1EEEEEENS4_6LayoutINS5_IJNSA_ILi2EEESB_SB_EEENS5_IJSB_NSA_ILi0EEESV_EEEEENS5_IJNS4_10UnderscoreESY_SY_EEEEENS4_13SM90_TMA_LOADENS4_14ComposedLayoutINS4_7SwizzleILi3ELi4ELi3EEENS4_18smem_ptr_flag_bitsILi8EEENSS_INS5_IJNSA_ILi8EEESG_EEENS5_IJSG_SB_EEEEEEEvNS4_8identityES11_S1B_vS1C_EENS_8epilogue10collective6detail29Sm90TmaWarpSpecializedAdapterINS1F_15DefaultEpilogueISI_SJ_SJ_NS1E_6thread17LinearCombinationISI_Li1EffLNS1J_9ScaleType4KindE0ELNS_15FloatRoundStyleE2ESI_EENS1_15EpilogueDefaultEEEEEvvEEEEvNT_6ParamsE,"",@"SHT_CUDA_INFO"
	.sectionflags	@""
	.align	4


	//----- nvinfo : EIATTR_CUDA_API_VERSION
	.align		4
        /*0000*/ 	.byte	0x04, 0x37
        /*0002*/ 	.short	(.L_18 - .L_17)
.L_17:
        /*0004*/ 	.word	0x00000082


	//----- nvinfo : EIATTR_KPARAM_INFO
	.align		4
.L_18:
        /*0008*/ 	.byte	0x04, 0x17
        /*000a*/ 	.short	(.L_20 - .L_19)
.L_19:
        /*000c*/ 	.word	0x00000000
        /*0010*/ 	.short	0x0000
        /*0012*/ 	.short	0x0070
        /*0014*/ 	.byte	0x00, 0xf0, 0x01, 0x10


	//----- nvinfo : EIATTR_SPARSE_MMA_MASK
	.align		4
.L_20:
        /*0018*/ 	.byte	0x03, 0x50
        /*001a*/ 	.short	0x0000


	//----- nvinfo : EIATTR_MAXREG_COUNT
	.align		4
        /*001c*/ 	.byte	0x03, 0x1b
        /*001e*/ 	.short	0x00a8


	//----- nvinfo : EIATTR_NUM_BARRIERS
	.align		4
        /*0020*/ 	.byte	0x02, 0x4c
        /*0022*/ 	.byte	0x01
	.zero		1


	//----- nvinfo : EIATTR_ANNOTATIONS
	.align		4
        /*0024*/ 	.byte	0x04, 0x55
        /*0026*/ 	.short	(.L_22 - .L_21)


	//   ....[0]....
.L_21:
        /*0028*/ 	.word	0x00000001
        /*002c*/ 	.byte	0x70, 0x05, 0x00, 0x00, 0x01, 0x00, 0x00, 0x00, 0x90, 0x05, 0x00, 0x00, 0x01, 0x00, 0x00, 0x00
        /* <DEDUP_REMOVED lines=2019> */
        /*7e6c*/ 	.byte	0xe0, 0x36, 0x01, 0x00


	//----- nvinfo : EIATTR_MERCURY_ISA_VERSION
	.align		4
.L_22:
        /*7e70*/ 	.byte	0x03, 0x5f
        /*7e72*/ 	.short	0x0101


	//----- nvinfo : EIATTR_INT_WARP_WIDE_INSTR_OFFSETS
	.align		4
        /*7e74*/ 	.byte	0x04, 0x31
        /*7e76*/ 	.short	(.L_24 - .L_23)


	//   ....[0]....
.L_23:
        /*7e78*/ 	.word	0x00000430


	//   ....[1]....
        /*7e7c*/ 	.word	0x00000440


	//   ....[2]....
        /*7e80*/ 	.word	0x00000580


	//----- nvinfo : EIATTR_COOP_GROUP_MASK_REGIDS
	.align		4
.L_24:
        /*7e84*/ 	.byte	0x04, 0x29
        /*7e86*/ 	.short	(.L_26 - .L_25)


	//   ....[0]....
.L_25:
        /*7e88*/ 	.word	0xffffffff


	//   ....[1]....
        /*7e8c*/ 	.word	0xffffffff


	//   ....[2]....
        /*7e90*/ 	.word	0xffffffff


	//   ....[3]....
        /*7e94*/ 	.word	0xffffffff


	//   ....[4]....
        /*7e98*/ 	.word	0xffffffff


	//----- nvinfo : EIATTR_COOP_GROUP_INSTR_OFFSETS
	.align		4
.L_26:
        /*7e9c*/ 	.byte	0x04, 0x28
        /*7e9e*/ 	.short	(.L_28 - .L_27)


	//   ....[0]....
.L_27:
        /*7ea0*/ 	.word	0x00000070


	//   ....[1]....
        /*7ea4*/ 	.word	0x00000080


	//   ....[2]....
        /*7ea8*/ 	.word	0x000001a0


	//   ....[3]....
        /*7eac*/ 	.word	0x00000370


	//   ....[4]....
        /*7eb0*/ 	.word	0x00004f80


	//----- nvinfo : EIATTR_REG_RECONFIG
	.align		4
.L_28:
        /*7eb4*/ 	.byte	0x01, 0x54
	.zero		2


	//----- nvinfo : EIATTR_MBARRIER_INSTR_OFFSETS
	.align		4
        /*7eb8*/ 	.byte	0x04, 0x39
        /*7eba*/ 	.short	(.L_30 - .L_29)


	//   ....[0]....
.L_29:
        /*7ebc*/ 	.word	0x00000320
        /*7ec0*/ 	.word	0x000000ff
        /*7ec4*/ 	.word	0x00000000
        /*7ec8*/ 	.short	0x0100
        /*7eca*/ 	.byte	0x0a
	.zero		1


	//   ....[1]....
        /*7ecc*/ 	.word	0x00000330
        /*7ed0*/ 	.word	0x000000ff
        /*7ed4*/ 	.word	0x00000010
        /*7ed8*/ 	.short	0x0100
        /*7eda*/ 	.byte	0x0a
	.zero		1


	//   ....[2]....
        /*7edc*/ 	.word	0x00000340
        /*7ee0*/ 	.word	0x000000ff
        /*7ee4*/ 	.word	0x00000008
        /*7ee8*/ 	.short	0x0100
        /*7eea*/ 	.byte	0x0a
	.zero		1


	//   ....[3]....
        /*7eec*/ 	.word	0x00000350
        /*7ef0*/ 	.word	0x000000ff
        /*7ef4*/ 	.word	0x00000018
        /*7ef8*/ 	.short	0x0100
        /*7efa*/ 	.byte	0x0a
	.zero		1


	//   ....[4]....
        /*7efc*/ 	.word	0x000005b0
        /*7f00*/ 	.word	0x000000ff
        /*7f04*/ 	.word	0x00000030
        /*7f08*/ 	.short	0x0100
        /*7f0a*/ 	.byte	0x08
	.zero		1


	//   ....[5]....
        /*7f0c*/ 	.word	0x000005c0
        /*7f10*/ 	.word	0x000000ff
        /*7f14*/ 	.word	0x00000038
        /*7f18*/ 	.short	0x0100
        /*7f1a*/ 	.byte	0x08
	.zero		1


	//   ....[6]....
        /*7f1c*/ 	.word	0x00005360
        /*7f20*/ 	.word	0x000000ff
        /*7f24*/ 	.word	0x00000000
        /*7f28*/ 	.short	0x010a
        /*7f2a*/ 	.byte	0x09
	.zero		1


	//   ....[7]....
        /*7f2c*/ 	.word	0x000053c0
        /*7f30*/ 	.word	0x000000ff
        /*7f34*/ 	.word	0x00000000
        /*7f38*/ 	.short	0x010a
        /*7f3a*/ 	.byte	0x09
	.zero		1


	//   ....[8]....
        /*7f3c*/ 	.word	0x000175f0
        /*7f40*/ 	.word	0x000000ff
        /*7f44*/ 	.word	0x00000000
        /*7f48*/ 	.short	0x010a
        /*7f4a*/ 	.byte	0x12
	.zero		1


	//   ....[9]....
        /*7f4c*/ 	.word	0x00017630
        /*7f50*/ 	.word	0x000000ff
        /*7f54*/ 	.word	0x00000000
        /*7f58*/ 	.short	0x010a
        /*7f5a*/ 	.byte	0x12
	.zero		1


	//   ....[10]....
        /*7f5c*/ 	.word	0x0002ca60
        /*7f60*/ 	.word	0x000000ff
        /*7f64*/ 	.word	0x00000000
        /*7f68*/ 	.short	0x0101
        /*7f6a*/ 	.byte	0x11
	.zero		1


	//   ....[11]....
        /*7f6c*/ 	.word	0x000356d0
        /*7f70*/ 	.word	0x000000ff
        /*7f74*/ 	.word	0x00000000
        /*7f78*/ 	.short	0x0101
        /*7f7a*/ 	.byte	0x06
	.zero		1


	//   ....[12]....
        /*7f7c*/ 	.word	0x00075b40
        /*7f80*/ 	.word	0x00000010
        /*7f84*/ 	.word	0x00000010
        /*7f88*/ 	.short	0x010a
        /*7f8a*/ 	.byte	0x3f
	.zero		1


	//   ....[13]....
        /*7f8c*/ 	.word	0x00075f00
        /*7f90*/ 	.word	0x00000002
        /*7f94*/ 	.word	0x00000038
        /*7f98*/ 	.short	0x0101
        /*7f9a*/ 	.byte	0x3f
	.zero		1


	//   ....[14]....
        /*7f9c*/ 	.word	0x00076650
        /*7fa0*/ 	.word	0x00000005
        /*7fa4*/ 	.word	0x00000000
        /*7fa8*/ 	.short	0x010a
        /*7faa*/ 	.byte	0x3f
	.zero		1


	//   ....[15]....
        /*7fac*/ 	.word	0x000766e0
        /*7fb0*/ 	.word	0x00000003
        /*7fb4*/ 	.word	0x00000000
        /*7fb8*/ 	.short	0x010a
        /*7fba*/ 	.byte	0x3f
	.zero		1


	//   ....[16]....
        /*7fbc*/ 	.word	0x00076750
        /*7fc0*/ 	.word	0x00000010
        /*7fc4*/ 	.word	0x00000000
        /*7fc8*/ 	.short	0x010a
        /*7fca*/ 	.byte	0x3f
	.zero		1


	//   ....[17]....
        /*7fcc*/ 	.word	0x000767c0
        /*7fd0*/ 	.word	0x00000000
        /*7fd4*/ 	.word	0x00000000
        /*7fd8*/ 	.short	0x010a
        /*7fda*/ 	.byte	0x3f
	.zero		1


	//   ....[18]....
        /*7fdc*/ 	.word	0x000768a0
        /*7fe0*/ 	.word	0x00000010
        /*7fe4*/ 	.word	0x00000010
        /*7fe8*/ 	.short	0x010a
        /*7fea*/ 	.byte	0x3f
	.zero		1


	//   ....[19]....
        /*7fec*/ 	.word	0x00076980
        /*7ff0*/ 	.word	0x00000005
        /*7ff4*/ 	.word	0x00000000
        /*7ff8*/ 	.short	0x010a
        /*7ffa*/ 	.byte	0x3f
	.zero		1


	//----- nvinfo : EIATTR_NUM_MBARRIERS
	.align		4
.L_30:
        /*7ffc*/ 	.byte	0x03, 0x38
        /*7ffe*/ 	.short	0x0006


	//----- nvinfo : EIATTR_EXIT_INSTR_OFFSETS
	.align		4
        /*8000*/ 	.byte	0x04, 0x1c
        /*8002*/ 	.short	(.L_32 - .L_31)


	//   ....[0]....
.L_31:
        /*8004*/ 	.word	0x00000620


	//   ....[1]....
        /*8008*/ 	.word	0x00000f70


	//   ....[2]....
        /*800c*/ 	.word	0x00075160


	//   ....[3]....
        /*8010*/ 	.word	0x000757d0


	//   ....[4]....
        /*8014*/ 	.word	0x00076730


	//----- nvinfo : EIATTR_MAX_THREADS
	.align		4
.L_32:
        /*8018*/ 	.byte	0x04, 0x05
        /*801a*/ 	.short	(.L_34 - .L_33)
.L_33:
        /*801c*/ 	.word	0x00000180
        /*8020*/ 	.word	0x00000001
        /*8024*/ 	.word	0x00000001


	//----- nvinfo : EIATTR_CRS_STACK_SIZE
	.align		4
.L_34:
        /*8028*/ 	.byte	0x04, 0x1e
        /*802a*/ 	.short	(.L_36 - .L_35)
.L_35:
        /*802c*/ 	.word	0x00000000


	//----- nvinfo : EIATTR_CBANK_PARAM_SIZE
	.align		4
.L_36:
        /*8030*/ 	.byte	0x03, 0x19
        /*8032*/ 	.short	0x0470


	//----- nvinfo : EIATTR_PARAM_CBANK
	.align		4
        /*8034*/ 	.byte	0x04, 0x0a
        /*8036*/ 	.short	(.L_38 - .L_37)
	.align		4
.L_37:
        /*8038*/ 	.word	index@(.nv.constant0._ZN7cutlass13device_kernelINS_4gemm6kernel13GemmUniversalIN4cute5tupleIJiiiiEEENS1_10collective13CollectiveMmaINS1_37MainloopSm90TmaGmmaWarpSpecializedFP8ILi2ENS5_IJNS4_1CILi1EEESB_SB_EEENS1_35KernelTmaWarpSpecializedCooperativeEEENS5_IJNSA_ILi384EEESF_NSA_ILi128EEEEEENS_12float_e4m3_tENS5_IJlSB_lEEESI_SJ_NS4_8TiledMMAINS4_8MMA_AtomIJNS4_4SM904GMMA31MMA_64x192x32_F32E4M3E4M3_SS_TNILNSN_7ScaleInE1ELSP_1EEEEEENS4_6LayoutINS5_IJNSA_ILi2EEESB_SB_EEENS5_IJSB_NSA_ILi0EEESV_EEEEENS5_IJNS4_10UnderscoreESY_SY_EEEEENS4_13SM90_TMA_LOADENS4_14ComposedLayoutINS4_7SwizzleILi3ELi4ELi3EEENS4_18smem_ptr_flag_bitsILi8EEENSS_INS5_IJNSA_ILi8EEESG_EEENS5_IJSG_SB_EEEEEEEvNS4_8identityES11_S1B_vS1C_EENS_8epilogue10collective6detail29Sm90TmaWarpSpecializedAdapterINS1F_15DefaultEpilogueISI_SJ_SJ_NS1E_6thread17LinearCombinationISI_Li1EffLNS1J_9ScaleType4KindE0ELNS_15FloatRoundStyleE2ESI_EENS1_15EpilogueDefaultEEEEEvvEEEEvNT_6ParamsE)
        /*803c*/ 	.short	0x0210
        /*803e*/ 	.short	0x0470


	//----- nvinfo : EIATTR_SW_WAR
	.align		4
.L_38:
        /*8040*/ 	.byte	0x04, 0x36
        /*8042*/ 	.short	(.L_40 - .L_39)
.L_39:
        /*8044*/ 	.word	0x00000008
.L_40:


//--------------------- .nv.callgraph             --------------------------
	.section	.nv.callgraph,"",@"SHT_CUDA_CALLGRAPH"
	.align	4
	.sectionentsize	8
	.align		4
        /*0000*/ 	.word	0x00000000
	.align		4
        /*0004*/ 	.word	0xffffffff
	.align		4
        /*0008*/ 	.word	0x00000000
	.align		4
        /*000c*/ 	.word	0xfffffffe
	.align		4
        /*0010*/ 	.word	0x00000000
	.align		4
        /*0014*/ 	.word	0xfffffffd
	.align		4
        /*0018*/ 	.word	0x00000000
	.align		4
        /*001c*/ 	.word	0xfffffffc


//--------------------- .nv.constant4             --------------------------
	.section	.nv.constant4,"a",@progbits
	.align	8
	.align		8
.nv.constant4:
        /*0000*/ 	.dword	_ZN40_INTERNAL_7f78f4c0_4_k_cu_21a7f554_175754cuda3std3__45__cpo5beginE
	.align		8
        /*0008*/ 	.dword	_ZN40_INTERNAL_7f78f4c0_4_k_cu_21a7f554_175754cuda3std3__45__cpo3endE
	.align		8
        /*0010*/ 	.dword	_ZN40_INTERNAL_7f78f4c0_4_k_cu_21a7f554_175754cuda3std3__45__cpo6cbeginE
	.align		8
        /*0018*/ 	.dword	_ZN40_INTERNAL_7f78f4c0_4_k_cu_21a7f554_175754cuda3std3__45__cpo4cendE
	.align		8
        /*0020*/ 	.dword	_ZN40_INTERNAL_7f78f4c0_4_k_cu_21a7f554_175754cuda3std3__442_GLOBAL__N__7f78f4c0_4_k_cu_21a7f554_175756ignoreE
	.align		8
        /*0028*/ 	.dword	_ZN40_INTERNAL_7f78f4c0_4_k_cu_21a7f554_175754cuda3std3__419piecewise_constructE
	.align		8
        /*0030*/ 	.dword	_ZN40_INTERNAL_7f78f4c0_4_k_cu_21a7f554_175754cuda3std3__48in_placeE
	.align		8
        /*0038*/ 	.dword	_ZN40_INTERNAL_7f78f4c0_4_k_cu_21a7f554_175754cuda3std6ranges3__45__cpo4swapE
	.align		8
        /*0040*/ 	.dword	_ZN40_INTERNAL_7f78f4c0_4_k_cu_21a7f554_175754cuda3std6ranges3__45__cpo9iter_moveE
	.align		8
        /*0048*/ 	.dword	_ZN40_INTERNAL_7f78f4c0_4_k_cu_21a7f554_175754cute7productE
	.align		8
        /*0050*/ 	.dword	_ZN40_INTERNAL_7f78f4c0_4_k_cu_21a7f554_175754cute1_E


//--------------------- .text._ZN7cutlass13device_kernelINS_4gemm6kernel13GemmUniversalIN4cute5tupleIJiiiiEEENS1_10collective13CollectiveMmaINS1_37MainloopSm90TmaGmmaWarpSpecializedFP8ILi2ENS5_IJNS4_1CILi1EEESB_SB_EEENS1_35KernelTmaWarpSpecializedCooperativeEEENS5_IJNSA_ILi384EEESF_NSA_ILi128EEEEEENS_12float_e4m3_tENS5_IJlSB_lEEESI_SJ_NS4_8TiledMMAINS4_8MMA_AtomIJNS4_4SM904GMMA31MMA_64x192x32_F32E4M3E4M3_SS_TNILNSN_7ScaleInE1ELSP_1EEEEEENS4_6LayoutINS5_IJNSA_ILi2EEESB_SB_EEENS5_IJSB_NSA_ILi0EEESV_EEEEENS5_IJNS4_10UnderscoreESY_SY_EEEEENS4_13SM90_TMA_LOADENS4_14ComposedLayoutINS4_7SwizzleILi3ELi4ELi3EEENS4_18smem_ptr_flag_bitsILi8EEENSS_INS5_IJNSA_ILi8EEESG_EEENS5_IJSG_SB_EEEEEEEvNS4_8identityES11_S1B_vS1C_EENS_8epilogue10collective6detail29Sm90TmaWarpSpecializedAdapterINS1F_15DefaultEpilogueISI_SJ_SJ_NS1E_6thread17LinearCombinationISI_Li1EffLNS1J_9ScaleType4KindE0ELNS_15FloatRoundStyleE2ESI_EENS1_15EpilogueDefaultEEEEEvvEEEEvNT_6ParamsE --------------------------
	.section	.text._ZN7cutlass13device_kernelINS_4gemm6kernel13GemmUniversalIN4cute5tupleIJiiiiEEENS1_10collective13CollectiveMmaINS1_37MainloopSm90TmaGmmaWarpSpecializedFP8ILi2ENS5_IJNS4_1CILi1EEESB_SB_EEENS1_35KernelTmaWarpSpecializedCooperativeEEENS5_IJNSA_ILi384EEESF_NSA_ILi128EEEEEENS_12float_e4m3_tENS5_IJlSB_lEEESI_SJ_NS4_8TiledMMAINS4_8MMA_AtomIJNS4_4SM904GMMA31MMA_64x192x32_F32E4M3E4M3_SS_TNILNSN_7ScaleInE1ELSP_1EEEEEENS4_6LayoutINS5_IJNSA_ILi2EEESB_SB_EEENS5_IJSB_NSA_ILi0EEESV_EEEEENS5_IJNS4_10UnderscoreESY_SY_EEEEENS4_13SM90_TMA_LOADENS4_14ComposedLayoutINS4_7SwizzleILi3ELi4ELi3EEENS4_18smem_ptr_flag_bitsILi8EEENSS_INS5_IJNSA_ILi8EEESG_EEENS5_IJSG_SB_EEEEEEEvNS4_8identityES11_S1B_vS1C_EENS_8epilogue10collective6detail29Sm90TmaWarpSpecializedAdapterINS1F_15DefaultEpilogueISI_SJ_SJ_NS1E_6thread17LinearCombinationISI_Li1EffLNS1J_9ScaleType4KindE0ELNS_15FloatRoundStyleE2ESI_EENS1_15EpilogueDefaultEEEEEvvEEEEvNT_6ParamsE,"ax",@progbits
	.align	128
.text._ZN7cutlass13device_kernelINS_4gemm6kernel13GemmUniversalIN4cute5tupleIJiiiiEEENS1_10collective13CollectiveMmaINS1_37MainloopSm90TmaGmmaWarpSpecializedFP8ILi2ENS5_IJNS4_1CILi1EEESB_SB_EEENS1_35KernelTmaWarpSpecializedCooperativeEEENS5_IJNSA_ILi384EEESF_NSA_ILi128EEEEEENS_12float_e4m3_tENS5_IJlSB_lEEESI_SJ_NS4_8TiledMMAINS4_8MMA_AtomIJNS4_4SM904GMMA31MMA_64x192x32_F32E4M3E4M3_SS_TNILNSN_7ScaleInE1ELSP_1EEEEEENS4_6LayoutINS5_IJNSA_ILi2EEESB_SB_EEENS5_IJSB_NSA_ILi0EEESV_EEEEENS5_IJNS4_10UnderscoreESY_SY_EEEEENS4_13SM90_TMA_LOADENS4_14ComposedLayoutINS4_7SwizzleILi3ELi4ELi3EEENS4_18smem_ptr_flag_bitsILi8EEENSS_INS5_IJNSA_ILi8EEESG_EEENS5_IJSG_SB_EEEEEEEvNS4_8identityES11_S1B_vS1C_EENS_8epilogue10collective6detail29Sm90TmaWarpSpecializedAdapterINS1F_15DefaultEpilogueISI_SJ_SJ_NS1E_6thread17LinearCombinationISI_Li1EffLNS1J_9ScaleType4KindE0ELNS_15FloatRoundStyleE2ESI_EENS1_15EpilogueDefaultEEEEEvvEEEEvNT_6ParamsE:
        .type           _ZN7cutlass13device_kernelINS_4gemm6kernel13GemmUniversalIN4cute5tupleIJiiiiEEENS1_10collective13CollectiveMmaINS1_37MainloopSm90TmaGmmaWarpSpecializedFP8ILi2ENS5_IJNS4_1CILi1EEESB_SB_EEENS1_35KernelTmaWarpSpecializedCooperativeEEENS5_IJNSA_ILi384EEESF_NSA_ILi128EEEEEENS_12float_e4m3_tENS5_IJlSB_lEEESI_SJ_NS4_8TiledMMAINS4_8MMA_AtomIJNS4_4SM904GMMA31MMA_64x192x32_F32E4M3E4M3_SS_TNILNSN_7ScaleInE1ELSP_1EEEEEENS4_6LayoutINS5_IJNSA_ILi2EEESB_SB_EEENS5_IJSB_NSA_ILi0EEESV_EEEEENS5_IJNS4_10UnderscoreESY_SY_EEEEENS4_13SM90_TMA_LOADENS4_14ComposedLayoutINS4_7SwizzleILi3ELi4ELi3EEENS4_18smem_ptr_flag_bitsILi8EEENSS_INS5_IJNSA_ILi8EEESG_EEENS5_IJSG_SB_EEEEEEEvNS4_8identityES11_S1B_vS1C_EENS_8epilogue10collective6detail29Sm90TmaWarpSpecializedAdapterINS1F_15DefaultEpilogueISI_SJ_SJ_NS1E_6thread17LinearCombinationISI_Li1EffLNS1J_9ScaleType4KindE0ELNS_15FloatRoundStyleE2ESI_EENS1_15EpilogueDefaultEEEEEvvEEEEvNT_6ParamsE,@function
        .size           _ZN7cutlass13device_kernelINS_4gemm6kernel13GemmUniversalIN4cute5tupleIJiiiiEEENS1_10collective13CollectiveMmaINS1_37MainloopSm90TmaGmmaWarpSpecializedFP8ILi2ENS5_IJNS4_1CILi1EEESB_SB_EEENS1_35KernelTmaWarpSpecializedCooperativeEEENS5_IJNSA_ILi384EEESF_NSA_ILi128EEEEEENS_12float_e4m3_tENS5_IJlSB_lEEESI_SJ_NS4_8TiledMMAINS4_8MMA_AtomIJNS4_4SM904GMMA31MMA_64x192x32_F32E4M3E4M3_SS_TNILNSN_7ScaleInE1ELSP_1EEEEEENS4_6LayoutINS5_IJNSA_ILi2EEESB_SB_EEENS5_IJSB_NSA_ILi0EEESV_EEEEENS5_IJNS4_10UnderscoreESY_SY_EEEEENS4_13SM90_TMA_LOADENS4_14ComposedLayoutINS4_7SwizzleILi3ELi4ELi3EEENS4_18smem_ptr_flag_bitsILi8EEENSS_INS5_IJNSA_ILi8EEESG_EEENS5_IJSG_SB_EEEEEEEvNS4_8identityES11_S1B_vS1C_EENS_8epilogue10collective6detail29Sm90TmaWarpSpecializedAdapterINS1F_15DefaultEpilogueISI_SJ_SJ_NS1E_6thread17LinearCombinationISI_Li1EffLNS1J_9ScaleType4KindE0ELNS_15FloatRoundStyleE2ESI_EENS1_15EpilogueDefaultEEEEEvvEEEEvNT_6ParamsE,(.L_x_71 - _ZN7cutlass13device_kernelINS_4gemm6kernel13GemmUniversalIN4cute5tupleIJiiiiEEENS1_10collective13CollectiveMmaINS1_37MainloopSm90TmaGmmaWarpSpecializedFP8ILi2ENS5_IJNS4_1CILi1EEESB_SB_EEENS1_35KernelTmaWarpSpecializedCooperativeEEENS5_IJNSA_ILi384EEESF_NSA_ILi128EEEEEENS_12float_e4m3_tENS5_IJlSB_lEEESI_SJ_NS4_8TiledMMAINS4_8MMA_AtomIJNS4_4SM904GMMA31MMA_64x192x32_F32E4M3E4M3_SS_TNILNSN_7ScaleInE1ELSP_1EEEEEENS4_6LayoutINS5_IJNSA_ILi2EEESB_SB_EEENS5_IJSB_NSA_ILi0EEESV_EEEEENS5_IJNS4_10UnderscoreESY_SY_EEEEENS4_13SM90_TMA_LOADENS4_14ComposedLayoutINS4_7SwizzleILi3ELi4ELi3EEENS4_18smem_ptr_flag_bitsILi8EEENSS_INS5_IJNSA_ILi8EEESG_EEENS5_IJSG_SB_EEEEEEEvNS4_8identityES11_S1B_vS1C_EENS_8epilogue10collective6detail29Sm90TmaWarpSpecializedAdapterINS1F_15DefaultEpilogueISI_SJ_SJ_NS1E_6thread17LinearCombinationISI_Li1EffLNS1J_9ScaleType4KindE0ELNS_15FloatRoundStyleE2ESI_EENS1_15EpilogueDefaultEEEEEvvEEEEvNT_6ParamsE)
        .other          _ZN7cutlass13device_kernelINS_4gemm6kernel13GemmUniversalIN4cute5tupleIJiiiiEEENS1_10collective13CollectiveMmaINS1_37MainloopSm90TmaGmmaWarpSpecializedFP8ILi2ENS5_IJNS4_1CILi1EEESB_SB_EEENS1_35KernelTmaWarpSpecializedCooperativeEEENS5_IJNSA_ILi384EEESF_NSA_ILi128EEEEEENS_12float_e4m3_tENS5_IJlSB_lEEESI_SJ_NS4_8TiledMMAINS4_8MMA_AtomIJNS4_4SM904GMMA31MMA_64x192x32_F32E4M3E4M3_SS_TNILNSN_7ScaleInE1ELSP_1EEEEEENS4_6LayoutINS5_IJNSA_ILi2EEESB_SB_EEENS5_IJSB_NSA_ILi0EEESV_EEEEENS5_IJNS4_10UnderscoreESY_SY_EEEEENS4_13SM90_TMA_LOADENS4_14ComposedLayoutINS4_7SwizzleILi3ELi4ELi3EEENS4_18smem_ptr_flag_bitsILi8EEENSS_INS5_IJNSA_ILi8EEESG_EEENS5_IJSG_SB_EEEEEEEvNS4_8identityES11_S1B_vS1C_EENS_8epilogue10collective6detail29Sm90TmaWarpSpecializedAdapterINS1F_15DefaultEpilogueISI_SJ_SJ_NS1E_6thread17LinearCombinationISI_Li1EffLNS1J_9ScaleType4KindE0ELNS_15FloatRoundStyleE2ESI_EENS1_15EpilogueDefaultEEEEEvvEEEEvNT_6ParamsE,@"STO_CUDA_ENTRY STV_DEFAULT"
_ZN7cutlass13device_kernelINS_4gemm6kernel13GemmUniversalIN4cute5tupleIJiiiiEEENS1_10collective13CollectiveMmaINS1_37MainloopSm90TmaGmmaWarpSpecializedFP8ILi2ENS5_IJNS4_1CILi1EEESB_SB_EEENS1_35KernelTmaWarpSpecializedCooperativeEEENS5_IJNSA_ILi384EEESF_NSA_ILi128EEEEEENS_12float_e4m3_tENS5_IJlSB_lEEESI_SJ_NS4_8TiledMMAINS4_8MMA_AtomIJNS4_4SM904GMMA31MMA_64x192x32_F32E4M3E4M3_SS_TNILNSN_7ScaleInE1ELSP_1EEEEEENS4_6LayoutINS5_IJNSA_ILi2EEESB_SB_EEENS5_IJSB_NSA_ILi0EEESV_EEEEENS5_IJNS4_10UnderscoreESY_SY_EEEEENS4_13SM90_TMA_LOADENS4_14ComposedLayoutINS4_7SwizzleILi3ELi4ELi3EEENS4_18smem_ptr_flag_bitsILi8EEENSS_INS5_IJNSA_ILi8EEESG_EEENS5_IJSG_SB_EEEEEEEvNS4_8identityES11_S1B_vS1C_EENS_8epilogue10collective6detail29Sm90TmaWarpSpecializedAdapterINS1F_15DefaultEpilogueISI_SJ_SJ_NS1E_6thread17LinearCombinationISI_Li1EffLNS1J_9ScaleType4KindE0ELNS_15FloatRoundStyleE2ESI_EENS1_15EpilogueDefaultEEEEEvvEEEEvNT_6ParamsE:
[----:B------:R-:W0:Y:S02]  /*0000*/  LDC R1, c[0x0][0x28] ;  /* 0x00000a00ff017b82 */ /* 0x000e240000000800 */
[----:B0-----:R-:W-:Y:S01]  /*0010*/  VIADD R1, R1, 0xffffe1b8 ;  /* 0xffffe1b801017836 */ /* 0x001fe20000000000 */
[----:B------:R-:W0:Y:S01]  /*0020*/  S2R R2, SR_TID.X ;  /* 0x0000000000027919 */ /* 0x000e220000002100 */
[----:B------:R-:W-:Y:S01]  /*0030*/  ELECT P0, URZ, PT ;  /* 0x00000000003f782f */ /* 0x000fe20003800000 */
[----:B------:R-:W-:Y:S01]  /*0040*/  BSSY B0, `(.L_x_0) ;  /* 0x0000015000007945 */ /* 0x000fe20003800000 */
[--C-:B0-----:R-:W-:Y:S02]  /*0050*/  SHF.R.U32.HI R0, RZ, 0x5, R2.reuse ;  /* 0x00000005ff007819 */ /* 0x101fe40000011602 */
[----:B------:R-:W-:-:S03]  /*0060*/  SHF.R.U32.HI R2, RZ, 0x7, R2 ;  /* 0x00000007ff027819 */ /* 0x000fc60000011602 */
[----:B------:R-:W0:Y:S04]  /*0070*/  SHFL.IDX PT, R3, R0, RZ, 0x1f ;  /* 0x00001fff00037589 */ /* 0x000e2800000e0000 */
[----:B------:R-:W1:Y:S01]  /*0080*/  SHFL.IDX PT, R2, R2, RZ, 0x1f ;  /* 0x00001fff02027589 */ /* 0x000e6200000e0000 */
[----:B0-----:R-:W-:Y:S02]  /*0090*/  R2UR UR4, R3 ;  /* 0x00000000030472ca */ /* 0x001fe400000e0000 */
[----:B-1----:R-:W-:-:S11]  /*00a0*/  R2UR UR8, R2 ;  /* 0x00000000020872ca */ /* 0x002fd600000e0000 */
[----:B------:R-:W-:Y:S02]  /*00b0*/  USHF.R.S32.HI UR5, URZ, 0x1f, UR4 ;  /* 0x0000001f3f057899 */ /* 0x000fe40008011404 */
[----:B------:R-:W-:Y:S02]  /*00c0*/  ISETP.NE.OR P0, PT, RZ, UR4, !P0 ;  /* 0x00000004ff007c0c */ /* 0x000fe4000c705670 */
[----:B------:R-:W-:-:S04]  /*00d0*/  ULEA.HI UR5, UR5, UR4, URZ, 0x2 ;  /* 0x0000000405057291 */ /* 0x000fc8000f8f103f */
[----:B------:R-:W-:-:S04]  /*00e0*/  ULOP3.LUT UR5, UR5, 0xfffffffc, URZ, 0xc0, !UPT ;  /* 0xfffffffc05057892 */ /* 0x000fc8000f8ec03f */
[----:B------:R-:W-:-:S03]  /*00f0*/  UIADD3 UR6, UR4, -UR5, URZ ;  /* 0x8000000504067290 */ /* 0x000fc6000fffe03f */
[----:B------:R-:W-:Y:S09]  /*0100*/  @P0 BRA `(.L_x_1) ;  /* 0x0000000000200947 */ /* 0x000ff20003800000 */
[----:B------:R-:W-:Y:S02]  /*0110*/  ULDC.64 UR4, c[0x0][0x198] ;  /* 0x0000660000047ab9 */ /* 0x000fe40000000a00 */
[----:B------:R-:W-:Y:S02]  /*0120*/  UIADD3 UR10, UP0, UR4, 0xf0, URZ ;  /* 0x000000f0040a7890 */ /* 0x000fe4000ff1e03f */
[----:B------:R-:W-:Y:S02]  /*0130*/  UIADD3 UR4, UP1, UR4, 0x1f0, URZ ;  /* 0x000001f004047890 */ /* 0x000fe4000ff3e03f */
[----:B------:R-:W-:Y:S02]  /*0140*/  UIADD3.X UR11, URZ, UR5, URZ, UP0, !UPT ;  /* 0x000000053f0b7290 */ /* 0x000fe400087fe43f */
[----:B------:R-:W-:-:S07]  /*0150*/  UIADD3.X UR5, URZ, UR5, URZ, UP1, !UPT ;  /* 0x000000053f057290 */ /* 0x000fce0008ffe43f */
[----:B------:R0:W-:Y:S02]  /*0160*/  UTMACCTL.PF [UR10] ;  /* 0x000000000a0079b9 */ /* 0x0001e40008040000 */
[----:B------:R0:W-:Y:S02]  /*0170*/  UTMACCTL.PF [UR4] ;  /* 0x00000000040079b9 */ /* 0x0001e40008040000 */
[----:B0-----:R-:W-:Y:S01]  /*0180*/  NOP ;  /* 0x0000000000007918 */ /* 0x001fe20000000000 */
.L_x_1:
[----:B------:R-:W-:Y:S05]  /*0190*/  BSYNC B0 ;  /* 0x0000000000007941 */ /* 0x000fea0003800000 */
.L_x_0:
[----:B------:R-:W0:Y:S01]  /*01a0*/  SHFL.IDX PT, R2, R0, RZ, 0x1f ;  /* 0x00001fff00027589 */ /* 0x000e2200000e0000 */
[----:B------:R-:W-:Y:S01]  /*01b0*/  UISETP.NE.AND UP0, UPT, UR6, 0x3, UPT ;  /* 0x000000030600788c */ /* 0x000fe2000bf05270 */
[----:B------:R-:W-:Y:S01]  /*01c0*/  ISETP.NE.AND P1, PT, RZ, UR8, PT ;  /* 0x00000008ff007c0c */ /* 0x000fe2000bf25270 */
[----:B------:R-:W-:Y:S02]  /*01d0*/  UIADD3 UR11, UR8, -0x1, URZ ;  /* 0xffffffff080b7890 */ /* 0x000fe4000fffe03f */
[----:B------:R-:W-:Y:S02]  /*01e0*/  UISETP.EQ.OR UP0, UPT, UR6, URZ, !UP0 ;  /* 0x0000003f0600728c */ /* 0x000fe4000c702670 */
[----:B------:R-:W-:Y:S02]  /*01f0*/  UISETP.GE.U32.AND UP1, UPT, UR11, 0x2, UPT ;  /* 0x000000020b00788c */ /* 0x000fe4000bf26070 */
[----:B------:R-:W-:-:S04]  /*0200*/  UISETP.EQ.AND UP0, UPT, UR8, URZ, UP0 ;  /* 0x0000003f0800728c */ /* 0x000fc80008702270 */
[----:B------:R-:W-:-:S04]  /*0210*/  USEL UR7, URZ, 0x1, !UP0 ;  /* 0x000000013f077887 */ /* 0x000fc8000c000000 */
[----:B------:R-:W-:Y:S01]  /*0220*/  USEL UR7, UR7, 0x2, UP1 ;  /* 0x0000000207077887 */ /* 0x000fe20008800000 */
[----:B0-----:R-:W-:-:S13]  /*0230*/  ISETP.NE.AND P0, PT, R2, RZ, PT ;  /* 0x000000ff0200720c */ /* 0x001fda0003f05270 */
[----:B------:R-:W-:Y:S05]  /*0240*/  @P0 BRA `(.L_x_2) ;  /* 0x0000000000480947 */ /* 0x000fea0003800000 */
[----:B------:R-:W0:Y:S01]  /*0250*/  S2UR UR10, SR_CgaCtaId ;  /* 0x00000000000a79c3 */ /* 0x000e220000008800 */
[----:B------:R-:W-:Y:S01]  /*0260*/  UMOV UR4, 0x400 ;  /* 0x0000040000047882 */ /* 0x000fe20000000000 */
[----:B------:R-:W-:Y:S01]  /*0270*/  UMOV UR5, 0x1 ;  /* 0x0000000100057882 */ /* 0x000fe20000000000 */
[----:B------:R-:W-:Y:S01]  /*0280*/  UMOV UR8, 0x100 ;  /* 0x0000010000087882 */ /* 0x000fe20000000000 */
[----:B------:R-:W-:Y:S01]  /*0290*/  ELECT P0, URZ, PT ;  /* 0x00000000003f782f */ /* 0x000fe20003800000 */
[----:B------:R-:W-:-:S04]  /*02a0*/  UIADD3 UR8, -UR8, 0x100000, URZ ;  /* 0x0010000008087890 */ /* 0x000fc8000fffe13f */
[----:B------:R-:W-:Y:S02]  /*02b0*/  USHF.L.U32 UR9, UR8, 0xb, URZ ;  /* 0x0000000b08097899 */ /* 0x000fe4000800063f */
[----:B------:R-:W-:Y:S02]  /*02c0*/  USHF.L.U32 UR8, UR8, 0x1, URZ ;  /* 0x0000000108087899 */ /* 0x000fe4000800063f */
[----:B0-----:R-:W-:Y:S02]  /*02d0*/  ULEA UR10, UR10, UR4, 0x18 ;  /* 0x000000040a0a7291 */ /* 0x001fe4000f8ec03f */
[----:B------:R-:W-:-:S04]  /*02e0*/  UIADD3 UR4, -UR5, 0x100000, URZ ;  /* 0x0010000005047890 */ /* 0x000fc8000fffe13f */
[----:B------:R-:W-:Y:S02]  /*02f0*/  USHF.L.U32 UR5, UR4, 0xb, URZ ;  /* 0x0000000b04057899 */ /* 0x000fe4000800063f */
[----:B------:R-:W-:Y:S01]  /*0300*/  USHF.L.U32 UR4, UR4, 0x1, URZ ;  /* 0x0000000104047899 */ /* 0x000fe2000800063f */
[----:B------:R-:W0:Y:S11]  /*0310*/  FENCE.VIEW.ASYNC.S ;  /* 0x00000000000073c6 */ /* 0x000e360000000000 */
[----:B0-----:R0:W1:Y:S01]  /*0320*/  SYNCS.EXCH.64 URZ, [UR10], UR4 ;  /* 0x000000040a3f75b2 */ /* 0x0010620008000100 */
[----:B------:R0:W2:Y:S01]  /*0330*/  SYNCS.EXCH.64 URZ, [UR10+0x10], UR8 ;  /* 0x000010080a3f75b2 */ /* 0x0000a20008000100 */
[----:B------:R0:W3:Y:S01]  /*0340*/  SYNCS.EXCH.64 URZ, [UR10+0x8], UR4 ;  /* 0x000008040a3f75b2 */ /* 0x0000e20008000100 */
[----:B------:R0:W4:Y:S01]  /*0350*/  SYNCS.EXCH.64 URZ, [UR10+0x18], UR8 ;  /* 0x000018080a3f75b2 */ /* 0x0001220008000100 */
[----:B------:R-:W-:Y:S01]  /*0360*/  NOP ;  /* 0x0000000000007918 */ /* 0x000fe20000000000 */
.L_x_2:
[----:B------:R-:W5:Y:S01]  /*0370*/  SHFL.IDX PT, R0, R0, RZ, 0x1f ;  /* 0x00001fff00007589 */ /* 0x000f6200000e0000 */
[----:B------:R-:W1:Y:S01]  /*0380*/  LDC R2, c[0x0][0x65c] ;  /* 0x00019700ff027b82 */ /* 0x000e620000000800 */
[----:B------:R-:W-:Y:S01]  /*0390*/  ELECT P0, URZ, PT ;  /* 0x00000000003f782f */ /* 0x000fe20003800000 */
[----:B------:R-:W-:Y:S01]  /*03a0*/  IMAD.MOV.U32 R3, RZ, RZ, RZ ;  /* 0x000000ffff037224 */ /* 0x000fe200078e00ff */
[----:B0-----:R-:W-:Y:S01]  /*03b0*/  UMOV UR4, 0x20 ;  /* 0x0000002000047882 */ /* 0x001fe20000000000 */
[----:B------:R-:W-:Y:S01]  /*03c0*/  NOP ;  /* 0x0000000000007918 */ /* 0x000fe20000000000 */
[----:B------:R-:W-:Y:S01]  /*03d0*/  NOP ;  /* 0x0000000000007918 */ /* 0x000fe20000000000 */
[----:B------:R-:W-:Y:S02]  /*03e0*/  LOP3.LUT R13, R13, 0xfeffffff, RZ, 0xc0, !PT ;  /* 0xfeffffff0d0d7812 */ /* 0x000fe400078ec0ff */
[----:B-----5:R-:W-:Y:S02]  /*03f0*/  ISETP.NE.OR P0, PT, R0, RZ, !P0 ;  /* 0x000000ff0000720c */ /* 0x020fe40004705670 */
[----:B-1----:R-:W-:Y:S01]  /*0400*/  ISETP.NE.AND P2, PT, R2, 0x1, PT ;  /* 0x000000010200780c */ /* 0x002fe20003f45270 */
[----:B------:R-:W0:Y:S01]  /*0410*/  S2R R0, SR_CTAID.Y ;  /* 0x0000000000007919 */ /* 0x000e220000002600 */
[----:B------:R-:W1:Y:S09]  /*0420*/  S2R R2, SR_CTAID.X ;  /* 0x0000000000027919 */ /* 0x000e720000002500 */
[----:B------:R-:W-:Y:S01]  /*0430*/  VOTEU.ALL UP0, P0 ;  /* 0x00000000003f7886 */ /* 0x000fe20000000000 */
[----:B------:R-:W-:Y:S01]  /*0440*/  VOTEU.ALL UP1, P0 ;  /* 0x00000000003f7886 */ /* 0x000fe20000020000 */
[----:B------:R-:W1:Y:S01]  /*0450*/  @P2 LDC R7, c[0x0][0x10] ;  /* 0x00000400ff072b82 */ /* 0x000e620000000800 */
[----:B------:R-:W-:Y:S01]  /*0460*/  @P2 IMAD.MOV.U32 R5, RZ, RZ, RZ ;  /* 0x000000ffff052224 */ /* 0x000fe200078e00ff */
[----:B------:R-:W-:Y:S01]  /*0470*/  @P2 LOP3.LUT R13, R13, 0x1000000, RZ, 0xfc, !PT ;  /* 0x010000000d0d2812 */ /* 0x000fe200078efcff */
[----:B------:R-:W-:Y:S01]  /*0480*/  @P2 IMAD.MOV.U32 R11, RZ, RZ, RZ ;  /* 0x000000ffff0b2224 */ /* 0x000fe200078e00ff */
[----:B------:R-:W-:Y:S01]  /*0490*/  @!UP0 UMOV UR8, 0x400 ;  /* 0x0000040000088882 */ /* 0x000fe20000000000 */
[----:B------:R-:W-:-:S04]  /*04a0*/  @!UP0 UIADD3 UR4, -UR4, 0x100000, URZ ;  /* 0x0010000004048890 */ /* 0x000fc8000fffe13f */
[----:B------:R-:W-:Y:S02]  /*04b0*/  @!UP0 USHF.L.U32 UR5, UR4, 0xb, URZ ;  /* 0x0000000b04058899 */ /* 0x000fe4000800063f */
[----:B------:R-:W-:Y:S01]  /*04c0*/  @!UP0 USHF.L.U32 UR4, UR4, 0x1, URZ ;  /* 0x0000000104048899 */ /* 0x000fe2000800063f */
[----:B------:R-:W5:Y:S08]  /*04d0*/  @!P2 LDC R9, c[0x0][0xc] ;  /* 0x00000300ff09ab82 */ /* 0x000f700000000800 */
[----:B------:R-:W2:Y:S01]  /*04e0*/  @!UP0 S2UR UR9, SR_CgaCtaId ;  /* 0x00000000000989c3 */ /* 0x000ea20000008800 */
[----:B0-----:R-:W-:-:S04]  /*04f0*/  @P2 IMAD.MOV.U32 R4, RZ, RZ, R0 ;  /* 0x000000ffff042224 */ /* 0x001fc800078e0000 */
[----:B-1----:R-:W-:-:S04]  /*0500*/  @P2 IMAD.WIDE.U32 R6, R2, R7, R4 ;  /* 0x0000000702062225 */ /* 0x002fc800078e0004 */
[----:B------:R-:W-:Y:S02]  /*0510*/  @P2 IMAD.MOV.U32 R12, RZ, RZ, R6 ;  /* 0x000000ffff0c2224 */ /* 0x000fe400078e0006 */
[----:B------:R-:W-:Y:S02]  /*0520*/  @P2 IMAD.IADD R18, R7, 0x1, R11 ;  /* 0x0000000107122824 */ /* 0x000fe400078e020b */
[----:B-----5:R-:W-:-:S04]  /*0530*/  @!P2 IMAD.WIDE.U32 R4, R9, R0, R2 ;  /* 0x000000000904a225 */ /* 0x020fc800078e0002 */
[----:B------:R-:W-:Y:S02]  /*0540*/  @!P2 IMAD.MOV.U32 R12, RZ, RZ, R4 ;  /* 0x000000ffff0ca224 */ /* 0x000fe400078e0004 */
[----:B------:R-:W-:Y:S01]  /*0550*/  @!P2 IMAD.MOV.U32 R18, RZ, RZ, R5 ;  /* 0x000000ffff12a224 */ /* 0x000fe200078e0005 */
[----:B--2---:R-:W-:Y:S02]  /*0560*/  @!UP0 ULEA UR8, UR9, UR8, 0x18 ;  /* 0x0000000809088291 */ /* 0x004fe4000f8ec03f */
[----:B------:R0:W-:Y:S01]  /*0570*/  STL [R1+0xe94], R12 ;  /* 0x000e940c01007387 */ /* 0x0001e20000100800 */
[----:B------:R-:W-:-:S03]  /*0580*/  VOTEU.ALL UP0, P0 ;  /* 0x00000000003f7886 */ /* 0x000fc60000000000 */
[----:B------:R0:W-:Y:S04]  /*0590*/  STL [R1+0xe90], R18 ;  /* 0x000e901201007387 */ /* 0x0001e80000100800 */
[----:B------:R-:W1:Y:S02]  /*05a0*/  FENCE.VIEW.ASYNC.S ;  /* 0x00000000000073c6 */ /* 0x000e640000000000 */
[----:B-1----:R0:W3:Y:S01]  /*05b0*/  @!UP0 SYNCS.EXCH.64 URZ, [UR8+0x30], UR4 ;  /* 0x00003004083f85b2 */ /* 0x0020e20008000100 */
[----:B------:R0:W3:Y:S01]  /*05c0*/  @!UP1 SYNCS.EXCH.64 URZ, [UR8+0x38], UR4 ;  /* 0x00003804083f95b2 */ /* 0x0000e20008000100 */
[----:B------:R-:W-:Y:S01]  /*05d0*/  NOP ;  /* 0x0000000000007918 */ /* 0x000fe20000000000 */
[----:B---34-:R-:W-:Y:S06]  /*05e0*/  BAR.SYNC.DEFER_BLOCKING 0x0 ;  /* 0x0000000000007b1d */ /* 0x018fec0000010000 */
[----:B0-----:R-:W-:Y:S05]  /*05f0*/  @!P1 BRA `(.L_x_3) ;  /* 0x0000074800dc9947 */ /* 0x001fea0003800000 */
[----:B------:R-:W-:-:S06]  /*0600*/  UISETP.GT.U32.AND UP0, UPT, UR11, 0x1, UPT ;  /* 0x000000010b00788c */ /* 0x000fcc000bf04070 */
[----:B------:R-:W-:-:S13]  /*0610*/  PLOP3.LUT P0, PT, PT, PT, UP0, 0x80, 0x0 ;  /* 0x000000000000781c */ /* 0x000fda0003f0f008 */
[----:B------:R-:W-:Y:S05]  /*0620*/  @P0 EXIT ;  /* 0x000000000000094d */ /* 0x000fea0003800000 */
[----:B------:R-:W-:Y:S01]  /*0630*/  IMAD.MOV.U32 R6, RZ, RZ, -0x1 ;  /* 0xffffffffff067424 */ /* 0x000fe200078e00ff */
[----:B------:R-:W-:Y:S01]  /*0640*/  ULDC.64 UR4, c[0x0][0x650] ;  /* 0x0001940000047ab9 */ /* 0x000fe20000000a00 */
[----:B------:R-:W-:Y:S01]  /*0650*/  IMAD.MOV.U32 R5, RZ, RZ, -0x1 ;  /* 0xffffffffff057424 */ /* 0x000fe200078e00ff */
[----:B------:R-:W-:Y:S01]  /*0660*/  ISETP.GE.U32.AND P0, PT, R12, UR4, PT ;  /* 0x000000040c007c0c */ /* 0x000fe2000bf06070 */
[----:B------:R-:W-:Y:S01]  /*0670*/  UMOV UR27, 0xffffffff ;  /* 0xffffffff001b7882 */ /* 0x000fe20000000000 */
[----:B------:R0:W-:Y:S01]  /*0680*/  STL [R1+0xe88], R6 ;  /* 0x000e880601007387 */ /* 0x0001e20000100800 */
[----:B------:R-:W-:Y:S02]  /*0690*/  PRMT R4, RZ, 0x7610, R4 ;  /* 0x00007610ff047816 */ /* 0x000fe40000000004 */
[----:B------:R-:W-:Y:S01]  /*06a0*/  ISETP.GE.U32.AND.EX P0, PT, R18, UR5, PT, P0 ;  /* 0x0000000512007c0c */ /* 0x000fe2000bf06100 */
[----:B------:R0:W-:-:S12]  /*06b0*/  STL [R1+0xe8c], R5 ;  /* 0x000e8c0501007387 */ /* 0x0001d80000100800 */
[----:B0-----:R-:W-:Y:S05]  /*06c0*/  @P0 BRA `(.L_x_4) ;  /* 0x0000000400680947 */ /* 0x001fea0003800000 */
[----:B------:R-:W0:Y:S01]  /*06d0*/  LDC.64 R14, c[0x0][0x628] ;  /* 0x00018a00ff0e7b82 */ /* 0x000e220000000a00 */
[----:B------:R-:W-:Y:S02]  /*06e0*/  IMAD.MOV.U32 R4, RZ, RZ, R12 ;  /* 0x000000ffff047224 */ /* 0x000fe400078e000c */
[----:B------:R-:W-:-:S05]  /*06f0*/  IMAD.MOV.U32 R5, RZ, RZ, R18 ;  /* 0x000000ffff057224 */ /* 0x000fca00078e0012 */
[----:B------:R-:W1:Y:S08]  /*0700*/  LDC R10, c[0x0][0x630] ;  /* 0x00018c00ff0a7b82 */ /* 0x000e700000000800 */
[----:B------:R-:W2:Y:S01]  /*0710*/  LDC.64 R16, c[0x0][0x620] ;  /* 0x00018800ff107b82 */ /* 0x000ea20000000a00 */
[----:B0-----:R-:W-:-:S04]  /*0720*/  ISETP.NE.U32.AND P0, PT, R14, RZ, PT ;  /* 0x000000ff0e00720c */ /* 0x001fc80003f05070 */
[----:B------:R-:W-:-:S13]  /*0730*/  ISETP.NE.AND.EX P0, PT, R15, RZ, PT, P0 ;  /* 0x000000ff0f00720c */ /* 0x000fda0003f05300 */
[----:B-12---:R-:W-:Y:S05]  /*0740*/  @!P0 BRA `(.L_x_5) ;  /* 0x0000000000288947 */ /* 0x006fea0003800000 */
[----:B------:R-:W0:Y:S02]  /*0750*/  LDC R9, c[0x0][0x634] ;  /* 0x00018d00ff097b82 */ /* 0x000e240000000800 */
[----:B0-----:R-:W-:-:S05]  /*0760*/  IADD3 R9, P0, R12, R9, RZ ;  /* 0x000000090c097210 */ /* 0x001fca0007f1e0ff */
[----:B------:R-:W-:-:S04]  /*0770*/  IMAD.X R11, RZ, RZ, R18, P0 ;  /* 0x000000ffff0b7224 */ /* 0x000fc800000e0612 */
[----:B------:R-:W-:-:S04]  /*0780*/  IMAD.WIDE.U32 R4, R11, R14, RZ ;  /* 0x0000000e0b047225 */ /* 0x000fc800078e00ff */
[----:B------:R-:W-:-:S04]  /*0790*/  IMAD.WIDE.U32 R6, P0, R9, R15, R4 ;  /* 0x0000000f09067225 */ /* 0x000fc80007800004 */
[----:B------:R-:W-:-:S04]  /*07a0*/  IMAD.WIDE.U32 R4, R9, R14, RZ ;  /* 0x0000000e09047225 */ /* 0x000fc800078e00ff */
[----:B------:R-:W-:Y:S01]  /*07b0*/  IMAD.X R9, RZ, RZ, RZ, P0 ;  /* 0x000000ffff097224 */ /* 0x000fe200000e06ff */
[----:B------:R-:W-:Y:S01]  /*07c0*/  IADD3 RZ, P0, R5, R6, RZ ;  /* 0x0000000605ff7210 */ /* 0x000fe20007f1e0ff */
[----:B------:R-:W-:-:S04]  /*07d0*/  IMAD.MOV.U32 R8, RZ, RZ, R7 ;  /* 0x000000ffff087224 */ /* 0x000fc800078e0007 */
[----:B------:R-:W-:-:S08]  /*07e0*/  IMAD.WIDE.U32.X R4, R11, R15, R8, P0 ;  /* 0x0000000f0b047225 */ /* 0x000fd000000e0408 */
.L_x_5:
[-CC-:B------:R-:W-:Y:S01]  /*07f0*/  SHF.R.U64 R24, R4, R10.reuse, R5.reuse ;  /* 0x0000000a04187219 */ /* 0x180fe20000001205 */
[----:B------:R-:W0:Y:S01]  /*0800*/  LDC R8, c[0x0][0x618] ;  /* 0x00018600ff087b82 */ /* 0x000e220000000800 */
[----:B------:R-:W-:Y:S01]  /*0810*/  SHF.R.U32.HI R4, RZ, R10, R5 ;  /* 0x0000000aff047219 */ /* 0x000fe20000011605 */
[----:B------:R-:W-:Y:S01]  /*0820*/  ULDC UR4, c[0x0][0x150] ;  /* 0x0000540000047ab9 */ /* 0x000fe20000000800 */
[----:B------:R-:W-:Y:S01]  /*0830*/  IADD3 R9, P0, RZ, -R24, RZ ;  /* 0x80000018ff097210 */ /* 0x000fe20007f1e0ff */
[----:B------:R-:W-:Y:S01]  /*0840*/  IMAD.MOV.U32 R5, RZ, RZ, R18 ;  /* 0x000000ffff057224 */ /* 0x000fe200078e0012 */
[----:B------:R-:W-:-:S03]  /*0850*/  I2FP.F32.U32 R3, R2 ;  /* 0x0000000200037245 */ /* 0x000fc60000201000 */
[----:B------:R-:W1:Y:S01]  /*0860*/  LDC.64 R20, c[0x0][0x640] ;  /* 0x00019000ff147b82 */ /* 0x000e620000000a00 */
[----:B------:R-:W-:Y:S02]  /*0870*/  IMAD.X R11, RZ, RZ, ~R4, P0 ;  /* 0x000000ffff0b7224 */ /* 0x000fe400000e0e04 */
[----:B------:R-:W-:Y:S01]  /*0880*/  FMUL R3, R3, UR4 ;  /* 0x0000000403037c20 */ /* 0x000fe20008400000 */
[----:B------:R-:W-:Y:S01]  /*0890*/  IMAD.MOV.U32 R4, RZ, RZ, R12 ;  /* 0x000000ffff047224 */ /* 0x000fe200078e000c */
[----:B------:R-:W-:Y:S01]  /*08a0*/  ULDC UR4, c[0x0][0x154] ;  /* 0x0000550000047ab9 */ /* 0x000fe20000000800 */
[-C--:B------:R-:W-:Y:S02]  /*08b0*/  IMAD R6, R11, R16.reuse, RZ ;  /* 0x000000100b067224 */ /* 0x080fe400078e02ff */
[C---:B------:R-:W-:Y:S01]  /*08c0*/  IMAD.WIDE.U32 R4, R9.reuse, R16, R4 ;  /* 0x0000001009047225 */ /* 0x040fe200078e0004 */
[----:B------:R-:W2:Y:S01]  /*08d0*/  LDC R10, c[0x0][0x608] ;  /* 0x00018200ff0a7b82 */ /* 0x000ea20000000800 */
[----:B------:R-:W3:Y:S02]  /*08e0*/  F2I.U32.TRUNC.NTZ R3, R3 ;  /* 0x0000000300037305 */ /* 0x000ee4000020f000 */
[----:B------:R-:W-:-:S04]  /*08f0*/  IMAD R9, R9, R17, R6 ;  /* 0x0000001109097224 */ /* 0x000fc800078e0206 */
[----:B------:R-:W-:Y:S01]  /*0900*/  IMAD.IADD R5, R5, 0x1, R9 ;  /* 0x0000000105057824 */ /* 0x000fe200078e0209 */
[----:B------:R-:W4:Y:S01]  /*0910*/  LDC R7, c[0x0][0x144] ;  /* 0x00005100ff077b82 */ /* 0x000f220000000800 */
[----:B------:R-:W-:-:S03]  /*0920*/  IMAD.MOV.U32 R9, RZ, RZ, 0x1 ;  /* 0x00000001ff097424 */ /* 0x000fc600078e00ff */
[----:B0-----:R-:W-:Y:S02]  /*0930*/  SHF.R.U64 R12, R4, R8, R5 ;  /* 0x00000008040c7219 */ /* 0x001fe40000001205 */
[----:B------:R-:W-:Y:S02]  /*0940*/  I2FP.F32.U32 R4, R0 ;  /* 0x0000000000047245 */ /* 0x000fe40000201000 */
[----:B------:R-:W0:Y:S01]  /*0950*/  LDC R14, c[0x0][0x658] ;  /* 0x00019600ff0e7b82 */ /* 0x000e220000000800 */
[----:B-1----:R-:W-:Y:S01]  /*0960*/  ISETP.NE.U32.AND P0, PT, R20, RZ, PT ;  /* 0x000000ff1400720c */ /* 0x002fe20003f05070 */
[----:B---3--:R-:W-:Y:S02]  /*0970*/  IMAD.MOV R6, RZ, RZ, -R3 ;  /* 0x000000ffff067224 */ /* 0x008fe400078e0a03 */
[----:B------:R-:W-:Y:S01]  /*0980*/  FMUL R4, R4, UR4 ;  /* 0x0000000404047c20 */ /* 0x000fe20008400000 */
[----:B------:R-:W-:Y:S01]  /*0990*/  SHF.R.U32.HI R3, RZ, R8, R5 ;  /* 0x00000008ff037219 */ /* 0x000fe20000011605 */
[----:B------:R-:W-:Y:S01]  /*09a0*/  IMAD.MOV.U32 R5, RZ, RZ, -0x1 ;  /* 0xffffffffff057424 */ /* 0x000fe200078e00ff */
[----:B------:R-:W-:Y:S01]  /*09b0*/  ISETP.NE.AND.EX P0, PT, R21, RZ, PT, P0 ;  /* 0x000000ff1500720c */ /* 0x000fe20003f05300 */
[----:B------:R1:W3:Y:S01]  /*09c0*/  F2I.U32.TRUNC.NTZ R11, R4 ;  /* 0x00000004000b7305 */ /* 0x0002e2000020f000 */
[----:B------:R-:W1:Y:S01]  /*09d0*/  LDC R15, c[0x0][0x148] ;  /* 0x00005200ff0f7b82 */ /* 0x000e620000000800 */
[----:B--2---:R-:W-:-:S02]  /*09e0*/  SHF.R.U64 R25, R12, R10, R3 ;  /* 0x0000000a0c197219 */ /* 0x004fc40000001203 */
[----:B------:R-:W-:-:S05]  /*09f0*/  SHF.R.U32.HI R3, RZ, R10, R3 ;  /* 0x0000000aff037219 */ /* 0x000fca0000011603 */
[----:B------:R-:W2:Y:S01]  /*0a00*/  LDC R19, c[0x0][0x600] ;  /* 0x00018000ff137b82 */ /* 0x000ea20000000800 */
[----:B----4-:R-:W-:-:S07]  /*0a10*/  IMAD R8, R7, R6, R2 ;  /* 0x0000000607087224 */ /* 0x010fce00078e0202 */
[----:B------:R-:W4:Y:S01]  /*0a20*/  LDC R16, c[0x0][0x648] ;  /* 0x00019200ff107b82 */ /* 0x000f220000000800 */
[-C--:B0-----:R-:W-:Y:S02]  /*0a30*/  SHF.L.U32 R2, R5, R14.reuse, RZ ;  /* 0x0000000e05027219 */ /* 0x081fe400000006ff */
[--C-:B------:R-:W-:Y:S02]  /*0a40*/  SHF.R.U64 R22, R25, R14, R3.reuse ;  /* 0x0000000e19167219 */ /* 0x100fe40000001203 */
[----:B------:R-:W-:Y:S02]  /*0a50*/  LOP3.LUT R10, RZ, R2, RZ, 0x33, !PT ;  /* 0x00000002ff0a7212 */ /* 0x000fe400078e33ff */
[-C--:B------:R-:W-:Y:S01]  /*0a60*/  SHF.R.U32.HI R3, RZ, R14.reuse, R3 ;  /* 0x0000000eff037219 */ /* 0x080fe20000011603 */
[----:B------:R-:W0:Y:S01]  /*0a70*/  LDC R23, c[0x0][0x638] ;  /* 0x00018e00ff177b82 */ /* 0x000e220000000800 */
[----:B------:R-:W-:Y:S01]  /*0a80*/  SHF.L.U32 R9, R9, R14, RZ ;  /* 0x0000000e09097219 */ /* 0x000fe200000006ff */
[----:B------:R-:W-:-:S06]  /*0a90*/  IMAD.MOV.U32 R2, RZ, RZ, R22 ;  /* 0x000000ffff027224 */ /* 0x000fcc00078e0016 */
[----:B------:R-:W0:Y:S01]  /*0aa0*/  LDC R18, c[0x0][0x610] ;  /* 0x00018400ff127b82 */ /* 0x000e220000000800 */
[----:B-1-3--:R-:W-:Y:S05]  /*0ab0*/  @!P0 BRA `(.L_x_6) ;  /* 0x0000000000288947 */ /* 0x00afea0003800000 */
[----:B------:R-:W1:Y:S02]  /*0ac0*/  LDC R7, c[0x0][0x64c] ;  /* 0x00019300ff077b82 */ /* 0x000e640000000800 */
[----:B-1----:R-:W-:-:S05]  /*0ad0*/  IADD3 R7, P0, R22, R7, RZ ;  /* 0x0000000716077210 */ /* 0x002fca0007f1e0ff */
        /* <DEDUP_REMOVED lines=8> */
.L_x_6:
[----:B----4-:R-:W-:Y:S01]  /*0b60*/  SHF.R.U64 R2, R2, R16, R3 ;  /* 0x0000001002027219 */ /* 0x010fe20000001203 */
[----:B--2---:R-:W-:Y:S01]  /*0b70*/  VIADD R3, R19, 0xffffffff ;  /* 0xffffffff13037836 */ /* 0x004fe20000000000 */
[----:B------:R-:W-:Y:S01]  /*0b80*/  LOP3.LUT R10, R25, R10, RZ, 0xc0, !PT ;  /* 0x0000000a190a7212 */ /* 0x000fe200078ec0ff */
[----:B------:R-:W-:Y:S01]  /*0b90*/  IMAD.MOV R11, RZ, RZ, -R11 ;  /* 0x000000ffff0b7224 */ /* 0x000fe200078e0a0b */
[----:B------:R-:W-:Y:S01]  /*0ba0*/  R2UR UR27, R24 ;  /* 0x00000000181b72ca */ /* 0x000fe200000e0000 */
[----:B------:R-:W-:Y:S01]  /*0bb0*/  IMAD.MOV R4, RZ, RZ, -R2 ;  /* 0x000000ffff047224 */ /* 0x000fe200078e0a02 */
[----:B------:R-:W-:Y:S01]  /*0bc0*/  LOP3.LUT R3, R12, R3, RZ, 0xc0, !PT ;  /* 0x000000030c037212 */ /* 0x000fe200078ec0ff */
[----:B------:R-:W-:Y:S02]  /*0bd0*/  @P2 IMAD R8, R15, R11, R0 ;  /* 0x0000000b0f082224 */ /* 0x000fe400078e0200 */
[----:B------:R-:W-:Y:S02]  /*0be0*/  IMAD R9, R9, R2, R10 ;  /* 0x0000000209097224 */ /* 0x000fe400078e020a */
[----:B0-----:R-:W-:-:S02]  /*0bf0*/  IMAD R0, R4, R23, R22 ;  /* 0x0000001704007224 */ /* 0x001fc400078e0216 */
[----:B------:R-:W-:Y:S02]  /*0c00*/  IMAD R8, R9, R18, R8 ;  /* 0x0000001209087224 */ /* 0x000fe400078e0208 */
[----:B------:R-:W-:Y:S02]  /*0c10*/  IMAD R3, R0, R19, R3 ;  /* 0x0000001300037224 */ /* 0x000fe400078e0203 */
[----:B------:R-:W-:-:S03]  /*0c20*/  IMAD.MOV.U32 R4, RZ, RZ, 0x1 ;  /* 0x00000001ff047424 */ /* 0x000fc600078e00ff */
[----:B------:R-:W-:Y:S02]  /*0c30*/  SEL R2, R3, R8, !P2 ;  /* 0x0000000803027207 */ /* 0x000fe40005000000 */
[----:B------:R-:W-:-:S03]  /*0c40*/  SEL R0, R8, R3, !P2 ;  /* 0x0000000308007207 */ /* 0x000fc60005000000 */
[----:B------:R0:W-:Y:S04]  /*0c50*/  STL [R1+0xe8c], R2 ;  /* 0x000e8c0201007387 */ /* 0x0001e80000100800 */
[----:B------:R0:W-:Y:S02]  /*0c60*/  STL [R1+0xe88], R0 ;  /* 0x000e880001007387 */ /* 0x0001e40000100800 */
.L_x_4:
[----:B------:R-:W-:-:S08]  /*0c70*/  NOP ;  /* 0x0000000000007918 */ /* 0x000fd00000000000 */
[----:B------:R-:W1:Y:S02]  /*0c80*/  USETMAXREG.TRY_ALLOC.CTAPOOL UP0, 0xf0 ;  /* 0x000000f0000079c8 */ /* 0x000e640008000600 */
[----:B-1----:R-:W-:-:S13]  /*0c90*/  PLOP3.LUT P0, PT, PT, PT, UP0, 0x80, 0x0 ;  /* 0x000000000000781c */ /* 0x002fda0003f0f008 */
[----:B------:R-:W-:Y:S05]  /*0ca0*/  @!P0 BRA `(.L_x_4) ;  /* 0xfffffffc00f08947 */ /* 0x000fea000383ffff */
[----:B------:R-:W-:Y:S01]  /*0cb0*/  ULDC.64 UR4, c[0x0][0x598] ;  /* 0x0001660000047ab9 */ /* 0x000fe20000000a00 */
[----:B------:R-:W-:Y:S01]  /*0cc0*/  ULDC.64 UR30, c[0x0][0x208] ;  /* 0x00008200001e7ab9 */ /* 0x000fe20000000a00 */
[----:B------:R-:W-:-:S04]  /*0cd0*/  ISETP.NE.U32.AND P0, PT, RZ, UR4, PT ;  /* 0x00000004ff007c0c */ /* 0x000fc8000bf05070 */
[----:B------:R-:W-:-:S13]  /*0ce0*/  ISETP.NE.AND.EX P0, PT, RZ, UR5, PT, P0 ;  /* 0x00000005ff007c0c */ /* 0x000fda000bf05300 */
[----:B------:R-:W-:Y:S05]  /*0cf0*/  @!P0 BRA `(.L_x_7) ;  /* 0x0000000000208947 */ /* 0x000fea0003800000 */
[----:B0-----:R-:W0:Y:S02]  /*0d00*/  LDC.64 R2, c[0x0][0x598] ;  /* 0x00016600ff027b82 */ /* 0x001e240000000a00 */
[----:B0-----:R-:W2:Y:S02]  /*0d10*/  LDG.E.64 R2, desc[UR30][R2.64] ;  /* 0x0000001e02027981 */ /* 0x001ea4000c1e1b00 */
[----:B--2---:R-:W-:-:S04]  /*0d20*/  ISETP.NE.U32.AND P0, PT, R2, RZ, PT ;  /* 0x000000ff0200720c */ /* 0x004fc80003f05070 */
[----:B------:R-:W-:-:S13]  /*0d30*/  ISETP.NE.AND.EX P0, PT, R3, RZ, PT, P0 ;  /* 0x000000ff0300720c */ /* 0x000fda0003f05300 */
[----:B------:R-:W-:Y:S05]  /*0d40*/  @!P0 BRA `(.L_x_7) ;  /* 0x00000000000c8947 */ /* 0x000fea0003800000 */
[----:B------:R-:W2:Y:S02]  /*0d50*/  LD.E R2, desc[UR30][R2.64] ;  /* 0x0000001e02027980 */ /* 0x000ea4000c101900 */
[----:B--2---:R-:W-:Y:S01]  /*0d60*/  R2UR UR26, R2 ;  /* 0x00000000021a72ca */ /* 0x004fe200000e0000 */
[----:B------:R-:W-:-:S14]  /*0d70*/  BRA `(.L_x_8) ;  /* 0x0000000000247947 */ /* 0x000fdc0003800000 */
.L_x_7:
[----:B------:R-:W-:Y:S02]  /*0d80*/  ULDC.64 UR4, c[0x0][0x588] ;  /* 0x0001620000047ab9 */ /* 0x000fe40000000a00 */
[----:B------:R-:W-:-:S04]  /*0d90*/  ISETP.NE.U32.AND P0, PT, RZ, UR4, PT ;  /* 0x00000004ff007c0c */ /* 0x000fc8000bf05070 */
[----:B------:R-:W-:-:S13]  /*0da0*/  ISETP.NE.AND.EX P0, PT, RZ, UR5, PT, P0 ;  /* 0x00000005ff007c0c */ /* 0x000fda000bf05300 */
[----:B------:R-:W-:Y:S05]  /*0db0*/  @!P0 BRA `(.L_x_9) ;  /* 0x0000000000108947 */ /* 0x000fea0003800000 */
[----:B0-----:R-:W0:Y:S02]  /*0dc0*/  LDC.64 R2, c[0x0][0x588] ;  /* 0x00016200ff027b82 */ /* 0x001e240000000a00 */
[----:B0-----:R-:W2:Y:S02]  /*0dd0*/  LDG.E R2, desc[UR30][R2.64] ;  /* 0x0000001e02027981 */ /* 0x001ea4000c1e1900 */
[----:B--2---:R-:W-:Y:S01]  /*0de0*/  R2UR UR26, R2 ;  /* 0x00000000021a72ca */ /* 0x004fe200000e0000 */
[----:B------:R-:W-:-:S14]  /*0df0*/  BRA `(.L_x_8) ;  /* 0x0000000000047947 */ /* 0x000fdc0003800000 */
.L_x_9:
[----:B------:R-:W-:-:S05]  /*0e00*/  ULDC UR26, c[0x0][0x580] ;  /* 0x00016000001a7ab9 */ /* 0x000fca0000000800 */
.L_x_8:
[----:B------:R-:W-:Y:S02]  /*0e10*/  ULDC.64 UR4, c[0x0][0x5a0] ;  /* 0x0001680000047ab9 */ /* 0x000fe40000000a00 */
        /* <DEDUP_REMOVED lines=11> */
.L_x_10:
        /* <DEDUP_REMOVED lines=8> */
.L_x_12:
[----:B------:R-:W-:-:S05]  /*0f50*/  ULDC UR25, c[0x0][0x584] ;  /* 0x0001610000197ab9 */ /* 0x000fca0000000800 */
.L_x_11:
[----:B------:R-:W-:-:S13]  /*0f60*/  LOP3.LUT P0, RZ, R4, 0xff, RZ, 0xc0, !PT ;  /* 0x000000ff04ff7812 */ /* 0x000fda000780c0ff */
[----:B------:R-:W-:Y:S05]  /*0f70*/  @!P0 EXIT ;  /* 0x000000000000894d */ /* 0x000fea0003800000 */
[----:B0-----:R-:W0:Y:S01]  /*0f80*/  LDC.64 R2, c[0x0][0x5c8] ;  /* 0x00017200ff027b82 */ /* 0x001e220000000a00 */
[----:B------:R-:W-:Y:S01]  /*0f90*/  ULDC UR4, c[0x0][0x28c] ;  /* 0x0000a30000047ab9 */ /* 0x000fe20000000800 */
[----:B------:R-:W-:Y:S02]  /*0fa0*/  ULOP3.LUT UR8, UR7, 0x1, URZ, 0xfc, !UPT ;  /* 0x0000000107087892 */ /* 0x000fe4000f8efc3f */
[----:B------:R-:W-:-:S04]  /*0fb0*/  UIADD3 UR4, UR4, 0x7f, URZ ;  /* 0x0000007f04047890 */ /* 0x000fc8000fffe03f */
[----:B------:R-:W-:-:S04]  /*0fc0*/  USHF.R.S32.HI UR5, URZ, 0x1f, UR4 ;  /* 0x0000001f3f057899 */ /* 0x000fc80008011404 */
[----:B------:R-:W-:-:S03]  /*0fd0*/  ULEA.HI UR5, UR5, UR4, URZ, 0x7 ;  /* 0x0000000405057291 */ /* 0x000fc6000f8f383f */
[----:B------:R-:W-:Y:S01]  /*0fe0*/  UMOV UR4, URZ ;  /* 0x0000003f00047c82 */ /* 0x000fe20008000000 */
[----:B------:R-:W-:-:S03]  /*0ff0*/  USHF.R.S32.HI UR24, URZ, 0x7, UR5 ;  /* 0x000000073f187899 */ /* 0x000fc60008011405 */
[----:B------:R-:W-:Y:S01]  /*1000*/  UMOV UR5, URZ ;  /* 0x0000003f00057c82 */ /* 0x000fe20008000000 */
[C-C-:B0-----:R-:W-:Y:S01]  /*1010*/  SHF.L.U64.HI R6, R2.reuse, 0x7, R3.reuse ;  /* 0x0000000702067819 */ /* 0x141fe20000010203 */
[C---:B------:R-:W-:Y:S01]  /*1020*/  IMAD.SHL.U32 R7, R2.reuse, 0x80, RZ ;  /* 0x0000008002077824 */ /* 0x040fe200078e00ff */
[C-C-:B------:R-:W-:Y:S01]  /*1030*/  SHF.L.U64.HI R4, R2.reuse, 0x3, R3.reuse ;  /* 0x0000000302047819 */ /* 0x140fe20000010203 */
[C---:B------:R-:W-:Y:S01]  /*1040*/  IMAD.SHL.U32 R9, R2.reuse, 0x100, RZ ;  /* 0x0000010002097824 */ /* 0x040fe200078e00ff */
[C---:B------:R-:W-:Y:S01]  /*1050*/  SHF.L.U64.HI R8, R2.reuse, 0x8, R3 ;  /* 0x0000000802087819 */ /* 0x040fe20000010203 */
[----:B------:R-:W-:-:S07]  /*1060*/  IMAD.SHL.U32 R3, R2, 0x8, RZ ;  /* 0x0000000802037824 */ /* 0x000fce00078e00ff */
.L_x_39:
[----:B------:R-:W-:Y:S01]  /*1070*/  STL [R1+0xe84], RZ ;  /* 0x000e84ff01007387 */ /* 0x000fe20000100800 */
[----:B0-----:R-:W0:Y:S01]  /*1080*/  S2UR UR13, SR_CgaCtaId ;  /* 0x00000000000d79c3 */ /* 0x001e220000008800 */
[----:B------:R-:W-:Y:S01]  /*1090*/  UMOV UR12, 0x400 ;  /* 0x00000400000c7882 */ /* 0x000fe20000000000 */
[----:B------:R-:W-:Y:S01]  /*10a0*/  UMOV UR6, URZ ;  /* 0x0000003f00067c82 */ /* 0x000fe20008000000 */
[----:B------:R-:W-:Y:S01]  /*10b0*/  STL [R1+0xe80], RZ ;  /* 0x000e80ff01007387 */ /* 0x000fe20000100800 */
[----:B------:R-:W-:Y:S01]  /*10c0*/  UMOV UR16, URZ ;  /* 0x0000003f00107c82 */ /* 0x000fe20008000000 */
[----:B------:R-:W-:Y:S01]  /*10d0*/  UMOV UR17, URZ ;  /* 0x0000003f00117c82 */ /* 0x000fe20008000000 */
[----:B------:R-:W-:Y:S01]  /*10e0*/  UMOV UR11, UR5 ;  /* 0x00000005000b7c82 */ /* 0x000fe20008000000 */
[----:B------:R-:W-:Y:S01]  /*10f0*/  STL [R1+0xe7c], RZ ;  /* 0x000e7cff01007387 */ /* 0x000fe20000100800 */
[----:B-1----:R-:W1:Y:S01]  /*1100*/  LDC R16, c[0x0][0x28c] ;  /* 0x0000a300ff107b82 */ /* 0x002e620000000800 */
[----:B------:R-:W-:Y:S01]  /*1110*/  UMOV UR14, UR4 ;  /* 0x00000004000e7c82 */ /* 0x000fe20008000000 */
[----:B------:R-:W-:Y:S01]  /*1120*/  CS2R R236, SRZ ;  /* 0x0000000000ec7805 */ /* 0x000fe2000001ff00 */
[----:B------:R-:W-:Y:S01]  /*1130*/  STL [R1+0xe78], RZ ;  /* 0x000e78ff01007387 */ /* 0x000fe20000100800 */
[----:B------:R-:W-:-:S02]  /*1140*/  CS2R R234, SRZ ;  /* 0x0000000000ea7805 */ /* 0x000fc4000001ff00 */
[----:B------:R-:W-:Y:S02]  /*1150*/  CS2R R232, SRZ ;  /* 0x0000000000e87805 */ /* 0x000fe4000001ff00 */
[----:B------:R-:W-:Y:S01]  /*1160*/  CS2R R230, SRZ ;  /* 0x0000000000e67805 */ /* 0x000fe2000001ff00 */
[----:B------:R-:W-:Y:S01]  /*1170*/  STL [R1+0xe74], RZ ;  /* 0x000e74ff01007387 */ /* 0x000fe20000100800 */
[----:B------:R-:W-:Y:S02]  /*1180*/  CS2R R228, SRZ ;  /* 0x0000000000e47805 */ /* 0x000fe4000001ff00 */
[----:B------:R-:W-:Y:S02]  /*1190*/  CS2R R226, SRZ ;  /* 0x0000000000e27805 */ /* 0x000fe4000001ff00 */
[----:B------:R-:W-:Y:S01]  /*11a0*/  CS2R R224, SRZ ;  /* 0x0000000000e07805 */ /* 0x000fe2000001ff00 */
[----:B------:R-:W-:Y:S01]  /*11b0*/  STL [R1+0xe70], RZ ;  /* 0x000e70ff01007387 */ /* 0x000fe20000100800 */
[----:B------:R-:W-:-:S02]  /*11c0*/  CS2R R222, SRZ ;  /* 0x0000000000de7805 */ /* 0x000fc4000001ff00 */
[----:B------:R-:W-:Y:S02]  /*11d0*/  CS2R R220, SRZ ;  /* 0x0000000000dc7805 */ /* 0x000fe4000001ff00 */
[----:B------:R-:W-:Y:S01]  /*11e0*/  CS2R R218, SRZ ;  /* 0x0000000000da7805 */ /* 0x000fe2000001ff00 */
[----:B------:R-:W-:Y:S01]  /*11f0*/  STL [R1+0xe6c], RZ ;  /* 0x000e6cff01007387 */ /* 0x000fe20000100800 */
[----:B0-----:R-:W-:Y:S01]  /*1200*/  ULEA UR12, UR13, UR12, 0x18 ;  /* 0x0000000c0d0c7291 */ /* 0x001fe2000f8ec03f */
[----:B------:R-:W-:Y:S02]  /*1210*/  CS2R R216, SRZ ;  /* 0x0000000000d87805 */ /* 0x000fe4000001ff00 */
[----:B------:R-:W-:Y:S01]  /*1220*/  CS2R R22, SRZ ;  /* 0x0000000000167805 */ /* 0x000fe2000001ff00 */
[----:B------:R-:W-:Y:S01]  /*1230*/  STL [R1+0xe68], RZ ;  /* 0x000e68ff01007387 */ /* 0x000fe20000100800 */
[----:B------:R-:W-:Y:S02]  /*1240*/  CS2R R20, SRZ ;  /* 0x0000000000147805 */ /* 0x000fe4000001ff00 */
[----:B------:R-:W-:-:S02]  /*1250*/  CS2R R18, SRZ ;  /* 0x0000000000127805 */ /* 0x000fc4000001ff00 */
[----:B------:R-:W-:Y:S01]  /*1260*/  CS2R R120, SRZ ;  /* 0x0000000000787805 */ /* 0x000fe2000001ff00 */
[----:B------:R-:W-:Y:S01]  /*1270*/  STL [R1+0xe64], RZ ;  /* 0x000e64ff01007387 */ /* 0x000fe20000100800 */
[----:B-1----:R-:W-:Y:S02]  /*1280*/  ISETP.GE.AND P0, PT, R16, 0x1, PT ;  /* 0x000000011000780c */ /* 0x002fe40003f06270 */
[----:B------:R-:W-:Y:S02]  /*1290*/  CS2R R16, SRZ ;  /* 0x0000000000107805 */ /* 0x000fe4000001ff00 */
[----:B------:R-:W-:Y:S01]  /*12a0*/  CS2R R122, SRZ ;  /* 0x00000000007a7805 */ /* 0x000fe2000001ff00 */
[----:B------:R-:W-:Y:S01]  /*12b0*/  STL [R1+0xe60], RZ ;  /* 0x000e60ff01007387 */ /* 0x000fe20000100800 */
[----:B------:R-:W-:Y:S02]  /*12c0*/  CS2R R124, SRZ ;  /* 0x00000000007c7805 */ /* 0x000fe4000001ff00 */
[----:B------:R-:W-:-:S02]  /*12d0*/  CS2R R126, SRZ ;  /* 0x00000000007e7805 */ /* 0x000fc4000001ff00 */
[----:B------:R-:W-:Y:S01]  /*12e0*/  CS2R R128, SRZ ;  /* 0x0000000000807805 */ /* 0x000fe2000001ff00 */
[----:B------:R-:W-:Y:S01]  /*12f0*/  STL [R1+0xe5c], RZ ;  /* 0x000e5cff01007387 */ /* 0x000fe20000100800 */
[----:B------:R-:W-:Y:S02]  /*1300*/  CS2R R130, SRZ ;  /* 0x0000000000827805 */ /* 0x000fe4000001ff00 */
        /* <DEDUP_REMOVED lines=119> */
[----:B------:R-:W-:-:S03]  /*1a80*/  CS2R R118, SRZ ;  /* 0x0000000000767805 */ /* 0x000fc6000001ff00 */
[----:B------:R-:W-:Y:S04]  /*1a90*/  STL [R1+0xde0], RZ ;  /* 0x000de0ff01007387 */ /* 0x000fe80000100800 */
        /* <DEDUP_REMOVED lines=792> */
[----:B------:R-:W-:Y:S04]  /*4c20*/  STL [R1], RZ ;  /* 0x000000ff01007387 */ /* 0x000fe80000100800 */
[----:B------:R-:W-:Y:S04]  /*4c30*/  STL [R1+0x4], RZ ;  /* 0x000004ff01007387 */ /* 0x000fe80000100800 */
[----:B------:R-:W-:Y:S04]  /*4c40*/  STL [R1+0x8], RZ ;  /* 0x000008ff01007387 */ /* 0x000fe80000100800 */
[----:B------:R-:W-:Y:S04]  /*4c50*/  STL [R1+0xc], RZ ;  /* 0x00000cff01007387 */ /* 0x000fe80000100800 */
[----:B------:R-:W-:Y:S04]  /*4c60*/  STL [R1+0x10], RZ ;  /* 0x000010ff01007387 */ /* 0x000fe80000100800 */
[----:B------:R-:W-:Y:S04]  /*4c70*/  STL [R1+0x14], RZ ;  /* 0x000014ff01007387 */ /* 0x000fe80000100800 */
[----:B------:R-:W-:Y:S04]  /*4c80*/  STL [R1+0x18], RZ ;  /* 0x000018ff01007387 */ /* 0x000fe80000100800 */
[----:B------:R-:W-:Y:S04]  /*4c90*/  STL [R1+0x1c], RZ ;  /* 0x00001cff01007387 */ /* 0x000fe80000100800 */
[----:B------:R-:W-:Y:S01]  /*4ca0*/  STL [R1+0x20], RZ ;  /* 0x000020ff01007387 */ /* 0x000fe20000100800 */
[----:B------:R-:W0:Y:S03]  /*4cb0*/  S2R R15, SR_TID.X ;  /* 0x00000000000f7919 */ /* 0x000e260000002100 */
        /* <DEDUP_REMOVED lines=8> */
[----:B0-----:R-:W-:-:S03]  /*4d40*/  LOP3.LUT R15, R15, 0x80, RZ, 0xc0, !PT ;  /* 0x000000800f0f7812 */ /* 0x001fc600078ec0ff */
[----:B------:R-:W-:Y:S01]  /*4d50*/  STL [R1+0x44], RZ ;  /* 0x000044ff01007387 */ /* 0x000fe20000100800 */
[----:B------:R-:W-:-:S03]  /*4d60*/  SHF.R.U32.HI R15, RZ, 0x7, R15 ;  /* 0x00000007ff0f7819 */ /* 0x000fc6000001160f */
        /* <DEDUP_REMOVED lines=33> */
[----:B------:R-:W0:Y:S04]  /*4f80*/  SHFL.IDX PT, R15, R15, RZ, 0x1f ;  /* 0x00001fff0f0f7589 */ /* 0x000e2800000e0000 */
[----:B------:R1:W-:Y:S04]  /*4f90*/  STL [R1+0xcc], RZ ;  /* 0x0000ccff01007387 */ /* 0x0003e80000100800 */
[----:B------:R1:W-:Y:S04]  /*4fa0*/  STL [R1+0xd0], RZ ;  /* 0x0000d0ff01007387 */ /* 0x0003e80000100800 */
[----:B------:R1:W-:Y:S04]  /*4fb0*/  STL [R1+0xd4], RZ ;  /* 0x0000d4ff01007387 */ /* 0x0003e80000100800 */
[----:B------:R1:W-:Y:S04]  /*4fc0*/  STL [R1+0xd8], RZ ;  /* 0x0000d8ff01007387 */ /* 0x0003e80000100800 */
[----:B------:R1:W-:Y:S04]  /*4fd0*/  STL [R1+0xdc], RZ ;  /* 0x0000dcff01007387 */ /* 0x0003e80000100800 */
[----:B------:R1:W-:Y:S01]  /*4fe0*/  STL [R1+0xe0], RZ ;  /* 0x0000e0ff01007387 */ /* 0x0003e20000100800 */
[----:B0-----:R-:W-:-:S03]  /*4ff0*/  R2UR UR9, R15 ;  /* 0x000000000f0972ca */ /* 0x001fc600000e0000 */
[----:B------:R1:W-:Y:S04]  /*5000*/  STL [R1+0xe4], RZ ;  /* 0x0000e4ff01007387 */ /* 0x0003e80000100800 */
[----:B------:R1:W-:Y:S04]  /*5010*/  STL [R1+0xe8], RZ ;  /* 0x0000e8ff01007387 */ /* 0x0003e80000100800 */
[----:B------:R1:W-:Y:S02]  /*5020*/  STL [R1+0xec], RZ ;  /* 0x0000ecff01007387 */ /* 0x0003e40000100800 */
[----:B------:R-:W-:-:S02]  /*5030*/  ULEA.HI UR10, UR9, UR9, URZ, 0x1 ;  /* 0x00000009090a7291 */ /* 0x000fc4000f8f083f */
[----:B------:R1:W-:Y:S02]  /*5040*/  STL [R1+0xf0], RZ ;  /* 0x0000f0ff01007387 */ /* 0x0003e40000100800 */
[----:B------:R-:W-:Y:S02]  /*5050*/  ULOP3.LUT UR10, UR10, 0x7fffe, URZ, 0xc0, !UPT ;  /* 0x0007fffe0a0a7892 */ /* 0x000fe4000f8ec03f */
[----:B------:R1:W-:Y:S02]  /*5060*/  STL [R1+0xf4], RZ ;  /* 0x0000f4ff01007387 */ /* 0x0003e40000100800 */
[----:B------:R-:W-:Y:S02]  /*5070*/  UIADD3 UR10, UR9, -UR10, URZ ;  /* 0x8000000a090a7290 */ /* 0x000fe4000fffe03f */
[----:B------:R1:W-:Y:S02]  /*5080*/  STL [R1+0xf8], RZ ;  /* 0x0000f8ff01007387 */ /* 0x0003e40000100800 */
[----:B------:R-:W-:-:S02]  /*5090*/  ULEA UR10, UR10, UR12, 0xd ;  /* 0x0000000c0a0a7291 */ /* 0x000fc4000f8e683f */
[----:B------:R1:W-:Y:S02]  /*50a0*/  STL [R1+0xfc], RZ ;  /* 0x0000fcff01007387 */ /* 0x0003e40000100800 */
[----:B------:R-:W-:Y:S02]  /*50b0*/  UIADD3 UR10, UR10, 0x100, URZ ;  /* 0x000001000a0a7890 */ /* 0x000fe4000fffe03f */
[----:B------:R1:W-:Y:S02]  /*50c0*/  STL [R1+0x100], RZ ;  /* 0x000100ff01007387 */ /* 0x0003e40000100800 */
[----:B------:R-:W-:Y:S02]  /*50d0*/  USHF.R.U32.HI UR10, URZ, 0x4, UR10 ;  /* 0x000000043f0a7899 */ /* 0x000fe4000801160a */
[----:B------:R1:W-:Y:S02]  /*50e0*/  STL [R1+0x104], RZ ;  /* 0x000104ff01007387 */ /* 0x0003e40000100800 */
[----:B------:R-:W-:-:S02]  /*50f0*/  ULOP3.LUT UR13, UR10, 0x3fff, URZ, 0xc0, !UPT ;  /* 0x00003fff0a0d7892 */ /* 0x000fc4000f8ec03f */
[----:B------:R1:W-:Y:S04]  /*5100*/  STL [R1+0x108], RZ ;  /* 0x000108ff01007387 */ /* 0x0003e80000100800 */
        /* <DEDUP_REMOVED lines=28> */
[----:B------:R1:W-:Y:S01]  /*52d0*/  STL [R1+0x17c], RZ ;  /* 0x00017cff01007387 */ /* 0x0003e20000100800 */
[----:B------:R-:W-:Y:S05]  /*52e0*/  @!P0 BRA `(.L_x_13) ;  /* 0x0000012000788947 */ /* 0x000fea0003800000 */
[----:B------:R-:W-:-:S06]  /*52f0*/  UISETP.NE.AND UP0, UPT, UR8, 0x3, UPT ;  /* 0x000000030800788c */ /* 0x000fcc000bf05270 */
[----:B------:R-:W-:-:S13]  /*5300*/  PLOP3.LUT P1, PT, PT, PT, UP0, 0x80, 0x0 ;  /* 0x000000000000781c */ /* 0x000fda0003f2f008 */
[----:B------:R-:W-:Y:S05]  /*5310*/  @!P1 BRA `(.L_x_14) ;  /* 0x0000000000049947 */ /* 0x000fea0003800000 */
[----:B------:R-:W-:Y:S01]  /*5320*/  BPT.TRAP 0x1 ;  /* 0x000000040000795c */ /* 0x000fe20000300000 */
.L_x_14:
[----:B------:R-:W-:Y:S01]  /*5330*/  ULEA UR9, UR5, UR12, 0x3 ;  /* 0x0000000c05097291 */ /* 0x000fe2000f8e183f */
[----:B------:R-:W-:-:S05]  /*5340*/  IMAD.U32 R15, RZ, RZ, UR4 ;  /* 0x00000004ff0f7e24 */ /* 0x000fca000f8e00ff */
[----:B------:R-:W-:-:S04]  /*5350*/  SHF.L.U32 R15, R15, 0x1f, RZ ;  /* 0x0000001f0f0f7819 */ /* 0x000fc800000006ff */
[----:B------:R0:W2:Y:S01]  /*5360*/  SYNCS.PHASECHK.TRANS64.TRYWAIT P0, [UR9], R15 ;  /* 0x0000000fff0075a7 */ /* 0x0000a20008000149 */
[----:B------:R-:W-:Y:S05]  /*5370*/  @!P1 BRA `(.L_x_15) ;  /* 0x0000000000049947 */ /* 0x000fea0003800000 */
[----:B------:R-:W-:Y:S01]  /*5380*/  BPT.TRAP 0x1 ;  /* 0x000000040000795c */ /* 0x000fe20000300000 */
.L_x_15:
[----:B------:R3:W-:Y:S01]  /*5390*/  STL [R1+0xe84], RZ ;  /* 0x000e84ff01007387 */ /* 0x0007e20000100800 */
[----:B------:R-:W-:Y:S01]  /*53a0*/  UMOV UR6, 0x4 ;  /* 0x0000000400067882 */ /* 0x000fe20000000000 */
[----:B--2---:R-:W-:Y:S05]  /*53b0*/  @P0 BRA `(.L_x_16) ;  /* 0x0000000000080947 */ /* 0x004fea0003800000 */
[----:B------:R-:W2:Y:S02]  /*53c0*/  SYNCS.PHASECHK.TRANS64.TRYWAIT P0, [UR9], R15 ;  /* 0x0000000fff0075a7 */ /* 0x000ea40008000149 */
[----:B--2---:R-:W-:Y:S05]  /*53d0*/  @!P0 BRA `(.L_x_17) ;  /* 0x0000071000d88947 */ /* 0x004fea0003800000 */
.L_x_16:
[----:B------:R-:W-:Y:S01]  /*53e0*/  UIADD3 UR9, UR12, 0x18100, URZ ;  /* 0x000181000c097890 */ /* 0x000fe2000fffe03f */
[----:B------:R-:W-:Y:S01]  /*53f0*/  WARPGROUP.ARRIVE ;  /* 0x00000000000079c5 */ /* 0x000fe20000000000 */
[----:B------:R-:W-:Y:S01]  /*5400*/  ULOP3.LUT UR11, UR13, 0x10000, URZ, 0xfc, !UPT ;  /* 0x000100000d0b7892 */ /* 0x000fe2000f8efc3f */
[----:B------:R-:W-:Y:S01]  /*5410*/  STL [R1+0x1184], R14 ;  /* 0x0011840e01007387 */ /* 0x000fe20000100800 */
[----:B------:R-:W-:Y:S01]  /*5420*/  USHF.R.U32.HI UR9, URZ, 0x4, UR9 ;  /* 0x000000043f097899 */ /* 0x000fe20008011609 */
[----:B------:R-:W-:Y:S01]  /*5430*/  UMOV UR17, 0x40000040 ;  /* 0x4000004000117882 */ /* 0x000fe20000000000 */
[----:B------:R-:W-:Y:S02]  /*5440*/  UMOV UR19, 0x40000040 ;  /* 0x4000004000137882 */ /* 0x000fe40000000000 */
[----:B------:R-:W-:Y:S01]  /*5450*/  ULOP3.LUT UR9, UR9, 0x3fff, URZ, 0xc0, !UPT ;  /* 0x00003fff09097892 */ /* 0x000fe2000f8ec03f */
[----:B------:R-:W-:Y:S01]  /*5460*/  STL [R1+0x1180], R13 ;  /* 0x0011800d01007387 */ /* 0x000fe20000100800 */
[----:B------:R-:W-:Y:S01]  /*5470*/  UMOV UR21, UR17 ;  /* 0x0000001100157c82 */ /* 0x000fe20008000000 */
[----:B------:R-:W-:Y:S01]  /*5480*/  UMOV UR23, 0x40000040 ;  /* 0x4000004000177882 */ /* 0x000fe20000000000 */
[----:B------:R-:W-:Y:S01]  /*5490*/  ULOP3.LUT UR10, UR9, 0x10000, URZ, 0xfc, !UPT ;  /* 0x00010000090a7892 */ /* 0x000fe2000f8efc3f */
[----:B------:R-:W-:Y:S01]  /*54a0*/  STL [R1+0x117c], R12 ;  /* 0x00117c0c01007387 */ /* 0x000fe20000100800 */
[----:B------:R-:W-:-:S02]  /*54b0*/  UIMAD UR9, UR5, 0xc00, UR11 ;  /* 0x00000c00050978a4 */ /* 0x000fc4000f8e020b */
[----:B------:R-:W-:Y:S01]  /*54c0*/  UIMAD UR10, UR5, 0xc00, UR10 ;  /* 0x00000c00050a78a4 */ /* 0x000fe2000f8e020a */
[----:B------:R-:W-:Y:S03]  /*54d0*/  STL [R1+0x1178], R11 ;  /* 0x0011780b01007387 */ /* 0x000fe60000100800 */
[----:B------:R-:W-:Y:S01]  /*54e0*/  UIADD3 UR22, UR10, 0x600, URZ ;  /* 0x000006000a167890 */ /* 0x000fe2000fffe03f */
[----:B------:R-:W-:Y:S01]  /*54f0*/  STL [R1+0x1174], R10 ;  /* 0x0011740a01007387 */ /* 0x000fe20000100800 */
[----:B------:R-:W-:Y:S01]  /*5500*/  UMOV UR16, UR9 ;  /* 0x0000000900107c82 */ /* 0x000fe20008000000 */
[----:B------:R-:W-:Y:S01]  /*5510*/  UMOV UR18, UR10 ;  /* 0x0000000a00127c82 */ /* 0x000fe20008000000 */
[----:B------:R-:W-:Y:S01]  /*5520*/  UMOV UR20, UR16 ;  /* 0x0000001000147c82 */ /* 0x000fe20008000000 */
[----:B------:R-:W-:Y:S01]  /*5530*/  QGMMA.64x192x32.F32.E4M3.E4M3 R28, gdesc[UR16], RZ, !UPT, gsb0 ;  /* 0x02e00000101c79f3 */ /* 0x000fe2000c0008ff */
[----:B------:R-:W-:Y:S04]  /*5540*/  STL [R1+0x1170], R9 ;  /* 0x0011700901007387 */ /* 0x000fe80000100800 */
[----:B------:R-:W-:Y:S04]  /*5550*/  STL [R1+0x116c], R8 ;  /* 0x00116c0801007387 */ /* 0x000fe80000100800 */
[----:B------:R-:W-:Y:S04]  /*5560*/  STL [R1+0x1168], R7 ;  /* 0x0011680701007387 */ /* 0x000fe80000100800 */
[----:B------:R-:W-:Y:S04]  /*5570*/  STL [R1+0x1164], R6 ;  /* 0x0011640601007387 */ /* 0x000fe80000100800 */
[----:B------:R-:W-:Y:S04]  /*5580*/  STL [R1+0x1160], R5 ;  /* 0x0011600501007387 */ /* 0x000fe80000100800 */
[----:B------:R-:W-:Y:S04]  /*5590*/  STL [R1+0x115c], R4 ;  /* 0x00115c0401007387 */ /* 0x000fe80000100800 */
[----:B------:R4:W-:Y:S04]  /*55a0*/  STL [R1+0x1158], R3 ;  /* 0x0011580301007387 */ /* 0x0009e80000100800 */
[----:B------:R0:W-:Y:S04]  /*55b0*/  STL [R1+0x1154], R2 ;  /* 0x0011540201007387 */ /* 0x0001e80000100800 */
[----:B------:R1:W-:Y:S04]  /*55c0*/  STL [R1+0x1150], R0 ;  /* 0x0011500001007387 */ /* 0x0003e80000100800 */
        /* <DEDUP_REMOVED lines=37> */
[----:B------:R-:W-:-:S03]  /*5820*/  WARPGROUP.DEPBAR.LE gsb0, 0x0 ;  /* 0x00008000000079c5 */ /* 0x000fc60000010000 */
[----:B------:R-:W-:Y:S01]  /*5830*/  STL.64 [R1+0x488], R30 ;  /* 0x0004881e01007387 */ /* 0x000fe20000100a00 */
[----:B------:R-:W-:Y:S02]  /*5840*/  IMAD.MOV.U32 R25, RZ, RZ, R29 ;  /* 0x000000ffff197224 */ /* 0x000fe400078e001d */
[----:B------:R-:W-:Y:S01]  /*5850*/  IMAD.MOV.U32 R24, RZ, RZ, R28 ;  /* 0x000000ffff187224 */ /* 0x000fe200078e001c */
[----:B------:R-:W-:Y:S01]  /*5860*/  STL.64 [R1+0x490], R32 ;  /* 0x0004902001007387 */ /* 0x000fe20000100a00 */
[----:B------:R-:W-:Y:S02]  /*5870*/  IMAD.MOV.U32 R235, RZ, RZ, R101 ;  /* 0x000000ffffeb7224 */ /* 0x000fe400078e0065 */
[----:B------:R-:W-:Y:S01]  /*5880*/  IMAD.MOV.U32 R234, RZ, RZ, R102 ;  /* 0x000000ffffea7224 */ /* 0x000fe200078e0066 */
[----:B------:R-:W-:Y:S01]  /*5890*/  STL.64 [R1+0x498], R34 ;  /* 0x0004982201007387 */ /* 0x000fe20000100a00 */
[----:B------:R-:W-:Y:S02]  /*58a0*/  IMAD.MOV.U32 R233, RZ, RZ, R103 ;  /* 0x000000ffffe97224 */ /* 0x000fe400078e0067 */
[----:B------:R-:W-:Y:S01]  /*58b0*/  IMAD.MOV.U32 R216, RZ, RZ, R104 ;  /* 0x000000ffffd87224 */ /* 0x000fe200078e0068 */
[----:B------:R-:W-:Y:S01]  /*58c0*/  STL.64 [R1+0x4a0], R36 ;  /* 0x0004a02401007387 */ /* 0x000fe20000100a00 */
[----:B------:R-:W-:-:S02]  /*58d0*/  IMAD.MOV.U32 R217, RZ, RZ, R105 ;  /* 0x000000ffffd97224 */ /* 0x000fc400078e0069 */
        /* <DEDUP_REMOVED lines=23> */
[----:B----4-:R-:W-:Y:S02]  /*5a50*/  IMAD.MOV.U32 R3, RZ, RZ, R121 ;  /* 0x000000ffff037224 */ /* 0x010fe400078e0079 */
[----:B0-----:R-:W-:Y:S01]  /*5a60*/  IMAD.MOV.U32 R2, RZ, RZ, R122 ;  /* 0x000000ffff027224 */ /* 0x001fe200078e007a */
[----:B------:R-:W-:Y:S01]  /*5a70*/  STL.64 [R1+0x4e8], R54 ;  /* 0x0004e83601007387 */ /* 0x000fe20000100a00 */
[----:B-1----:R-:W-:-:S03]  /*5a80*/  IMAD.MOV.U32 R0, RZ, RZ, R123 ;  /* 0x000000ffff007224 */ /* 0x002fc600078e007b */
[----:B------:R-:W-:Y:S04]  /*5a90*/  STL.64 [R1+0x4f0], R56 ;  /* 0x0004f03801007387 */ /* 0x000fe80000100a00 */
        /* <DEDUP_REMOVED lines=21> */
[----:B------:R-:W-:Y:S04]  /*5bf0*/  STL [R1+0x5a0], R100 ;  /* 0x0005a06401007387 */ /* 0x000fe80000100800 */
[----:B------:R0:W-:Y:S04]  /*5c00*/  STL.64 [R1+0x1898], R24 ;  /* 0x0018981801007387 */ /* 0x0001e80000100a00 */
[----:B------:R-:W-:Y:S04]  /*5c10*/  STL [R1+0xdec], RZ ;  /* 0x000decff01007387 */ /* 0x000fe80000100800 */
[----:B------:R-:W-:Y:S01]  /*5c20*/  STL [R1+0xde8], RZ ;  /* 0x000de8ff01007387 */ /* 0x000fe20000100800 */
[----:B0-----:R-:W-:-:S03]  /*5c30*/  WARPGROUP.ARRIVE ;  /* 0x00000000000079c5 */ /* 0x001fc60000000000 */
[----:B------:R-:W-:Y:S04]  /*5c40*/  STL [R1+0xde4], RZ ;  /* 0x000de4ff01007387 */ /* 0x000fe80000100800 */
[----:B------:R-:W-:Y:S01]  /*5c50*/  STL [R1+0xde0], RZ ;  /* 0x000de0ff01007387 */ /* 0x000fe20000100800 */
[----:B------:R-:W-:Y:S01]  /*5c60*/  QGMMA.64x192x32.F32.E4M3.E4M3 R24, gdesc[UR20], RZ, !UPT, gsb0 ;  /* 0x02e00000141879f3 */ /* 0x000fe2000c0008ff */
[----:B------:R-:W-:Y:S01]  /*5c70*/  UIADD3 UR20, UR9, 0x400, URZ ;  /* 0x0000040009147890 */ /* 0x000fe2000fffe03f */
[----:B------:R-:W-:Y:S01]  /*5c80*/  UMOV UR21, 0x40000040 ;  /* 0x4000004000157882 */ /* 0x000fe20000000000 */
[----:B------:R-:W-:Y:S01]  /*5c90*/  STL [R1+0xddc], RZ ;  /* 0x000ddcff01007387 */ /* 0x000fe20000100800 */
[----:B------:R-:W-:-:S03]  /*5ca0*/  UMOV UR17, UR21 ;  /* 0x0000001500117c82 */ /* 0x000fc60008000000 */
[----:B------:R-:W-:Y:S01]  /*5cb0*/  STL [R1+0xdd8], RZ ;  /* 0x000dd8ff01007387 */ /* 0x000fe20000100800 */
[----:B------:R-:W-:-:S03]  /*5cc0*/  UMOV UR16, UR20 ;  /* 0x0000001400107c82 */ /* 0x000fc60008000000 */
        /* <DEDUP_REMOVED lines=10> */
[----:B------:R-:W-:-:S02]  /*5d70*/  WARPGROUP.DEPBAR.LE gsb0, 0x0 ;  /* 0x00008000000079c5 */ /* 0x000fc40000010000 */
[----:B------:R-:W-:Y:S01]  /*5d80*/  WARPGROUP.ARRIVE ;  /* 0x00000000000079c5 */ /* 0x000fe20000000000 */
[----:B------:R-:W-:Y:S04]  /*5d90*/  STL.64 [R1], R24 ;  /* 0x0000001801007387 */ /* 0x000fe80000100a00 */
[----:B------:R-:W-:Y:S01]  /*5da0*/  STL.64 [R1+0x8], R26 ;  /* 0x0000081a01007387 */ /* 0x000fe20000100a00 */
[----:B------:R-:W-:Y:S03]  /*5db0*/  QGMMA.64x192x32.F32.E4M3.E4M3 R120, gdesc[UR20], RZ, !UPT, gsb0 ;  /* 0x02e00000147879f3 */ /* 0x000fe6000c0008ff */
        /* <DEDUP_REMOVED lines=45> */
[----:B------:R0:W-:Y:S04]  /*6090*/  STL.64 [R1+0x178], R118 ;  /* 0x0001787601007387 */ /* 0x0001e80000100a00 */
[----:B------:R-:W-:Y:S04]  /*60a0*/  STL [R1+0xdac], RZ ;  /* 0x000dacff01007387 */ /* 0x000fe80000100800 */
[----:B------:R-:W-:Y:S04]  /*60b0*/  STL [R1+0xda8], RZ ;  /* 0x000da8ff01007387 */ /* 0x000fe80000100800 */
[----:B------:R-:W-:Y:S01]  /*60c0*/  STL [R1+0xda4], RZ ;  /* 0x000da4ff01007387 */ /* 0x000fe20000100800 */
[----:B------:R-:W-:-:S02]  /*60d0*/  WARPGROUP.DEPBAR.LE gsb0, 0x0 ;  /* 0x00008000000079c5 */ /* 0x000fc40000010000 */
[----:B0-----:R-:W-:Y:S01]  /*60e0*/  WARPGROUP.ARRIVE ;  /* 0x00000000000079c5 */ /* 0x001fe20000000000 */
[----:B------:R-:W-:Y:S04]  /*60f0*/  STL [R1+0xda0], RZ ;  /* 0x000da0ff01007387 */ /* 0x000fe80000100800 */
[----:B------:R-:W-:Y:S01]  /*6100*/  STL [R1+0xd9c], RZ ;  /* 0x000d9cff01007387 */ /* 0x000fe20000100800 */
[----:B------:R-:W-:Y:S01]  /*6110*/  QGMMA.64x192x32.F32.E4M3.E4M3 R24, gdesc[UR16], RZ, !UPT, gsb0 ;  /* 0x02e00000101879f3 */ /* 0x000fe2000c0008ff */
[----:B------:R-:W-:Y:S02]  /*6120*/  UIADD3 UR16, UR9, 0x800, URZ ;  /* 0x0000080009107890 */ /* 0x000fe4000fffe03f */
[----:B------:R-:W-:Y:S01]  /*6130*/  STL [R1+0xd98], RZ ;  /* 0x000d98ff01007387 */ /* 0x000fe20000100800 */
[----:B------:R-:W-:-:S03]  /*6140*/  UMOV UR17, 0x40000040 ;  /* 0x4000004000117882 */ /* 0x000fc60000000000 */
        /* <DEDUP_REMOVED lines=47> */
[----:B------:R-:W-:Y:S01]  /*6440*/  STL.64 [R1+0x1768], R140 ;  /* 0x0017688c01007387 */ /* 0x000fe20000100a00 */
[----:B------:R-:W-:-:S03]  /*6450*/  WARPGROUP.DEPBAR.LE gsb0, 0x0 ;  /* 0x00008000000079c5 */ /* 0x000fc60000010000 */
        /* <DEDUP_REMOVED lines=67> */
[----:B------:R-:W-:Y:S01]  /*6890*/  STL [R1+0xd20], RZ ;  /* 0x000d20ff01007387 */ /* 0x000fe20000100800 */
[----:B0-----:R-:W-:-:S03]  /*68a0*/  WARPGROUP.ARRIVE ;  /* 0x00000000000079c5 */ /* 0x001fc60000000000 */
[----:B------:R-:W-:Y:S04]  /*68b0*/  STL [R1+0xd1c], RZ ;  /* 0x000d1cff01007387 */ /* 0x000fe80000100800 */
[----:B------:R-:W-:Y:S01]  /*68c0*/  STL [R1+0xd18], RZ ;  /* 0x000d18ff01007387 */ /* 0x000fe20000100800 */
[----:B------:R-:W-:Y:S03]  /*68d0*/  QGMMA.64x192x32.F32.E4M3.E4M3 R24, gdesc[UR16], RZ, !UPT, gsb0 ;  /* 0x02e00000101879f3 */ /* 0x000fe6000c0008ff */
        /* <DEDUP_REMOVED lines=12> */
[----:B------:R0:W-:Y:S01]  /*69a0*/  STL.64 [R1+0x180], R24 ;  /* 0x0001801801007387 */ /* 0x0001e20000100a00 */
        /* <DEDUP_REMOVED lines=10> */
[----:B--2---:R-:W-:Y:S01]  /*6a50*/  IMAD.MOV.U32 R16, RZ, RZ, R107 ;  /* 0x000000ffff107224 */ /* 0x004fe200078e006b */
        /* <DEDUP_REMOVED lines=46> */
[----:B0-----:R-:W2:Y:S01]  /*6d40*/  LDL.LU.64 R24, [R1+0x1898] ;  /* 0x0018980001187983 */ /* 0x001ea20000300a00 */
[----:B------:R-:W-:Y:S01]  /*6d50*/  UMOV UR18, UR22 ;  /* 0x0000001600127c82 */ /* 0x000fe20008000000 */
[----:B------:R-:W-:-:S02]  /*6d60*/  UMOV UR19, UR23 ;  /* 0x0000001700137c82 */ /* 0x000fc40008000000 */
        /* <DEDUP_REMOVED lines=17> */
[----:B--2---:R-:W-:-:S02]  /*6e80*/  IMAD.MOV.U32 R215, RZ, RZ, R25 ;  /* 0x000000ffffd77224 */ /* 0x004fc400078e0019 */
[----:B------:R-:W-:Y:S02]  /*6e90*/  IMAD.MOV.U32 R214, RZ, RZ, R24 ;  /* 0x000000ffffd67224 */ /* 0x000fe400078e0018 */
[----:B-1----:R-:W-:Y:S01]  /*6ea0*/  WARPGROUP.ARRIVE ;  /* 0x00000000000079c5 */ /* 0x002fe20000000000 */
[----:B------:R-:W-:Y:S02]  /*6eb0*/  IMAD.MOV.U32 R141, RZ, RZ, R215 ;  /* 0x000000ffff8d7224 */ /* 0x000fe400078e00d7 */
[----:B------:R-:W-:-:S03]  /*6ec0*/  IMAD.MOV.U32 R140, RZ, RZ, R214 ;  /* 0x000000ffff8c7224 */ /* 0x000fc600078e00d6 */
[----:B------:R-:W-:Y:S03]  /*6ed0*/  QGMMA.64x192x32.F32.E4M3.E4M3 R24, gdesc[UR16], RZ, !UPT, gsb0 ;  /* 0x02e00000101879f3 */ /* 0x000fe6000c0008ff */
[----:B------:R-:W-:Y:S02]  /*6ee0*/  WARPGROUP.DEPBAR.LE gsb0, 0x0 ;  /* 0x00008000000079c5 */ /* 0x000fe40000010000 */
        /* <DEDUP_REMOVED lines=77> */
[----:B------:R-:W2:Y:S04]  /*73c0*/  LDL.LU R142, [R1+0x488] ;  /* 0x00048800018e7983 */ /* 0x000ea80000300800 */
        /* <DEDUP_REMOVED lines=69> */
[----:B------:R-:W2:Y:S01]  /*7820*/  LDL.LU R212, [R1+0x5a0] ;  /* 0x0005a00001d47983 */ /* 0x000ea20000300800 */
[----:B------:R-:W-:-:S02]  /*7830*/  IMAD.MOV.U32 R213, RZ, RZ, R235 ;  /* 0x000000ffffd57224 */ /* 0x000fc400078e00eb */
[----:B------:R-:W-:Y:S02]  /*7840*/  IMAD.MOV.U32 R214, RZ, RZ, R234 ;  /* 0x000000ffffd67224 */ /* 0x000fe400078e00ea */
[----:B------:R-:W-:Y:S01]  /*7850*/  IMAD.MOV.U32 R215, RZ, RZ, R233 ;  /* 0x000000ffffd77224 */ /* 0x000fe200078e00e9 */
[----:B------:R-:W-:Y:S01]  /*7860*/  UIADD3 UR16, UR9, 0x2, URZ ;  /* 0x0000000209107890 */ /* 0x000fe2000fffe03f */
[----:B------:R-:W-:Y:S01]  /*7870*/  IMAD.MOV.U32 R233, RZ, RZ, R3 ;  /* 0x000000ffffe97224 */ /* 0x000fe200078e0003 */
[----:B------:R-:W-:Y:S01]  /*7880*/  UIADD3 UR18, UR10, 0x2, URZ ;  /* 0x000000020a127890 */ /* 0x000fe2000fffe03f */
[----:B------:R-:W-:Y:S01]  /*7890*/  IMAD.MOV.U32 R234, RZ, RZ, R2 ;  /* 0x000000ffffea7224 */ /* 0x000fe200078e0002 */
[----:B------:R-:W-:Y:S01]  /*78a0*/  UMOV UR17, 0x40000040 ;  /* 0x4000004000117882 */ /* 0x000fe20000000000 */
[----:B------:R-:W-:Y:S01]  /*78b0*/  IMAD.MOV.U32 R235, RZ, RZ, R0 ;  /* 0x000000ffffeb7224 */ /* 0x000fe200078e0000 */
[----:B------:R-:W-:Y:S01]  /*78c0*/  UMOV UR19, 0x40000040 ;  /* 0x4000004000137882 */ /* 0x000fe20000000000 */
[----:B0-----:R-:W4:Y:S04]  /*78d0*/  LDL.LU.64 R24, [R1] ;  /* 0x0000000001187983 */ /* 0x001f280000300a00 */
[----:B------:R-:W4:Y:S04]  /*78e0*/  LDL.LU.64 R26, [R1+0x8] ;  /* 0x00000800011a7983 */ /* 0x000f280000300a00 */
        /* <DEDUP_REMOVED lines=46> */
[----:B------:R-:W-:Y:S04]  /*7bd0*/  STL [R1+0xc30], RZ ;  /* 0x000c30ff01007387 */ /* 0x000fe80000100800 */
[----:B------:R-:W-:Y:S04]  /*7be0*/  STL [R1+0xc2c], RZ ;  /* 0x000c2cff01007387 */ /* 0x000fe80000100800 */
[----:B------:R-:W-:Y:S04]  /*7bf0*/  STL [R1+0xc28], RZ ;  /* 0x000c28ff01007387 */ /* 0x000fe80000100800 */
[----:B------:R-:W-:Y:S04]  /*7c00*/  STL [R1+0xc24], RZ ;  /* 0x000c24ff01007387 */ /* 0x000fe80000100800 */
[----:B------:R-:W-:Y:S04]  /*7c10*/  STL [R1+0xc20], RZ ;  /* 0x000c20ff01007387 */ /* 0x000fe80000100800 */
[----:B------:R-:W-:Y:S01]  /*7c20*/  STL [R1+0xc1c], RZ ;  /* 0x000c1cff01007387 */ /* 0x000fe20000100800 */
[----:B--2---:R-:W-:-:S06]  /*7c30*/  WARPGROUP.ARRIVE ;  /* 0x00000000000079c5 */ /* 0x004fcc0000000000 */
[----:B------:R-:W-:Y:S03]  /*7c40*/  QGMMA.64x192x32.F32.E4M3.E4M3 R140, gdesc[UR16], R140, gsb0 ;  /* 0x02e00000108c79f3 */ /* 0x000fe6000800088c */
        /* <DEDUP_REMOVED lines=49> */
[----:B0-----:R-:W2:Y:S04]  /*7f60*/  LDL.LU.64 R214, [R1+0x1890] ;  /* 0x0018900001d67983 */ /* 0x001ea80000300a00 */
[----:B------:R-:W2:Y:S04]  /*7f70*/  LDL.LU.64 R212, [R1+0x1888] ;  /* 0x0018880001d47983 */ /* 0x000ea80000300a00 */
        /* <DEDUP_REMOVED lines=35> */
[----:B------:R-:W2:Y:S01]  /*81b0*/  LDL.LU.64 R140, [R1+0x1768] ;  /* 0x00176800018c7983 */ /* 0x000ea20000300a00 */
[----:B------:R-:W-:Y:S01]  /*81c0*/  UIADD3 UR22, UR10, 0x602, URZ ;  /* 0x000006020a167890 */ /* 0x000fe2000fffe03f */
[----:B----4-:R-:W-:Y:S01]  /*81d0*/  WARPGROUP.ARRIVE ;  /* 0x00000000000079c5 */ /* 0x010fe20000000000 */
[----:B------:R-:W-:Y:S01]  /*81e0*/  UMOV UR20, UR16 ;  /* 0x0000001000147c82 */ /* 0x000fe20008000000 */
[----:B------:R-:W-:Y:S01]  /*81f0*/  UMOV UR21, UR17 ;  /* 0x0000001100157c82 */ /* 0x000fe20008000000 */
[----:B------:R-:W-:Y:S01]  /*8200*/  UMOV UR23, 0x40000040 ;  /* 0x4000004000177882 */ /* 0x000fe20000000000 */
[----:B------:R-:W-:Y:S04]  /*8210*/  STL [R1+0xc18], RZ ;  /* 0x000c18ff01007387 */ /* 0x000fe80000100800 */
[----:B------:R-:W-:Y:S01]  /*8220*/  QGMMA.64x192x32.F32.E4M3.E4M3 R24, gdesc[UR20], R24, gsb0 ;  /* 0x02e00000141879f3 */ /* 0x000fe20008000818 */
[----:B------:R-:W-:Y:S01]  /*8230*/  UIADD3 UR20, UR9, 0x402, URZ ;  /* 0x0000040209147890 */ /* 0x000fe2000fffe03f */
        /* <DEDUP_REMOVED lines=17> */
[----:B------:R-:W-:Y:S01]  /*8350*/  STL.64 [R1], R24 ;  /* 0x0000001801007387 */ /* 0x000fe20000100a00 */
[----:B-1----:R-:W-:Y:S02]  /*8360*/  IMAD.MOV.U32 R235, RZ, RZ, R97 ;  /* 0x000000ffffeb7224 */ /* 0x002fe400078e0061 */
[----:B------:R-:W-:Y:S01]  /*8370*/  IMAD.MOV.U32 R234, RZ, RZ, R98 ;  /* 0x000000ffffea7224 */ /* 0x000fe200078e0062 */
[----:B------:R-:W-:Y:S01]  /*8380*/  STL.64 [R1+0x8], R26 ;  /* 0x0000081a01007387 */ /* 0x000fe20000100a00 */
[----:B------:R-:W-:Y:S01]  /*8390*/  IMAD.MOV.U32 R233, RZ, RZ, R99 ;  /* 0x000000ffffe97224 */ /* 0x000fe200078e0063 */
[----:B------:R-:W-:Y:S01]  /*83a0*/  UMOV UR16, UR20 ;  /* 0x0000001400107c82 */ /* 0x000fe20008000000 */
[----:B------:R-:W-:Y:S01]  /*83b0*/  UMOV UR17, UR21 ;  /* 0x0000001500117c82 */ /* 0x000fe20008000000 */
        /* <DEDUP_REMOVED lines=41> */
[----:B--2---:R-:W-:-:S03]  /*8650*/  WARPGROUP.ARRIVE ;  /* 0x00000000000079c5 */ /* 0x004fc60000000000 */
[----:B------:R-:W-:Y:S03]  /*8660*/  STL.64 [R1+0xb8], R70 ;  /* 0x0000b84601007387 */ /* 0x000fe60000100a00 */
[----:B------:R-:W-:Y:S01]  /*8670*/  QGMMA.64x192x32.F32.E4M3.E4M3 R120, gdesc[UR20], R120, gsb0 ;  /* 0x02e00000147879f3 */ /* 0x000fe20008000878 */
        /* <DEDUP_REMOVED lines=87> */
[----:B0-----:R-:W2:Y:S04]  /*8bf0*/  LDL.LU R120, [R1+0x300] ;  /* 0x0003000001787983 */ /* 0x001ea80000300800 */
        /* <DEDUP_REMOVED lines=95> */
[----:B------:R-:W4:Y:S04]  /*91f0*/  LDL.LU R24, [R1+0x180] ;  /* 0x0001800001187983 */ /* 0x000f280000300800 */
        /* <DEDUP_REMOVED lines=74> */
[----:B------:R-:W4:Y:S01]  /*96a0*/  LDL.LU R99, [R1+0x2ac] ;  /* 0x0002ac0001637983 */ /* 0x000f220000300800 */
[----:B--2---:R-:W-:Y:S01]  /*96b0*/  WARPGROUP.ARRIVE ;  /* 0x00000000000079c5 */ /* 0x004fe20000000000 */
[----:B------:R-:W-:-:S02]  /*96c0*/  IMAD.MOV.U32 R100, RZ, RZ, R23 ;  /* 0x000000ffff647224 */ /* 0x000fc400078e0017 */
[----:B------:R-:W-:Y:S01]  /*96d0*/  IMAD.MOV.U32 R101, RZ, RZ, R22 ;  /* 0x000000ffff657224 */ /* 0x000fe200078e0016 */
[----:B------:R-:W-:Y:S01]  /*96e0*/  STL [R1+0xb74], RZ ;  /* 0x000b74ff01007387 */ /* 0x000fe20000100800 */
[----:B------:R-:W-:Y:S01]  /*96f0*/  IMAD.MOV.U32 R102, RZ, RZ, R21 ;  /* 0x000000ffff667224 */ /* 0x000fe200078e0015 */
[----:B------:R-:W-:Y:S01]  /*9700*/  QGMMA.64x192x32.F32.E4M3.E4M3 R120, gdesc[UR16], R120, gsb0 ;  /* 0x02e00000107879f3 */ /* 0x000fe20008000878 */
[----:B------:R-:W-:Y:S02]  /*9710*/  IMAD.MOV.U32 R103, RZ, RZ, R20 ;  /* 0x000000ffff677224 */ /* 0x000fe400078e0014 */
[----:B------:R-:W-:Y:S02]  /*9720*/  IMAD.MOV.U32 R104, RZ, RZ, R19 ;  /* 0x000000ffff687224 */ /* 0x000fe400078e0013 */
[----:B------:R-:W-:Y:S02]  /*9730*/  IMAD.MOV.U32 R105, RZ, RZ, R18 ;  /* 0x000000ffff697224 */ /* 0x000fe400078e0012 */
[----:B------:R-:W-:-:S02]  /*9740*/  IMAD.MOV.U32 R106, RZ, RZ, R17 ;  /* 0x000000ffff6a7224 */ /* 0x000fc400078e0011 */
[----:B------:R-:W-:Y:S02]  /*9750*/  IMAD.MOV.U32 R107, RZ, RZ, R16 ;  /* 0x000000ffff6b7224 */ /* 0x000fe400078e0010 */
[----:B------:R-:W-:Y:S02]  /*9760*/  IMAD.MOV.U32 R108, RZ, RZ, R15 ;  /* 0x000000ffff6c7224 */ /* 0x000fe400078e000f */
        /* <DEDUP_REMOVED lines=10> */
[----:B------:R-:W-:Y:S01]  /*9810*/  IMAD.MOV.U32 R119, RZ, RZ, R4 ;  /* 0x000000ffff777224 */ /* 0x000fe200078e0004 */
        /* <DEDUP_REMOVED lines=34> */
[----:B----4-:R-:W-:-:S03]  /*9a40*/  WARPGROUP.ARRIVE ;  /* 0x00000000000079c5 */ /* 0x010fc60000000000 */
        /* <DEDUP_REMOVED lines=100> */
[----:B0-----:R-:W4:Y:S04]  /*a090*/  LDL.LU.64 R118, [R1+0x1710] ;  /* 0x0017100001767983 */ /* 0x001f280000300a00 */
        /* <DEDUP_REMOVED lines=46> */
[----:B------:R-:W4:Y:S01]  /*a380*/  LDL.LU.64 R24, [R1+0x1598] ;  /* 0x0015980001187983 */ /* 0x000f220000300a00 */
        /* <DEDUP_REMOVED lines=19> */
[----:B----4-:R-:W-:-:S06]  /*a4c0*/  WARPGROUP.ARRIVE ;  /* 0x00000000000079c5 */ /* 0x010fcc0000000000 */
        /* <DEDUP_REMOVED lines=124> */
[----:B------:R-:W3:Y:S04]  /*ac90*/  LDL.LU R140, [R1] ;  /* 0x00000000018c7983 */ /* 0x000ee80000300800 */
[----:B------:R-:W3:Y:S04]  /*aca0*/  LDL.LU R141, [R1+0x4] ;  /* 0x00000400018d7983 */ /* 0x000ee80000300800 */
        /* <DEDUP_REMOVED lines=70> */
[----:B------:R-:W3:Y:S01]  /*b110*/  LDL.LU R212, [R1+0x120] ;  /* 0x0001200001d47983 */ /* 0x000ee20000300800 */
[----:B------:R-:W-:Y:S01]  /*b120*/  UIADD3 UR16, UR9, 0x4, URZ ;  /* 0x0000000409107890 */ /* 0x000fe2000fffe03f */
[----:B------:R-:W-:Y:S01]  /*b130*/  IMAD.MOV.U32 R213, RZ, RZ, R235 ;  /* 0x000000ffffd57224 */ /* 0x000fe200078e00eb */
[----:B------:R-:W-:Y:S01]  /*b140*/  UIADD3 UR18, UR10, 0x4, URZ ;  /* 0x000000040a127890 */ /* 0x000fe2000fffe03f */
[----:B------:R-:W-:Y:S01]  /*b150*/  IMAD.MOV.U32 R214, RZ, RZ, R234 ;  /* 0x000000ffffd67224 */ /* 0x000fe200078e00ea */
[----:B------:R-:W-:Y:S01]  /*b160*/  UMOV UR17, 0x40000040 ;  /* 0x4000004000117882 */ /* 0x000fe20000000000 */
[----:B------:R-:W-:Y:S01]  /*b170*/  UMOV UR19, 0x40000040 ;  /* 0x4000004000137882 */ /* 0x000fe20000000000 */
[----:B------:R-:W-:Y:S01]  /*b180*/  IMAD.MOV.U32 R215, RZ, RZ, R233 ;  /* 0x000000ffffd77224 */ /* 0x000fe200078e00e9 */
[----:B----4-:R-:W-:Y:S01]  /*b190*/  WARPGROUP.ARRIVE ;  /* 0x00000000000079c5 */ /* 0x010fe20000000000 */
[----:B------:R-:W-:Y:S01]  /*b1a0*/  IMAD.MOV.U32 R233, RZ, RZ, R3 ;  /* 0x000000ffffe97224 */ /* 0x000fe200078e0003 */
[----:B------:R-:W-:Y:S01]  /*b1b0*/  UIADD3 UR22, UR10, 0x604, URZ ;  /* 0x000006040a167890 */ /* 0x000fe2000fffe03f */
[----:B------:R-:W-:Y:S01]  /*b1c0*/  IMAD.MOV.U32 R234, RZ, RZ, R2 ;  /* 0x000000ffffea7224 */ /* 0x000fe200078e0002 */
[----:B------:R-:W-:Y:S01]  /*b1d0*/  UMOV UR20, UR16 ;  /* 0x0000001000147c82 */ /* 0x000fe20008000000 */
[----:B------:R-:W-:Y:S01]  /*b1e0*/  IMAD.MOV.U32 R235, RZ, RZ, R0 ;  /* 0x000000ffffeb7224 */ /* 0x000fe200078e0000 */
[----:B------:R-:W-:Y:S01]  /*b1f0*/  QGMMA.64x192x32.F32.E4M3.E4M3 R4, gdesc[UR16], R4, gsb0 ;  /* 0x02e00000100479f3 */ /* 0x000fe20008000804 */
[----:B------:R-:W-:Y:S01]  /*b200*/  UMOV UR21, UR17 ;  /* 0x0000001100157c82 */ /* 0x000fe20008000000 */
[----:B------:R-:W-:Y:S01]  /*b210*/  UMOV UR23, 0x40000040 ;  /* 0x4000004000177882 */ /* 0x000fe20000000000 */
        /* <DEDUP_REMOVED lines=14> */
[----:B------:R-:W-:Y:S01]  /*b300*/  STL.64 [R1+0x4c0], R20 ;  /* 0x0004c01401007387 */ /* 0x000fe20000100a00 */
[----:B0-----:R-:W-:-:S03]  /*b310*/  IMAD.MOV.U32 R15, RZ, RZ, R99 ;  /* 0x000000ffff0f7224 */ /* 0x001fc600078e0063 */
        /* <DEDUP_REMOVED lines=13> */
[----:B---3--:R-:W-:-:S03]  /*b3f0*/  WARPGROUP.ARRIVE ;  /* 0x00000000000079c5 */ /* 0x008fc60000000000 */
        /* <DEDUP_REMOVED lines=44> */
[----:B------:R-:W-:Y:S04]  /*b6c0*/  STL.64 [R1], R140 ;  /* 0x0000008c01007387 */ /* 0x000fe80000100a00 */
        /* <DEDUP_REMOVED lines=86> */
[----:B------:R-:W-:-:S02]  /*bc30*/  UMOV UR21, 0x40000040 ;  /* 0x4000004000157882 */ /* 0x000fc40000000000 */
        /* <DEDUP_REMOVED lines=134> */
[----:B0-----:R-:W3:Y:S04]  /*c4a0*/  LDL.LU.64 R120, [R1+0x180] ;  /* 0x0001800001787983 */ /* 0x001ee80000300a00 */
[----:B------:R-:W3:Y:S04]  /*c4b0*/  LDL.LU.64 R122, [R1+0x188] ;  /* 0x00018800017a7983 */ /* 0x000ee80000300a00 */
        /* <DEDUP_REMOVED lines=45> */
[----:B------:R-:W3:Y:S01]  /*c790*/  LDL.LU.64 R214, [R1+0x2f8] ;  /* 0x0002f80001d67983 */ /* 0x000ee20000300a00 */
[----:B--2---:R-:W-:-:S06]  /*c7a0*/  WARPGROUP.ARRIVE ;  /* 0x00000000000079c5 */ /* 0x004fcc0000000000 */
[----:B------:R-:W-:Y:S03]  /*c7b0*/  QGMMA.64x192x32.F32.E4M3.E4M3 R16, gdesc[UR16], R16, gsb0 ;  /* 0x02e00000101079f3 */ /* 0x000fe60008000810 */
[----:B------:R-:W-:Y:S02]  /*c7c0*/  WARPGROUP.DEPBAR.LE gsb0, 0x0 ;  /* 0x00008000000079c5 */ /* 0x000fe40000010000 */
        /* <DEDUP_REMOVED lines=103> */
[----:B---3--:R-:W-:Y:S01]  /*ce40*/  WARPGROUP.ARRIVE ;  /* 0x00000000000079c5 */ /* 0x008fe20000000000 */
[----:B------:R-:W-:Y:S01]  /*ce50*/  UMOV UR17, 0x40000040 ;  /* 0x4000004000117882 */ /* 0x000fe20000000000 */
[----:B------:R-:W-:Y:S04]  /*ce60*/  STL [R1+0x980], RZ ;  /* 0x000980ff01007387 */ /* 0x000fe80000100800 */
[----:B------:R-:W-:Y:S02]  /*ce70*/  STL [R1+0x97c], RZ ;  /* 0x00097cff01007387 */ /* 0x000fe40000100800 */
[----:B------:R-:W-:Y:S01]  /*ce80*/  QGMMA.64x192x32.F32.E4M3.E4M3 R120, gdesc[UR16], R120, gsb0 ;  /* 0x02e00000107879f3 */ /* 0x000fe20008000878 */
[----:B------:R-:W-:Y:S01]  /*ce90*/  UMOV UR18, UR22 ;  /* 0x0000001600127c82 */ /* 0x000fe20008000000 */
[----:B------:R-:W-:Y:S01]  /*cea0*/  UMOV UR19, UR23 ;  /* 0x0000001700137c82 */ /* 0x000fe20008000000 */
        /* <DEDUP_REMOVED lines=18> */
[----:B------:R1:W-:Y:S01]  /*cfd0*/  STL.64 [R1+0x188], R122 ;  /* 0x0001887a01007387 */ /* 0x0003e20000100a00 */
[----:B------:R-:W-:Y:S02]  /*cfe0*/  IMAD.MOV.U32 R12, RZ, RZ, R196 ;  /* 0x000000ffff0c7224 */ /* 0x000fe400078e00c4 */
[----:B------:R-:W-:Y:S01]  /*cff0*/  IMAD.MOV.U32 R11, RZ, RZ, R197 ;  /* 0x000000ffff0b7224 */ /* 0x000fe200078e00c5 */
[----:B------:R3:W-:Y:S01]  /*d000*/  STL.64 [R1+0x190], R124 ;  /* 0x0001907c01007387 */ /* 0x0007e20000100a00 */
[----:B------:R-:W-:Y:S02]  /*d010*/  IMAD.MOV.U32 R10, RZ, RZ, R198 ;  /* 0x000000ffff0a7224 */ /* 0x000fe400078e00c6 */
[----:B------:R-:W-:Y:S01]  /*d020*/  IMAD.MOV.U32 R9, RZ, RZ, R199 ;  /* 0x000000ffff097224 */ /* 0x000fe200078e00c7 */
[----:B------:R4:W-:Y:S01]  /*d030*/  STL.64 [R1+0x198], R126 ;  /* 0x0001987e01007387 */ /* 0x0009e20000100a00 */
[----:B------:R-:W-:-:S02]  /*d040*/  IMAD.MOV.U32 R8, RZ, RZ, R200 ;  /* 0x000000ffff087224 */ /* 0x000fc400078e00c8 */
        /* <DEDUP_REMOVED lines=22> */
[----:B------:R4:W-:Y:S04]  /*d1b0*/  STL.64 [R1+0x1d8], R142 ;  /* 0x0001d88e01007387 */ /* 0x0009e80000100a00 */
        /* <DEDUP_REMOVED lines=10> */
[----:B------:R4:W-:Y:S01]  /*d260*/  STL.64 [R1+0x230], R164 ;  /* 0x000230a401007387 */ /* 0x0009e20000100a00 */
[----:B--2---:R-:W-:-:S03]  /*d270*/  WARPGROUP.ARRIVE ;  /* 0x00000000000079c5 */ /* 0x004fc60000000000 */
[----:B------:R2:W-:Y:S03]  /*d280*/  STL.64 [R1+0x238], R166 ;  /* 0x000238a601007387 */ /* 0x0005e60000100a00 */
[----:B------:R-:W-:Y:S01]  /*d290*/  QGMMA.64x192x32.F32.E4M3.E4M3 R24, gdesc[UR16], R24, gsb0 ;  /* 0x02e00000101879f3 */ /* 0x000fe20008000818 */
        /* <DEDUP_REMOVED lines=110> */
[----:B-1----:R-:W2:Y:S04]  /*d980*/  LDL.LU R122, [R1+0x488] ;  /* 0x00048800017a7983 */ /* 0x002ea80000300800 */
[----:B------:R-:W2:Y:S04]  /*d990*/  LDL.LU R123, [R1+0x48c] ;  /* 0x00048c00017b7983 */ /* 0x000ea80000300800 */
[----:B---3--:R-:W3:Y:S04]  /*d9a0*/  LDL.LU R124, [R1+0x490] ;  /* 0x00049000017c7983 */ /* 0x008ee80000300800 */
[----:B------:R-:W3:Y:S04]  /*d9b0*/  LDL.LU R125, [R1+0x494] ;  /* 0x00049400017d7983 */ /* 0x000ee80000300800 */
[----:B----4-:R-:W3:Y:S04]  /*d9c0*/  LDL.LU R126, [R1+0x498] ;  /* 0x00049800017e7983 */ /* 0x010ee80000300800 */
        /* <DEDUP_REMOVED lines=39> */
[----:B--2---:R-:W3:Y:S04]  /*dc40*/  LDL.LU R166, [R1+0x538] ;  /* 0x0005380001a67983 */ /* 0x004ee80000300800 */
        /* <DEDUP_REMOVED lines=48> */
[----:B------:R-:W-:Y:S01]  /*df50*/  IMAD.MOV.U32 R215, RZ, RZ, R15 ;  /* 0x000000ffffd77224 */ /* 0x000fe200078e000f */
[----:B------:R-:W-:-:S02]  /*df60*/  UIADD3 UR16, UR9, 0x6, URZ ;  /* 0x0000000609107890 */ /* 0x000fc4000fffe03f */
[----:B------:R-:W-:Y:S01]  /*df70*/  UIADD3 UR18, UR10, 0x6, URZ ;  /* 0x000000060a127890 */ /* 0x000fe2000fffe03f */
[----:B------:R-:W2:Y:S01]  /*df80*/  LDL.LU.64 R24, [R1] ;  /* 0x0000000001187983 */ /* 0x000ea20000300a00 */
[----:B------:R-:W-:Y:S01]  /*df90*/  UMOV UR17, 0x40000040 ;  /* 0x4000004000117882 */ /* 0x000fe20000000000 */
[----:B------:R-:W-:Y:S02]  /*dfa0*/  UMOV UR19, 0x40000040 ;  /* 0x4000004000137882 */ /* 0x000fe40000000000 */
        /* <DEDUP_REMOVED lines=52> */
[----:B------:R-:W-:Y:S01]  /*e2f0*/  STL [R1+0x874], RZ ;  /* 0x000874ff01007387 */ /* 0x000fe20000100800 */
[----:B---3--:R-:W-:-:S06]  /*e300*/  WARPGROUP.ARRIVE ;  /* 0x00000000000079c5 */ /* 0x008fcc0000000000 */
        /* <DEDUP_REMOVED lines=98> */
[----:B------:R-:W-:Y:S01]  /*e930*/  UIADD3 UR22, UR10, 0x606, URZ ;  /* 0x000006060a167890 */ /* 0x000fe2000fffe03f */
[----:B--2---:R-:W-:Y:S01]  /*e940*/  WARPGROUP.ARRIVE ;  /* 0x00000000000079c5 */ /* 0x004fe20000000000 */
        /* <DEDUP_REMOVED lines=24> */
[----:B------:R-:W-:Y:S01]  /*ead0*/  UMOV UR16, UR20 ;  /* 0x0000001400107c82 */ /* 0x000fe20008000000 */
[----:B------:R-:W-:Y:S01]  /*eae0*/  UMOV UR17, UR21 ;  /* 0x0000001500117c82 */ /* 0x000fe20008000000 */
        /* <DEDUP_REMOVED lines=265> */
[----:B--2---:R-:W-:Y:S01]  /*fb80*/  WARPGROUP.ARRIVE ;  /* 0x00000000000079c5 */ /* 0x004fe20000000000 */
[----:B------:R-:W-:Y:S01]  /*fb90*/  IMAD.MOV.U32 R99, RZ, RZ, R13 ;  /* 0x000000ffff637224 */ /* 0x000fe200078e000d */
[----:B------:R0:W5:Y:S04]  /*fba0*/  LDL.LU R14, [R1+0x1184] ;  /* 0x00118400010e7983 */ /* 0x0001680000300800 */
[----:B------:R-:W-:Y:S01]  /*fbb0*/  QGMMA.64x192x32.F32.E4M3.E4M3 R140, gdesc[UR16], R140, gsb0 ;  /* 0x02e00000108c79f3 */ /* 0x000fe2000800088c */
        /* <DEDUP_REMOVED lines=21> */
[----:B------:R0:W5:Y:S01]  /*fd10*/  LDL.LU R13, [R1+0x1180] ;  /* 0x00118000010d7983 */ /* 0x0001620000300800 */
[----:B------:R-:W-:Y:S01]  /*fd20*/  UMOV UR17, 0x40000040 ;  /* 0x4000004000117882 */ /* 0x000fe20000000000 */
[----:B------:R-:W-:Y:S02]  /*fd30*/  ULDC UR9, c[0x0][0x50c] ;  /* 0x0001430000097ab9 */ /* 0x000fe40000000800 */
[----:B------:R0:W5:Y:S04]  /*fd40*/  LDL.LU R12, [R1+0x117c] ;  /* 0x00117c00010c7983 */ /* 0x0001680000300800 */
        /* <DEDUP_REMOVED lines=70> */
[----:B-1----:R0:W5:Y:S04]  /*101b0*/  LDL.LU.64 R214, [R1+0x1148] ;  /* 0x0011480001d67983 */ /* 0x0021680000300a00 */
[----:B------:R0:W5:Y:S04]  /*101c0*/  LDL.LU.64 R212, [R1+0x1140] ;  /* 0x0011400001d47983 */ /* 0x0001680000300a00 */
        /* <DEDUP_REMOVED lines=35> */
[----:B------:R0:W5:Y:S01]  /*10400*/  LDL.LU.64 R140, [R1+0x1020] ;  /* 0x00102000018c7983 */ /* 0x0001620000300a00 */
        /* <DEDUP_REMOVED lines=65> */
[----:B-1----:R-:W2:Y:S04]  /*10820*/  LDL.LU.64 R118, [R1+0x1018] ;  /* 0x0010180001767983 */ /* 0x002ea80000300a00 */
        /* <DEDUP_REMOVED lines=47> */
[----:B------:R-:W-:Y:S01]  /*10b20*/  UMOV UR18, UR22 ;  /* 0x0000001600127c82 */ /* 0x000fe20008000000 */
[----:B------:R-:W-:Y:S01]  /*10b30*/  UMOV UR19, UR23 ;  /* 0x0000001700137c82 */ /* 0x000fe20008000000 */
[----:B------:R-:W-:Y:S01]  /*10b40*/  UISETP.NE.AND UP0, UPT, UR9, 0x4, UPT ;  /* 0x000000040900788c */ /* 0x000fe2000bf05270 */
[----:B------:R0:W-:Y:S01]  /*10b50*/  STL [R1+0x76c], RZ ;  /* 0x00076cff01007387 */ /* 0x0001e20000100800 */
[----:B------:R-:W-:-:S02]  /*10b60*/  CS2R R236, SRZ ;  /* 0x0000000000ec7805 */ /* 0x000fc4000001ff00 */
[----:B------:R-:W-:Y:S02]  /*10b70*/  CS2R R234, SRZ ;  /* 0x0000000000ea7805 */ /* 0x000fe4000001ff00 */
[----:B------:R-:W-:Y:S01]  /*10b80*/  CS2R R232, SRZ ;  /* 0x0000000000e87805 */ /* 0x000fe2000001ff00 */
[----:B------:R0:W-:Y:S01]  /*10b90*/  STL [R1+0x768], RZ ;  /* 0x000768ff01007387 */ /* 0x0001e20000100800 */
[----:B------:R-:W-:Y:S02]  /*10ba0*/  CS2R R230, SRZ ;  /* 0x0000000000e67805 */ /* 0x000fe4000001ff00 */
[----:B------:R-:W-:Y:S02]  /*10bb0*/  CS2R R228, SRZ ;  /* 0x0000000000e47805 */ /* 0x000fe4000001ff00 */
[----:B------:R-:W-:Y:S01]  /*10bc0*/  CS2R R226, SRZ ;  /* 0x0000000000e27805 */ /* 0x000fe2000001ff00 */
        /* <DEDUP_REMOVED lines=81> */
[----:B--2---:R-:W-:-:S03]  /*110e0*/  WARPGROUP.ARRIVE ;  /* 0x00000000000079c5 */ /* 0x004fc60000000000 */
[----:B------:R0:W-:Y:S04]  /*110f0*/  STL [R1+0x644], RZ ;  /* 0x000644ff01007387 */ /* 0x0001e80000100800 */
[----:B------:R0:W-:Y:S01]  /*11100*/  STL [R1+0x640], RZ ;  /* 0x000640ff01007387 */ /* 0x0001e20000100800 */
[----:B------:R-:W-:Y:S01]  /*11110*/  QGMMA.64x192x32.F32.E4M3.E4M3 R24, gdesc[UR16], R24, gsb0 ;  /* 0x02e00000101879f3 */ /* 0x000fe20008000818 */
[----:B------:R-:W-:Y:S02]  /*11120*/  USEL UR16, URZ, 0x1, UP0 ;  /* 0x000000013f107887 */ /* 0x000fe40008000000 */
[----:B------:R0:W-:Y:S04]  /*11130*/  STL [R1+0x63c], RZ ;  /* 0x00063cff01007387 */ /* 0x0001e80000100800 */
[----:B------:R0:W-:Y:S01]  /*11140*/  STL [R1+0x638], RZ ;  /* 0x000638ff01007387 */ /* 0x0001e20000100800 */
[----:B------:R-:W-:-:S03]  /*11150*/  ISETP.NE.AND P0, PT, RZ, UR16, PT ;  /* 0x00000010ff007c0c */ /* 0x000fc6000bf05270 */
        /* <DEDUP_REMOVED lines=14> */
[----:B------:R-:W-:-:S02]  /*11240*/  WARPGROUP.DEPBAR.LE gsb0, 0x0 ;  /* 0x00008000000079c5 */ /* 0x000fc40000010000 */
[----:B------:R-:W-:Y:S05]  /*11250*/  @!P0 BRA `(.L_x_18) ;  /* 0x0000006000848947 */ /* 0x000fea0003800000 */
[----:B------:R-:W2:Y:S04]  /*11260*/  LDL R16, [R1+0x480] ;  /* 0x0004800001107983 */ /* 0x000ea80000100800 */
[----:B------:R-:W3:Y:S04]  /*11270*/  LDL R17, [R1+0x484] ;  /* 0x0004840001117983 */ /* 0x000ee80000100800 */
[----:B------:R-:W4:Y:S04]  /*11280*/  LDL R18, [R1+0x488] ;  /* 0x0004880001127983 */ /* 0x000f280000100800 */
        /* <DEDUP_REMOVED lines=25> */
[----:B------:R1:W-:Y:S04]  /*11420*/  STL [R1+0xf14], R103 ;  /* 0x000f146701007387 */ /* 0x0003e80000100800 */
[----:B-1----:R-:W4:Y:S04]  /*11430*/  LDL R103, [R1+0x528] ;  /* 0x0005280001677983 */ /* 0x002f280000100800 */
        /* <DEDUP_REMOVED lines=27> */
[----:B-1----:R-:W4:Y:S01]  /*115f0*/  LDL R117, [R1+0x4f0] ;  /* 0x0004f00001757983 */ /* 0x002f220000100800 */
[----:B------:R-:W-:-:S01]  /*11600*/  FADD R15, RZ, R15 ;  /* 0x0000000fff0f7221 */ /* 0x000fc20000000000 */
[----:B--2---:R-:W-:Y:S01]  /*11610*/  FADD R16, RZ, R16 ;  /* 0x00000010ff107221 */ /* 0x004fe20000000000 */
[----:B---3--:R-:W-:-:S01]  /*11620*/  FADD R17, RZ, R17 ;  /* 0x00000011ff117221 */ /* 0x008fc20000000000 */
[----:B------:R-:W-:Y:S01]  /*11630*/  STL [R1+0xed8], R118 ;  /* 0x000ed87601007387 */ /* 0x000fe20000100800 */
[----:B----4-:R-:W-:-:S01]  /*11640*/  FADD R18, RZ, R18 ;  /* 0x00000012ff127221 */ /* 0x010fc20000000000 */
[----:B------:R-:W-:Y:S01]  /*11650*/  FADD R19, RZ, R19 ;  /* 0x00000013ff137221 */ /* 0x000fe20000000000 */
[----:B------:R-:W-:-:S01]  /*11660*/  FADD R20, RZ, R20 ;  /* 0x00000014ff147221 */ /* 0x000fc20000000000 */
[----:B------:R-:W-:Y:S01]  /*11670*/  STL [R1+0xed4], R119 ;  /* 0x000ed47701007387 */ /* 0x000fe20000100800 */
[----:B------:R-:W-:-:S01]  /*11680*/  FADD R21, RZ, R21 ;  /* 0x00000015ff157221 */ /* 0x000fc20000000000 */
[----:B------:R-:W-:Y:S01]  /*11690*/  FADD R22, RZ, R22 ;  /* 0x00000016ff167221 */ /* 0x000fe20000000000 */
[----:B------:R-:W-:-:S01]  /*116a0*/  FADD R23, RZ, R23 ;  /* 0x00000017ff177221 */ /* 0x000fc20000000000 */
[----:B-----5:R-:W-:Y:S01]  /*116b0*/  STL [R1+0xed0], R14 ;  /* 0x000ed00e01007387 */ /* 0x020fe20000100800 */
[----:B------:R-:W-:-:S03]  /*116c0*/  FADD R216, RZ, R216 ;  /* 0x000000d8ffd87221 */ /* 0x000fc60000000000 */
[----:B------:R-:W-:Y:S01]  /*116d0*/  STL [R1+0xecc], R13 ;  /* 0x000ecc0d01007387 */ /* 0x000fe20000100800 */
        /* <DEDUP_REMOVED lines=19> */
[----:B------:R1:W-:Y:S01]  /*11810*/  STL [R1+0xea4], R3 ;  /* 0x000ea40301007387 */ /* 0x0003e20000100800 */
[----:B------:R-:W-:-:S03]  /*11820*/  FADD R227, RZ, R227 ;  /* 0x000000e3ffe37221 */ /* 0x000fc60000000000 */
[----:B------:R2:W-:Y:S01]  /*11830*/  STL [R1+0xea0], R2 ;  /* 0x000ea00201007387 */ /* 0x0005e20000100800 */
[----:B------:R-:W-:-:S03]  /*11840*/  FADD R228, RZ, R228 ;  /* 0x000000e4ffe47221 */ /* 0x000fc60000000000 */
[----:B------:R3:W-:Y:S01]  /*11850*/  STL [R1+0xe9c], R0 ;  /* 0x000e9c0001007387 */ /* 0x0007e20000100800 */
[----:B------:R-:W-:-:S01]  /*11860*/  FADD R229, RZ, R229 ;  /* 0x000000e5ffe57221 */ /* 0x000fc20000000000 */
[----:B------:R-:W-:Y:S01]  /*11870*/  UMOV UR6, URZ ;  /* 0x0000003f00067c82 */ /* 0x000fe20008000000 */
[----:B------:R-:W-:-:S01]  /*11880*/  FADD R230, RZ, R230 ;  /* 0x000000e6ffe67221 */ /* 0x000fc20000000000 */
[----:B------:R-:W-:Y:S01]  /*11890*/  FADD R231, RZ, R231 ;  /* 0x000000e7ffe77221 */ /* 0x000fe20000000000 */
[----:B------:R-:W-:-:S01]  /*118a0*/  FADD R232, RZ, R232 ;  /* 0x000000e8ffe87221 */ /* 0x000fc20000000000 */
[----:B------:R-:W-:Y:S01]  /*118b0*/  FADD R233, RZ, R233 ;  /* 0x000000e9ffe97221 */ /* 0x000fe20000000000 */
[----:B------:R-:W-:-:S01]  /*118c0*/  FADD R234, RZ, R234 ;  /* 0x000000eaffea7221 */ /* 0x000fc20000000000 */
[----:B------:R-:W-:Y:S01]  /*118d0*/  FADD R235, RZ, R235 ;  /* 0x000000ebffeb7221 */ /* 0x000fe20000000000 */
[----:B-1----:R-:W-:-:S01]  /*118e0*/  FADD R3, RZ, R113 ;  /* 0x00000071ff037221 */ /* 0x002fc20000000000 */
[----:B--2---:R-:W-:Y:S01]  /*118f0*/  FADD R2, RZ, R114 ;  /* 0x00000072ff027221 */ /* 0x004fe20000000000 */
[----:B---3--:R-:W-:-:S05]  /*11900*/  FADD R0, RZ, R115 ;  /* 0x00000073ff007221 */ /* 0x008fca0000000000 */
[----:B------:R1:W-:Y:S04]  /*11910*/  STL [R1+0x600], R0 ;  /* 0x0006000001007387 */ /* 0x0003e80000100800 */
[----:B------:R2:W-:Y:S04]  /*11920*/  STL [R1+0x604], R2 ;  /* 0x0006040201007387 */ /* 0x0005e80000100800 */
[----:B------:R3:W-:Y:S01]  /*11930*/  STL [R1+0x608], R3 ;  /* 0x0006080301007387 */ /* 0x0007e20000100800 */
[----:B------:R-:W-:-:S01]  /*11940*/  FADD R237, RZ, R116 ;  /* 0x00000074ffed7221 */ /* 0x000fc20000000000 */
[----:B-1----:R-:W-:Y:S01]  /*11950*/  FADD R0, RZ, R112 ;  /* 0x00000070ff007221 */ /* 0x002fe20000000000 */
[----:B--2---:R-:W-:-:S04]  /*11960*/  FADD R2, RZ, R111 ;  /* 0x0000006fff027221 */ /* 0x004fc80000000000 */
[----:B------:R1:W-:Y:S01]  /*11970*/  STL [R1+0x60c], R0 ;  /* 0x00060c0001007387 */ /* 0x0003e20000100800 */
[----:B---3--:R-:W-:-:S03]  /*11980*/  FADD R3, RZ, R110 ;  /* 0x0000006eff037221 */ /* 0x008fc60000000000 */
        /* <DEDUP_REMOVED lines=9> */
[----:B-1----:R-:W-:-:S01]  /*11a20*/  FADD R0, RZ, R106 ;  /* 0x0000006aff007221 */ /* 0x002fc20000000000 */
[----:B--2---:R-:W-:-:S04]  /*11a30*/  FADD R2, RZ, R105 ;  /* 0x00000069ff027221 */ /* 0x004fc80000000000 */
[----:B------:R1:W-:Y:S01]  /*11a40*/  STL [R1+0x624], R0 ;  /* 0x0006240001007387 */ /* 0x0003e20000100800 */
[----:B---3--:R-:W-:-:S03]  /*11a50*/  FADD R3, RZ, R104 ;  /* 0x00000068ff037221 */ /* 0x008fc60000000000 */
[----:B------:R2:W-:Y:S01]  /*11a60*/  STL [R1+0x628], R2 ;  /* 0x0006280201007387 */ /* 0x0005e20000100800 */
[----:B-1----:R-:W-:-:S03]  /*11a70*/  IMAD.MOV.U32 R0, RZ, RZ, R103 ;  /* 0x000000ffff007224 */ /* 0x002fc600078e0067 */
[----:B--2---:R-:W2:Y:S04]  /*11a80*/  LDL R2, [R1+0x52c] ;  /* 0x00052c0001027983 */ /* 0x004ea80000100800 */
[----:B------:R1:W-:Y:S04]  /*11a90*/  STL [R1+0x62c], R3 ;  /* 0x00062c0301007387 */ /* 0x0003e80000100800 */
[----:B------:R-:W3:Y:S04]  /*11aa0*/  LDL R4, [R1+0x534] ;  /* 0x0005340001047983 */ /* 0x000ee80000100800 */
[----:B------:R-:W4:Y:S04]  /*11ab0*/  LDL R5, [R1+0x538] ;  /* 0x0005380001057983 */ /* 0x000f280000100800 */
[----:B-1----:R-:W3:Y:S04]  /*11ac0*/  LDL R3, [R1+0x530] ;  /* 0x0005300001037983 */ /* 0x002ee80000100800 */
        /* <DEDUP_REMOVED lines=25> */
[----:B------:R-:W4:Y:S01]  /*11c60*/  LDL R103, [R1+0x5a0] ;  /* 0x0005a00001677983 */ /* 0x000f220000100800 */
[----:B------:R-:W-:-:S05]  /*11c70*/  FADD R0, RZ, R0 ;  /* 0x00000000ff007221 */ /* 0x000fca0000000000 */
[----:B------:R2:W-:Y:S02]  /*11c80*/  STL [R1+0x630], R0 ;  /* 0x0006300001007387 */ /* 0x0005e40000100800 */
[----:B--2---:R-:W-:-:S05]  /*11c90*/  FADD R0, RZ, R2 ;  /* 0x00000002ff007221 */ /* 0x004fca0000000000 */
[----:B------:R4:W-:Y:S01]  /*11ca0*/  STL [R1+0x634], R0 ;  /* 0x0006340001007387 */ /* 0x0009e20000100800 */
[----:B---3--:R-:W-:-:S01]  /*11cb0*/  FADD R2, RZ, R3 ;  /* 0x00000003ff027221 */ /* 0x008fc20000000000 */
[----:B------:R-:W-:Y:S01]  /*11cc0*/  FADD R3, RZ, R4 ;  /* 0x00000004ff037221 */ /* 0x000fe20000000000 */
[----:B----4-:R-:W-:-:S03]  /*11cd0*/  FADD R0, RZ, R5 ;  /* 0x00000005ff007221 */ /* 0x010fc60000000000 */
[----:B------:R1:W-:Y:S04]  /*11ce0*/  STL [R1+0x638], R2 ;  /* 0x0006380201007387 */ /* 0x0003e80000100800 */
[----:B------:R2:W-:Y:S04]  /*11cf0*/  STL [R1+0x63c], R3 ;  /* 0x00063c0301007387 */ /* 0x0005e80000100800 */
[----:B------:R3:W-:Y:S01]  /*11d00*/  STL [R1+0x640], R0 ;  /* 0x0006400001007387 */ /* 0x0007e20000100800 */
[----:B-1----:R-:W-:-:S01]  /*11d10*/  FADD R2, RZ, R6 ;  /* 0x00000006ff027221 */ /* 0x002fc20000000000 */
        /* <DEDUP_REMOVED lines=48> */
[----:B--2---:R-:W-:Y:S02]  /*12020*/  FADD R3, RZ, R103 ;  /* 0x00000067ff037221 */ /* 0x004fe40000000000 */
[----:B---3--:R-:W2:Y:S04]  /*12030*/  LDL R0, [R1+0x5a4] ;  /* 0x0005a40001007983 */ /* 0x008ea80000100800 */
[----:B------:R1:W-:Y:S04]  /*12040*/  STL [R1+0x6a4], R2 ;  /* 0x0006a40201007387 */ /* 0x0003e80000100800 */
[----:B-1----:R-:W3:Y:S04]  /*12050*/  LDL R2, [R1+0x5a8] ;  /* 0x0005a80001027983 */ /* 0x002ee80000100800 */
[----:B------:R1:W-:Y:S04]  /*12060*/  STL [R1+0x6a8], R3 ;  /* 0x0006a80301007387 */ /* 0x0003e80000100800 */
[----:B------:R-:W4:Y:S04]  /*12070*/  LDL R4, [R1+0x5b0] ;  /* 0x0005b00001047983 */ /* 0x000f280000100800 */
[----:B------:R-:W4:Y:S04]  /*12080*/  LDL R5, [R1+0x5b4] ;  /* 0x0005b40001057983 */ /* 0x000f280000100800 */
[----:B-1----:R-:W4:Y:S04]  /*12090*/  LDL R3, [R1+0x5ac] ;  /* 0x0005ac0001037983 */ /* 0x002f280000100800 */
        /* <DEDUP_REMOVED lines=26> */
[----:B--2---:R-:W-:-:S05]  /*12240*/  FADD R0, RZ, R0 ;  /* 0x00000000ff007221 */ /* 0x004fca0000000000 */
[----:B------:R3:W-:Y:S02]  /*12250*/  STL [R1+0x6ac], R0 ;  /* 0x0006ac0001007387 */ /* 0x0007e40000100800 */
[----:B---3--:R-:W-:-:S05]  /*12260*/  FADD R0, RZ, R2 ;  /* 0x00000002ff007221 */ /* 0x008fca0000000000 */
[----:B------:R1:W-:Y:S01]  /*12270*/  STL [R1+0x6b0], R0 ;  /* 0x0006b00001007387 */ /* 0x0003e20000100800 */
[----:B----4-:R-:W-:-:S01]  /*12280*/  FADD R2, RZ, R3 ;  /* 0x00000003ff027221 */ /* 0x010fc20000000000 */
[----:B------:R-:W-:Y:S01]  /*12290*/  FADD R3, RZ, R4 ;  /* 0x00000004ff037221 */ /* 0x000fe20000000000 */
[----:B-1----:R-:W-:-:S03]  /*122a0*/  FADD R0, RZ, R5 ;  /* 0x00000005ff007221 */ /* 0x002fc60000000000 */
        /* <DEDUP_REMOVED lines=549> */
[----:B------:R-:W4:Y:S04]  /*14500*/  LDL R104, [R1] ;  /* 0x0000000001687983 */ /* 0x000f280000100800 */
        /* <DEDUP_REMOVED lines=192> */
[----:B-1----:R-:W-:Y:S01]  /*15110*/  FADD R0, RZ, R4 ;  /* 0x00000004ff007221 */ /* 0x002fe20000000000 */
[----:B------:R-:W-:-:S03]  /*15120*/  FADD R3, RZ, R5 ;  /* 0x00000005ff037221 */ /* 0x000fc60000000000 */
[----:B------:R1:W-:Y:S04]  /*15130*/  STL [R1+0xa94], R2 ;  /* 0x000a940201007387 */ /* 0x0003e80000100800 */
[----:B------:R2:W-:Y:S01]  /*15140*/  STL [R1+0xa98], R0 ;  /* 0x000a980001007387 */ /* 0x0005e20000100800 */
[----:B-1----:R-:W-:-:S03]  /*15150*/  FADD R2, RZ, R6 ;  /* 0x00000006ff027221 */ /* 0x002fc60000000000 */
[----:B------:R1:W-:Y:S01]  /*15160*/  STL [R1+0xa9c], R3 ;  /* 0x000a9c0301007387 */ /* 0x0003e20000100800 */
[----:B--2---:R-:W-:-:S03]  /*15170*/  FADD R0, RZ, R7 ;  /* 0x00000007ff007221 */ /* 0x004fc60000000000 */
        /* <DEDUP_REMOVED lines=48> */
[----:B------:R-:W2:Y:S04]  /*15480*/  LDL R103, [R1+0x100] ;  /* 0x0001000001677983 */ /* 0x000ea80000100800 */
[----:B------:R3:W-:Y:S04]  /*15490*/  STL [R1+0xb00], R2 ;  /* 0x000b000201007387 */ /* 0x0007e80000100800 */
[----:B------:R-:W4:Y:S04]  /*154a0*/  LDL R104, [R1+0x104] ;  /* 0x0001040001687983 */ /* 0x000f280000100800 */
[----:B------:R0:W-:Y:S04]  /*154b0*/  STL [R1+0xb04], R0 ;  /* 0x000b040001007387 */ /* 0x0001e80000100800 */
        /* <DEDUP_REMOVED lines=26> */
[----:B-1----:R-:W4:Y:S04]  /*15660*/  LDL R3, [R1+0x170] ;  /* 0x0001700001037983 */ /* 0x002f280000100800 */
[----:B---3--:R-:W3:Y:S04]  /*15670*/  LDL R2, [R1+0x174] ;  /* 0x0001740001027983 */ /* 0x008ee80000100800 */
[----:B0-----:R-:W3:Y:S01]  /*15680*/  LDL R0, [R1+0x178] ;  /* 0x0001780001007983 */ /* 0x001ee20000100800 */
[----:B--2---:R-:W-:-:S05]  /*15690*/  FADD R103, RZ, R103 ;  /* 0x00000067ff677221 */ /* 0x004fca0000000000 */
[----:B------:R0:W-:Y:S01]  /*156a0*/  STL [R1+0xb08], R103 ;  /* 0x000b086701007387 */ /* 0x0001e20000100800 */
[----:B----4-:R-:W-:-:S03]  /*156b0*/  FADD R104, RZ, R104 ;  /* 0x00000068ff687221 */ /* 0x010fc60000000000 */
[----:B0-----:R-:W2:Y:S01]  /*156c0*/  LDL.LU R103, [R1+0xf14] ;  /* 0x000f140001677983 */ /* 0x001ea20000300800 */
[----:B------:R-:W-:-:S03]  /*156d0*/  FADD R105, RZ, R105 ;  /* 0x00000069ff697221 */ /* 0x000fc60000000000 */
[----:B------:R0:W-:Y:S01]  /*156e0*/  STL [R1+0xb0c], R104 ;  /* 0x000b0c6801007387 */ /* 0x0001e20000100800 */
[----:B------:R-:W-:-:S01]  /*156f0*/  FADD R106, RZ, R106 ;  /* 0x0000006aff6a7221 */ /* 0x000fc20000000000 */
[----:B------:R-:W-:Y:S02]  /*15700*/  FADD R107, RZ, R107 ;  /* 0x0000006bff6b7221 */ /* 0x000fe40000000000 */
[----:B0-----:R-:W4:Y:S01]  /*15710*/  LDL.LU R104, [R1+0xf10] ;  /* 0x000f100001687983 */ /* 0x001f220000300800 */
[----:B------:R-:W-:-:S03]  /*15720*/  FADD R108, RZ, R108 ;  /* 0x0000006cff6c7221 */ /* 0x000fc60000000000 */
[----:B------:R0:W-:Y:S01]  /*15730*/  STL [R1+0xb10], R105 ;  /* 0x000b106901007387 */ /* 0x0001e20000100800 */
[----:B------:R-:W-:-:S01]  /*15740*/  FADD R109, RZ, R109 ;  /* 0x0000006dff6d7221 */ /* 0x000fc20000000000 */
[----:B------:R-:W-:Y:S02]  /*15750*/  FADD R110, RZ, R110 ;  /* 0x0000006eff6e7221 */ /* 0x000fe40000000000 */
[----:B0-----:R-:W4:Y:S04]  /*15760*/  LDL.LU R105, [R1+0xf0c] ;  /* 0x000f0c0001697983 */ /* 0x001f280000300800 */
[----:B------:R0:W-:Y:S01]  /*15770*/  STL [R1+0xb14], R106 ;  /* 0x000b146a01007387 */ /* 0x0001e20000100800 */
[----:B------:R-:W-:-:S01]  /*15780*/  FADD R111, RZ, R111 ;  /* 0x0000006fff6f7221 */ /* 0x000fc20000000000 */
[----:B------:R-:W-:-:S02]  /*15790*/  FADD R112, RZ, R112 ;  /* 0x00000070ff707221 */ /* 0x000fc40000000000 */
[----:B0-----:R-:W4:Y:S04]  /*157a0*/  LDL.LU R106, [R1+0xf08] ;  /* 0x000f0800016a7983 */ /* 0x001f280000300800 */
[----:B------:R0:W-:Y:S01]  /*157b0*/  STL [R1+0xb18], R107 ;  /* 0x000b186b01007387 */ /* 0x0001e20000100800 */
[----:B------:R-:W-:-:S01]  /*157c0*/  FADD R113, RZ, R113 ;  /* 0x00000071ff717221 */ /* 0x000fc20000000000 */
[----:B------:R-:W-:Y:S02]  /*157d0*/  FADD R114, RZ, R114 ;  /* 0x00000072ff727221 */ /* 0x000fe40000000000 */
[----:B0-----:R-:W4:Y:S04]  /*157e0*/  LDL.LU R107, [R1+0xf04] ;  /* 0x000f0400016b7983 */ /* 0x001f280000300800 */
[----:B------:R0:W-:Y:S01]  /*157f0*/  STL [R1+0xb1c], R108 ;  /* 0x000b1c6c01007387 */ /* 0x0001e20000100800 */
[----:B------:R-:W-:-:S03]  /*15800*/  FADD R115, RZ, R115 ;  /* 0x00000073ff737221 */ /* 0x000fc60000000000 */
        /* <DEDUP_REMOVED lines=36> */
[----:B0-----:R1:W5:Y:S04]  /*15a50*/  LDL.LU R14, [R1+0xed0] ;  /* 0x000ed000010e7983 */ /* 0x0013680000300800 */
        /* <DEDUP_REMOVED lines=13> */
[----:B---3--:R-:W-:-:S03]  /*15b30*/  FADD R2, RZ, R2 ;  /* 0x00000002ff027221 */ /* 0x008fc60000000000 */
[----:B0-----:R1:W5:Y:S04]  /*15b40*/  LDL.LU R9, [R1+0xebc] ;  /* 0x000ebc0001097983 */ /* 0x0013680000300800 */
[----:B------:R0:W-:Y:S01]  /*15b50*/  STL [R1+0xb64], R8 ;  /* 0x000b640801007387 */ /* 0x0001e20000100800 */
[----:B------:R-:W-:-:S03]  /*15b60*/  FADD R0, RZ, R0 ;  /* 0x00000000ff007221 */ /* 0x000fc60000000000 */
[----:B0-----:R1:W5:Y:S04]  /*15b70*/  LDL.LU R8, [R1+0xeb8] ;  /* 0x000eb80001087983 */ /* 0x0013680000300800 */
[----:B------:R0:W-:Y:S04]  /*15b80*/  STL [R1+0xb68], R7 ;  /* 0x000b680701007387 */ /* 0x0001e80000100800 */
        /* <DEDUP_REMOVED lines=13> */
[----:B------:R0:W-:Y:S02]  /*15c60*/  STL [R1+0xb84], R15 ;  /* 0x000b840f01007387 */ /* 0x0001e40000100800 */
[----:B0-----:R-:W-:-:S05]  /*15c70*/  FADD R15, RZ, R120 ;  /* 0x00000078ff0f7221 */ /* 0x001fca0000000000 */
        /* <DEDUP_REMOVED lines=349> */
[----:B--2---:R-:W-:-:S05]  /*17250*/  FADD R15, RZ, R103 ;  /* 0x00000067ff0f7221 */ /* 0x004fca0000000000 */
[----:B------:R4:W-:Y:S02]  /*17260*/  STL [R1+0xe44], R15 ;  /* 0x000e440f01007387 */ /* 0x0009e40000100800 */
[----:B----4-:R-:W-:-:S05]  /*17270*/  FADD R15, RZ, R104 ;  /* 0x00000068ff0f7221 */ /* 0x010fca0000000000 */
        /* <DEDUP_REMOVED lines=31> */
.L_x_18:
[----:B------:R-:W-:Y:S01]  /*17470*/  UIADD3 UR11, UR5, 0x1, URZ ;  /* 0x00000001050b7890 */ /* 0x000fe2000fffe03f */
[----:B------:R-:W-:-:S03]  /*17480*/  UMOV UR17, 0x1 ;  /* 0x0000000100117882 */ /* 0x000fc60000000000 */
[----:B------:R-:W-:-:S04]  /*17490*/  UISETP.NE.AND UP0, UPT, UR11, 0x2, UPT ;  /* 0x000000020b00788c */ /* 0x000fc8000bf05270 */
[----:B------:R-:W-:Y:S02]  /*174a0*/  USEL UR14, URZ, 0x1, UP0 ;  /* 0x000000013f0e7887 */ /* 0x000fe40008000000 */
[----:B------:R-:W-:Y:S02]  /*174b0*/  USEL UR11, UR11, URZ, UP0 ;  /* 0x0000003f0b0b7287 */ /* 0x000fe40008000000 */
[----:B------:R-:W-:-:S12]  /*174c0*/  ULOP3.LUT UR14, UR4, UR14, URZ, 0x3c, !UPT ;  /* 0x0000000e040e7292 */ /* 0x000fd8000f8e3c3f */
.L_x_13:
[----:B------:R-:W-:-:S04]  /*174d0*/  UISETP.LT.AND UP0, UPT, UR24, 0x1, UPT ;  /* 0x000000011800788c */ /* 0x000fc8000bf01270 */
[----:B------:R-:W-:-:S04]  /*174e0*/  USEL UR9, UR24, 0x1, UP0 ;  /* 0x0000000118097887 */ /* 0x000fc80008000000 */
[----:B------:R-:W-:-:S04]  /*174f0*/  UIADD3 UR15, UR24, -UR9, URZ ;  /* 0x80000009180f7290 */ /* 0x000fc8000fffe03f */
[----:B------:R-:W-:-:S06]  /*17500*/  UISETP.GE.AND UP0, UPT, UR15, 0x1, UPT ;  /* 0x000000010f00788c */ /* 0x000fcc000bf06270 */
[----:B------:R-:W-:-:S13]  /*17510*/  PLOP3.LUT P0, PT, PT, PT, UP0, 0x80, 0x0 ;  /* 0x000000000000781c */ /* 0x000fda0003f0f008 */
[----:B------:R-:W-:Y:S05]  /*17520*/  @!P0 BRA `(.L_x_19) ;  /* 0x0000015400908947 */ /* 0x000fea0003800000 */
[----:B------:R-:W-:Y:S01]  /*17530*/  UMOV UR9, UR5 ;  /* 0x0000000500097c82 */ /* 0x000fe20008000000 */
[----:B------:R-:W-:-:S05]  /*17540*/  ULDC UR10, c[0x0][0x50c] ;  /* 0x00014300000a7ab9 */ /* 0x000fca0000000800 */
.L_x_27:
[----:B------:R-:W-:-:S06]  /*17550*/  UISETP.NE.AND UP0, UPT, UR8, 0x3, UPT ;  /* 0x000000030800788c */ /* 0x000fcc000bf05270 */
[----:B------:R-:W-:-:S13]  /*17560*/  PLOP3.LUT P1, PT, PT, PT, UP0, 0x80, 0x0 ;  /* 0x000000000000781c */ /* 0x000fda0003f2f008 */
[----:B0----5:R-:W-:Y:S05]  /*17570*/  @!P1 BRA `(.L_x_20) ;  /* 0x0000000000049947 */ /* 0x021fea0003800000 */
[----:B------:R-:W-:Y:S01]  /*17580*/  BPT.TRAP 0x1 ;  /* 0x000000040000795c */ /* 0x000fe20000300000 */
.L_x_20:
[----:B------:R-:W2:Y:S01]  /*17590*/  S2UR UR18, SR_CgaCtaId ;  /* 0x00000000001279c3 */ /* 0x000ea20000008800 */
[----:B------:R-:W-:Y:S01]  /*175a0*/  UMOV UR12, 0x400 ;  /* 0x00000400000c7882 */ /* 0x000fe20000000000 */
[----:B-1----:R-:W-:-:S05]  /*175b0*/  IMAD.U32 R15, RZ, RZ, UR14 ;  /* 0x0000000eff0f7e24 */ /* 0x002fca000f8e00ff */
[----:B------:R-:W-:Y:S01]  /*175c0*/  SHF.L.U32 R15, R15, 0x1f, RZ ;  /* 0x0000001f0f0f7819 */ /* 0x000fe200000006ff */
[----:B--2---:R-:W-:-:S04]  /*175d0*/  ULEA UR12, UR18, UR12, 0x18 ;  /* 0x0000000c120c7291 */ /* 0x004fc8000f8ec03f */
[----:B------:R-:W-:-:S09]  /*175e0*/  ULEA UR18, UR11, UR12, 0x3 ;  /* 0x0000000c0b127291 */ /* 0x000fd2000f8e183f */
[----:B------:R1:W2:Y:S01]  /*175f0*/  SYNCS.PHASECHK.TRANS64.TRYWAIT P0, [UR18], R15 ;  /* 0x0000000fff0075a7 */ /* 0x0002a20008000152 */
[----:B------:R-:W-:Y:S05]  /*17600*/  @!P1 BRA `(.L_x_21) ;  /* 0x0000000000049947 */ /* 0x000fea0003800000 */
[----:B------:R-:W-:Y:S01]  /*17610*/  BPT.TRAP 0x1 ;  /* 0x000000040000795c */ /* 0x000fe20000300000 */
.L_x_21:
[----:B--2---:R-:W-:Y:S05]  /*17620*/  @P0 BRA `(.L_x_22) ;  /* 0x0000000000080947 */ /* 0x004fea0003800000 */
[----:B------:R-:W2:Y:S02]  /*17630*/  SYNCS.PHASECHK.TRANS64.TRYWAIT P0, [UR18], R15 ;  /* 0x0000000fff0075a7 */ /* 0x000ea40008000152 */
[----:B--2---:R-:W-:Y:S05]  /*17640*/  @!P0 BRA `(.L_x_23) ;  /* 0x000005f000548947 */ /* 0x004fea0003800000 */
.L_x_22:
[----:B-----5:R-:W-:Y:S04]  /*17650*/  STL.64 [R1+0x1e40], R214 ;  /* 0x001e40d601007387 */ /* 0x020fe80000100a00 */
        /* <DEDUP_REMOVED lines=47> */
[----:B--2---:R-:W2:Y:S04]  /*17950*/  LDL.LU.64 R120, [R1+0x480] ;  /* 0x0004800001787983 */ /* 0x004ea80000300a00 */
        /* <DEDUP_REMOVED lines=95> */
[----:B---3--:R-:W3:Y:S04]  /*17f50*/  LDL.LU.64 R24, [R1] ;  /* 0x0000000001187983 */ /* 0x008ee80000300a00 */
        /* <DEDUP_REMOVED lines=49> */
[----:B------:R-:W-:Y:S01]  /*18270*/  UISETP.NE.AND UP0, UPT, UR16, URZ, UPT ;  /* 0x0000003f1000728c */ /* 0x000fe2000bf05270 */
[----:B------:R-:W-:Y:S01]  /*18280*/  STL [R1+0x19c4], R234 ;  /* 0x0019c4ea01007387 */ /* 0x000fe20000100800 */
[----:B------:R-:W-:-:S02]  /*18290*/  USHF.R.U32.HI UR18, URZ, 0x4, UR18 ;  /* 0x000000043f127899 */ /* 0x000fc40008011612 */
[----:B------:R-:W-:Y:S01]  /*182a0*/  USEL UR17, UR17, URZ, !UP0 ;  /* 0x0000003f11117287 */ /* 0x000fe2000c000000 */
[----:B------:R-:W-:Y:S01]  /*182b0*/  STL [R1+0x19c0], R235 ;  /* 0x0019c0eb01007387 */ /* 0x000fe20000100800 */
[----:B------:R-:W-:Y:S02]  /*182c0*/  ULOP3.LUT UR18, UR18, 0x3fff, URZ, 0xc0, !UPT ;  /* 0x00003fff12127892 */ /* 0x000fe4000f8ec03f */
[----:B------:R-:W-:Y:S01]  /*182d0*/  ULOP3.LUT UR28, UR13, 0x10000, URZ, 0xfc, !UPT ;  /* 0x000100000d1c7892 */ /* 0x000fe2000f8efc3f */
[----:B------:R-:W-:Y:S01]  /*182e0*/  STL [R1+0x19bc], R232 ;  /* 0x0019bce801007387 */ /* 0x000fe20000100800 */
[----:B------:R-:W-:Y:S02]  /*182f0*/  ULOP3.LUT UR18, UR18, 0x10000, URZ, 0xfc, !UPT ;  /* 0x0001000012127892 */ /* 0x000fe4000f8efc3f */
[----:B------:R-:W-:Y:S01]  /*18300*/  UISETP.NE.U32.AND UP0, UPT, UR17, URZ, UPT ;  /* 0x0000003f1100728c */ /* 0x000fe2000bf05070 */
[----:B------:R-:W-:Y:S01]  /*18310*/  STL [R1+0x19b8], R233 ;  /* 0x0019b8e901007387 */ /* 0x000fe20000100800 */
[----:B------:R-:W-:-:S02]  /*18320*/  UIMAD UR28, UR11, 0xc00, UR28 ;  /* 0x00000c000b1c78a4 */ /* 0x000fc4000f8e021c */
[----:B------:R-:W-:Y:S01]  /*18330*/  UIMAD UR29, UR11, 0xc00, UR18 ;  /* 0x00000c000b1d78a4 */ /* 0x000fe2000f8e0212 */
[----:B------:R-:W-:Y:S01]  /*18340*/  STL [R1+0x19b4], R230 ;  /* 0x0019b4e601007387 */ /* 0x000fe20000100800 */
[----:B------:R-:W-:Y:S01]  /*18350*/  UMOV UR17, 0x40000040 ;  /* 0x4000004000117882 */ /* 0x000fe20000000000 */
[----:B------:R-:W-:Y:S02]  /*18360*/  UMOV UR19, 0x40000040 ;  /* 0x4000004000137882 */ /* 0x000fe40000000000 */
[----:B------:R-:W-:Y:S01]  /*18370*/  UMOV UR16, UR28 ;  /* 0x0000001c00107c82 */ /* 0x000fe20008000000 */
[----:B------:R-:W-:Y:S01]  /*18380*/  STL [R1+0x19b0], R231 ;  /* 0x0019b0e701007387 */ /* 0x000fe20000100800 */
[----:B------:R-:W-:Y:S02]  /*18390*/  UMOV UR18, UR29 ;  /* 0x0000001d00127c82 */ /* 0x000fe40008000000 */
[----:B------:R-:W-:Y:S01]  /*183a0*/  QGMMA.64x192x32.F32.E4M3.E4M3 R120, gdesc[UR16], R120, UP0, gsb0 ;  /* 0x02e00000107879f3 */ /* 0x000fe2000b800878 */
[----:B------:R-:W-:Y:S04]  /*183b0*/  STL [R1+0x19ac], R228 ;  /* 0x0019ace401007387 */ /* 0x000fe80000100800 */
        /* <DEDUP_REMOVED lines=33> */
[----:B------:R2:W-:Y:S04]  /*185d0*/  STL [R1+0x14a4], R2 ;  /* 0x0014a40201007387 */ /* 0x0005e80000100800 */
[----:B------:R4:W-:Y:S01]  /*185e0*/  STL [R1+0x14a0], R0 ;  /* 0x0014a00001007387 */ /* 0x0009e20000100800 */
[----:B------:R-:W-:Y:S01]  /*185f0*/  UIADD3 UR22, UR29, 0x600, URZ ;  /* 0x000006001d167890 */ /* 0x000fe2000fffe03f */
[----:B------:R-:W-:Y:S01]  /*18600*/  UMOV UR20, UR16 ;  /* 0x0000001000147c82 */ /* 0x000fe20008000000 */
[----:B------:R-:W-:Y:S01]  /*18610*/  UMOV UR21, UR17 ;  /* 0x0000001100157c82 */ /* 0x000fe20008000000 */
[----:B------:R-:W-:Y:S01]  /*18620*/  UMOV UR23, 0x40000040 ;  /* 0x4000004000177882 */ /* 0x000fe20000000000 */
[----:B------:R-:W-:-:S02]  /*18630*/  WARPGROUP.DEPBAR.LE gsb0, 0x0 ;  /* 0x00008000000079c5 */ /* 0x000fc40000010000 */
[----:B------:R-:W-:Y:S01]  /*18640*/  STL.64 [R1+0x480], R120 ;  /* 0x0004807801007387 */ /* 0x000fe20000100a00 */
[----:B--2---:R-:W-:Y:S02]  /*18650*/  IMAD.MOV.U32 R2, RZ, RZ, R214 ;  /* 0x000000ffff027224 */ /* 0x004fe400078e00d6 */
[----:B----4-:R-:W-:Y:S01]  /*18660*/  IMAD.MOV.U32 R0, RZ, RZ, R215 ;  /* 0x000000ffff007224 */ /* 0x010fe200078e00d7 */
        /* <DEDUP_REMOVED lines=20> */
[----:B-1----:R-:W-:Y:S01]  /*187b0*/  IMAD.MOV.U32 R15, RZ, RZ, R201 ;  /* 0x000000ffff0f7224 */ /* 0x002fe200078e00c9 */
        /* <DEDUP_REMOVED lines=10> */
[----:B------:R-:W-:-:S03]  /*18860*/  IMAD.MOV.U32 R23, RZ, RZ, R193 ;  /* 0x000000ffff177224 */ /* 0x000fc600078e00c1 */
        /* <DEDUP_REMOVED lines=12> */
[----:B------:R-:W-:Y:S01]  /*18930*/  QGMMA.64x192x32.F32.E4M3.E4M3 R24, gdesc[UR20], R24, UP0, gsb0 ;  /* 0x02e00000141879f3 */ /* 0x000fe2000b800818 */
        /* <DEDUP_REMOVED lines=13> */
[----:B------:R1:W-:Y:S04]  /*18a10*/  STL [R1+0x5a0], R192 ;  /* 0x0005a0c001007387 */ /* 0x0003e80000100800 */
        /* <DEDUP_REMOVED lines=48> */
[----:B------:R-:W-:-:S03]  /*18d20*/  WARPGROUP.DEPBAR.LE gsb0, 0x0 ;  /* 0x00008000000079c5 */ /* 0x000fc60000010000 */
[----:B------:R1:W-:Y:S04]  /*18d30*/  STL.64 [R1], R24 ;  /* 0x0000001801007387 */ /* 0x0003e80000100a00 */
        /* <DEDUP_REMOVED lines=47> */
[----:B-1----:R-:W2:Y:S04]  /*19030*/  LDL.LU.64 R24, [R1+0x300] ;  /* 0x0003000001187983 */ /* 0x002ea80000300a00 */
[----:B---3--:R-:W3:Y:S04]  /*19040*/  LDL.LU.64 R26, [R1+0x308] ;  /* 0x00030800011a7983 */ /* 0x008ee80000300a00 */
[----:B----4-:R-:W3:Y:S04]  /*19050*/  LDL.LU.64 R28, [R1+0x310] ;  /* 0x00031000011c7983 */ /* 0x010ee80000300a00 */
        /* <DEDUP_REMOVED lines=35> */
[----:B--2---:R-:W3:Y:S04]  /*19290*/  LDL.LU.64 R100, [R1+0x430] ;  /* 0x0004300001647983 */ /* 0x004ee80000300a00 */
        /* <DEDUP_REMOVED lines=10> */
[----:B------:R-:W-:Y:S01]  /*19340*/  WARPGROUP.ARRIVE ;  /* 0x00000000000079c5 */ /* 0x000fe20000000000 */
[----:B------:R-:W-:-:S07]  /*19350*/  UMOV UR21, 0x40000040 ;  /* 0x4000004000157882 */ /* 0x000fce0000000000 */
[----:B------:R-:W-:Y:S01]  /*19360*/  QGMMA.64x192x32.F32.E4M3.E4M3 R120, gdesc[UR20], R120, UP0, gsb0 ;  /* 0x02e00000147879f3 */ /* 0x000fe2000b800878 */
[----:B------:R-:W-:Y:S01]  /*19370*/  UMOV UR16, UR20 ;  /* 0x0000001400107c82 */ /* 0x000fe20008000000 */
[----:B------:R-:W-:Y:S01]  /*19380*/  UMOV UR17, UR21 ;  /* 0x0000001500117c82 */ /* 0x000fe20008000000 */
        /* <DEDUP_REMOVED lines=99> */
[----:B------:R-:W-:-:S02]  /*199c0*/  WARPGROUP.DEPBAR.LE gsb0, 0x0 ;  /* 0x00008000000079c5 */ /* 0x000fc40000010000 */
        /* <DEDUP_REMOVED lines=108> */
[----:B------:R-:W-:-:S07]  /*1a090*/  UMOV UR17, 0x40000040 ;  /* 0x4000004000117882 */ /* 0x000fce0000000000 */
[----:B------:R-:W-:Y:S01]  /*1a0a0*/  QGMMA.64x192x32.F32.E4M3.E4M3 R120, gdesc[UR16], R120, UP0, gsb0 ;  /* 0x02e00000107879f3 */ /* 0x000fe2000b800878 */
[----:B------:R-:W-:Y:S01]  /*1a0b0*/  UMOV UR18, UR22 ;  /* 0x0000001600127c82 */ /* 0x000fe20008000000 */
[----:B------:R-:W-:Y:S01]  /*1a0c0*/  UMOV UR19, UR23 ;  /* 0x0000001700137c82 */ /* 0x000fe20008000000 */
[----:B------:R-:W-:Y:S02]  /*1a0d0*/  WARPGROUP.DEPBAR.LE gsb0, 0x0 ;  /* 0x00008000000079c5 */ /* 0x000fe40000010000 */
        /* <DEDUP_REMOVED lines=24> */
[----:B---3--:R-:W-:-:S03]  /*1a260*/  WARPGROUP.ARRIVE ;  /* 0x00000000000079c5 */ /* 0x008fc60000000000 */
[----:B------:R3:W-:Y:S03]  /*1a270*/  STL.64 [R1+0x240], R168 ;  /* 0x000240a801007387 */ /* 0x0007e60000100a00 */
[----:B------:R-:W-:Y:S01]  /*1a280*/  QGMMA.64x192x32.F32.E4M3.E4M3 R24, gdesc[UR16], R24, UP0, gsb0 ;  /* 0x02e00000101879f3 */ /* 0x000fe2000b800818 */
        /* <DEDUP_REMOVED lines=23> */
[----:B0-----:R-:W3:Y:S04]  /*1a400*/  LDL.LU R120, [R1+0x480] ;  /* 0x0004800001787983 */ /* 0x001ee80000300800 */
[----:B------:R-:W3:Y:S04]  /*1a410*/  LDL.LU R121, [R1+0x484] ;  /* 0x0004840001797983 */ /* 0x000ee80000300800 */
[----:B-1----:R-:W3:Y:S04]  /*1a420*/  LDL.LU R122, [R1+0x488] ;  /* 0x00048800017a7983 */ /* 0x002ee80000300800 */
[----:B------:R-:W3:Y:S04]  /*1a430*/  LDL.LU R123, [R1+0x48c] ;  /* 0x00048c00017b7983 */ /* 0x000ee80000300800 */
[----:B--2---:R-:W2:Y:S04]  /*1a440*/  LDL.LU R124, [R1+0x490] ;  /* 0x00049000017c7983 */ /* 0x004ea80000300800 */
[----:B------:R-:W2:Y:S04]  /*1a450*/  LDL.LU R125, [R1+0x494] ;  /* 0x00049400017d7983 */ /* 0x000ea80000300800 */
[----:B----4-:R-:W2:Y:S04]  /*1a460*/  LDL.LU R126, [R1+0x498] ;  /* 0x00049800017e7983 */ /* 0x010ea80000300800 */
        /* <DEDUP_REMOVED lines=41> */
[----:B---3--:R-:W2:Y:S04]  /*1a700*/  LDL.LU R168, [R1+0x540] ;  /* 0x0005400001a87983 */ /* 0x008ea80000300800 */
        /* <DEDUP_REMOVED lines=96> */
[----:B0-----:R-:W3:Y:S04]  /*1ad10*/  LDL.LU.64 R24, [R1] ;  /* 0x0000000001187983 */ /* 0x001ee80000300a00 */
        /* <DEDUP_REMOVED lines=49> */
[----:B------:R-:W-:Y:S01]  /*1b030*/  UIADD3 UR18, UR29, 0x2, URZ ;  /* 0x000000021d127890 */ /* 0x000fe2000fffe03f */
[----:B------:R-:W-:Y:S01]  /*1b040*/  UMOV UR17, 0x40000040 ;  /* 0x4000004000117882 */ /* 0x000fe20000000000 */
[----:B------:R-:W-:-:S07]  /*1b050*/  UMOV UR19, 0x40000040 ;  /* 0x4000004000137882 */ /* 0x000fce0000000000 */
[----:B------:R-:W-:Y:S01]  /*1b060*/  QGMMA.64x192x32.F32.E4M3.E4M3 R120, gdesc[UR16], R120, gsb0 ;  /* 0x02e00000107879f3 */ /* 0x000fe20008000878 */
[----:B------:R-:W-:Y:S01]  /*1b070*/  UIADD3 UR22, UR29, 0x602, URZ ;  /* 0x000006021d167890 */ /* 0x000fe2000fffe03f */
[----:B------:R-:W-:Y:S01]  /*1b080*/  UMOV UR20, UR16 ;  /* 0x0000001000147c82 */ /* 0x000fe20008000000 */
[----:B------:R-:W-:Y:S01]  /*1b090*/  UMOV UR21, UR17 ;  /* 0x0000001100157c82 */ /* 0x000fe20008000000 */
[----:B------:R-:W-:Y:S01]  /*1b0a0*/  UMOV UR23, 0x40000040 ;  /* 0x4000004000177882 */ /* 0x000fe20000000000 */
        /* <DEDUP_REMOVED lines=24> */
[----:B------:R-:W-:Y:S04]  /*1b230*/  STL.64 [R1+0x530], R164 ;  /* 0x000530a401007387 */ /* 0x000fe80000100a00 */
[----:B------:R-:W-:Y:S01]  /*1b240*/  STL.64 [R1+0x538], R166 ;  /* 0x000538a601007387 */ /* 0x000fe20000100a00 */
[----:B------:R-:W-:Y:S03]  /*1b250*/  QGMMA.64x192x32.F32.E4M3.E4M3 R24, gdesc[UR20], R24, gsb0 ;  /* 0x02e00000141879f3 */ /* 0x000fe60008000818 */
        /* <DEDUP_REMOVED lines=74> */
[----:B------:R0:W-:Y:S01]  /*1b700*/  STL.64 [R1], R24 ;  /* 0x0000001801007387 */ /* 0x0001e20000100a00 */
        /* <DEDUP_REMOVED lines=57> */
[----:B------:R2:W-:Y:S04]  /*1baa0*/  STL [R1+0x120], R96 ;  /* 0x0001206001007387 */ /* 0x0005e80000100800 */
        /* <DEDUP_REMOVED lines=72> */
[----:B------:R-:W-:-:S03]  /*1bf30*/  IMAD.MOV.U32 R100, RZ, RZ, R234 ;  /* 0x000000ffff647224 */ /* 0x000fc600078e00ea */
        /* <DEDUP_REMOVED lines=8> */
[----:B------:R-:W2:Y:S01]  /*1bfc0*/  LDL.LU R234, [R1+0x19c4] ;  /* 0x0019c40001ea7983 */ /* 0x000ea20000300800 */
[----:B------:R-:W-:-:S03]  /*1bfd0*/  IMAD.MOV.U32 R105, RZ, RZ, R231 ;  /* 0x000000ffff697224 */ /* 0x000fc600078e00e7 */
[----:B------:R-:W2:Y:S01]  /*1bfe0*/  LDL.LU R235, [R1+0x19c0] ;  /* 0x0019c00001eb7983 */ /* 0x000ea20000300800 */
[----:B------:R-:W-:-:S03]  /*1bff0*/  IMAD.MOV.U32 R106, RZ, RZ, R228 ;  /* 0x000000ffff6a7224 */ /* 0x000fc600078e00e4 */
[----:B------:R-:W4:Y:S01]  /*1c000*/  LDL.LU R232, [R1+0x19bc] ;  /* 0x0019bc0001e87983 */ /* 0x000f220000300800 */
[----:B------:R-:W-:-:S03]  /*1c010*/  IMAD.MOV.U32 R107, RZ, RZ, R229 ;  /* 0x000000ffff6b7224 */ /* 0x000fc600078e00e5 */
[----:B------:R-:W4:Y:S01]  /*1c020*/  LDL.LU R233, [R1+0x19b8] ;  /* 0x0019b80001e97983 */ /* 0x000f220000300800 */
        /* <DEDUP_REMOVED lines=23> */
[----:B------:R-:W3:Y:S04]  /*1c1a0*/  LDL.LU R221, [R1+0x1988] ;  /* 0x0019880001dd7983 */ /* 0x000ee80000300800 */
[----:B------:R-:W3:Y:S04]  /*1c1b0*/  LDL.LU R218, [R1+0x1984] ;  /* 0x0019840001da7983 */ /* 0x000ee80000300800 */
[----:B------:R-:W3:Y:S04]  /*1c1c0*/  LDL.LU R219, [R1+0x1980] ;  /* 0x0019800001db7983 */ /* 0x000ee80000300800 */
[----:B------:R-:W3:Y:S04]  /*1c1d0*/  LDL.LU R216, [R1+0x197c] ;  /* 0x00197c0001d87983 */ /* 0x000ee80000300800 */
[----:B------:R-:W3:Y:S01]  /*1c1e0*/  LDL.LU R217, [R1+0x1978] ;  /* 0x0019780001d97983 */ /* 0x000ee20000300800 */
[----:B------:R-:W-:Y:S01]  /*1c1f0*/  UIADD3 UR20, UR28, 0x402, URZ ;  /* 0x000004021c147890 */ /* 0x000fe2000fffe03f */
[----:B------:R-:W-:Y:S01]  /*1c200*/  WARPGROUP.ARRIVE ;  /* 0x00000000000079c5 */ /* 0x000fe20000000000 */
[----:B------:R-:W-:-:S07]  /*1c210*/  UMOV UR21, 0x40000040 ;  /* 0x4000004000157882 */ /* 0x000fce0000000000 */
[----:B------:R-:W-:Y:S03]  /*1c220*/  QGMMA.64x192x32.F32.E4M3.E4M3 R120, gdesc[UR20], R120, gsb0 ;  /* 0x02e00000147879f3 */ /* 0x000fe60008000878 */
[----:B------:R-:W-:Y:S02]  /*1c230*/  WARPGROUP.DEPBAR.LE gsb0, 0x0 ;  /* 0x00008000000079c5 */ /* 0x000fe40000010000 */
[----:B--2---:R-:W-:Y:S04]  /*1c240*/  STL.64 [R1+0x17f0], R234 ;  /* 0x0017f0ea01007387 */ /* 0x004fe80000100a00 */
[----:B----4-:R-:W-:Y:S04]  /*1c250*/  STL.64 [R1+0x17e8], R232 ;  /* 0x0017e8e801007387 */ /* 0x010fe80000100a00 */
[----:B---3--:R-:W-:Y:S04]  /*1c260*/  STL.64 [R1+0x17e0], R230 ;  /* 0x0017e0e601007387 */ /* 0x008fe80000100a00 */
        /* <DEDUP_REMOVED lines=141> */
[----:B------:R-:W-:Y:S01]  /*1cb40*/  WARPGROUP.ARRIVE ;  /* 0x00000000000079c5 */ /* 0x000fe20000000000 */
[----:B------:R-:W-:Y:S01]  /*1cb50*/  UMOV UR16, UR20 ;  /* 0x0000001400107c82 */ /* 0x000fe20008000000 */
[----:B------:R-:W-:-:S04]  /*1cb60*/  UMOV UR17, UR21 ;  /* 0x0000001500117c82 */ /* 0x000fc80008000000 */
[----:B------:R-:W-:Y:S01]  /*1cb70*/  QGMMA.64x192x32.F32.E4M3.E4M3 R24, gdesc[UR16], R24, gsb0 ;  /* 0x02e00000101879f3 */ /* 0x000fe20008000818 */
[----:B------:R-:W-:Y:S01]  /*1cb80*/  UIADD3 UR16, UR28, 0x802, URZ ;  /* 0x000008021c107890 */ /* 0x000fe2000fffe03f */
        /* <DEDUP_REMOVED lines=245> */
[----:B------:R-:W-:Y:S01]  /*1dae0*/  WARPGROUP.ARRIVE ;  /* 0x00000000000079c5 */ /* 0x000fe20000000000 */
[----:B------:R-:W-:Y:S01]  /*1daf0*/  UMOV UR18, UR22 ;  /* 0x0000001600127c82 */ /* 0x000fe20008000000 */
[----:B------:R-:W-:-:S04]  /*1db00*/  UMOV UR19, UR23 ;  /* 0x0000001700137c82 */ /* 0x000fc80008000000 */
[----:B------:R-:W-:Y:S01]  /*1db10*/  QGMMA.64x192x32.F32.E4M3.E4M3 R24, gdesc[UR16], R24, gsb0 ;  /* 0x02e00000101879f3 */ /* 0x000fe20008000818 */
[----:B------:R-:W-:Y:S02]  /*1db20*/  UIADD3 UR16, UR28, 0x4, URZ ;  /* 0x000000041c107890 */ /* 0x000fe4000fffe03f */
[----:B------:R-:W-:Y:S01]  /*1db30*/  UIADD3 UR18, UR29, 0x4, URZ ;  /* 0x000000041d127890 */ /* 0x000fe2000fffe03f */
[----:B------:R-:W-:Y:S01]  /*1db40*/  UMOV UR17, 0x40000040 ;  /* 0x4000004000117882 */ /* 0x000fe20000000000 */
        /* <DEDUP_REMOVED lines=52> */
[----:B0-----:R-:W2:Y:S04]  /*1de90*/  LDL.LU R24, [R1] ;  /* 0x0000000001187983 */ /* 0x001ea80000300800 */
        /* <DEDUP_REMOVED lines=196> */
[----:B------:R-:W-:-:S05]  /*1eae0*/  UMOV UR23, 0x40000040 ;  /* 0x4000004000177882 */ /* 0x000fca0000000000 */
[----:B------:R-:W-:Y:S01]  /*1eaf0*/  QGMMA.64x192x32.F32.E4M3.E4M3 R24, gdesc[UR20], R24, gsb0 ;  /* 0x02e00000141879f3 */ /* 0x000fe20008000818 */
[----:B------:R-:W-:Y:S01]  /*1eb00*/  UIADD3 UR20, UR28, 0x404, URZ ;  /* 0x000004041c147890 */ /* 0x000fe2000fffe03f */
[----:B------:R-:W-:Y:S01]  /*1eb10*/  UMOV UR21, 0x40000040 ;  /* 0x4000004000157882 */ /* 0x000fe20000000000 */
[----:B------:R-:W-:Y:S02]  /*1eb20*/  WARPGROUP.DEPBAR.LE gsb0, 0x0 ;  /* 0x00008000000079c5 */ /* 0x000fe40000010000 */
        /* <DEDUP_REMOVED lines=50> */
[----:B0-----:R-:W3:Y:S04]  /*1ee50*/  LDL.LU.64 R24, [R1+0x180] ;  /* 0x0001800001187983 */ /* 0x001ee80000300a00 */
[----:B-1----:R-:W3:Y:S04]  /*1ee60*/  LDL.LU.64 R26, [R1+0x188] ;  /* 0x00018800011a7983 */ /* 0x002ee80000300a00 */
        /* <DEDUP_REMOVED lines=15> */
[----:B----4-:R-:W2:Y:S04]  /*1ef60*/  LDL.LU.64 R58, [R1+0x208] ;  /* 0x00020800013a7983 */ /* 0x010ea80000300a00 */
[----:B------:R-:W2:Y:S04]  /*1ef70*/  LDL.LU.64 R60, [R1+0x210] ;  /* 0x00021000013c7983 */ /* 0x000ea80000300a00 */
[----:B------:R-:W2:Y:S04]  /*1ef80*/  LDL.LU.64 R62, [R1+0x218] ;  /* 0x00021800013e7983 */ /* 0x000ea80000300a00 */
[----:B------:R-:W2:Y:S04]  /*1ef90*/  LDL.LU.64 R64, [R1+0x220] ;  /* 0x0002200001407983 */ /* 0x000ea80000300a00 */
[----:B------:R-:W2:Y:S04]  /*1efa0*/  LDL.LU.64 R66, [R1+0x228] ;  /* 0x0002280001427983 */ /* 0x000ea80000300a00 */
[----:B------:R-:W2:Y:S04]  /*1efb0*/  LDL.LU.64 R68, [R1+0x230] ;  /* 0x0002300001447983 */ /* 0x000ea80000300a00 */
[----:B---3--:R-:W2:Y:S04]  /*1efc0*/  LDL.LU.64 R70, [R1+0x238] ;  /* 0x0002380001467983 */ /* 0x008ea80000300a00 */
        /* <DEDUP_REMOVED lines=121> */
[----:B------:R-:W-:Y:S01]  /*1f760*/  UMOV UR16, UR20 ;  /* 0x0000001400107c82 */ /* 0x000fe20008000000 */
[----:B------:R-:W-:Y:S01]  /*1f770*/  UMOV UR17, UR21 ;  /* 0x0000001500117c82 */ /* 0x000fe20008000000 */
[----:B---3--:R-:W-:-:S06]  /*1f780*/  WARPGROUP.ARRIVE ;  /* 0x00000000000079c5 */ /* 0x008fcc0000000000 */
[----:B------:R-:W-:Y:S01]  /*1f790*/  QGMMA.64x192x32.F32.E4M3.E4M3 R140, gdesc[UR16], R140, gsb0 ;  /* 0x02e00000108c79f3 */ /* 0x000fe2000800088c */
[----:B------:R-:W-:Y:S01]  /*1f7a0*/  UIADD3 UR16, UR28, 0x804, URZ ;  /* 0x000008041c107890 */ /* 0x000fe2000fffe03f */
[----:B------:R-:W-:Y:S01]  /*1f7b0*/  UMOV UR17, 0x40000040 ;  /* 0x4000004000117882 */ /* 0x000fe20000000000 */
[----:B------:R-:W-:Y:S02]  /*1f7c0*/  WARPGROUP.DEPBAR.LE gsb0, 0x0 ;  /* 0x00008000000079c5 */ /* 0x000fe40000010000 */
[----:B--2---:R-:W-:Y:S01]  /*1f7d0*/  WARPGROUP.ARRIVE ;  /* 0x00000000000079c5 */ /* 0x004fe20000000000 */
[----:B------:R0:W-:Y:S01]  /*1f7e0*/  STL.64 [R1+0x300], R140 ;  /* 0x0003008c01007387 */ /* 0x0001e20000100a00 */
[----:B------:R-:W-:Y:S02]  /*1f7f0*/  IMAD.MOV.U32 R23, RZ, RZ, R213 ;  /* 0x000000ffff177224 */ /* 0x000fe400078e00d5 */
[----:B------:R-:W-:Y:S01]  /*1f800*/  IMAD.MOV.U32 R22, RZ, RZ, R214 ;  /* 0x000000ffff167224 */ /* 0x000fe200078e00d6 */
[----:B------:R1:W-:Y:S10]  /*1f810*/  STL.64 [R1+0x308], R142 ;  /* 0x0003088e01007387 */ /* 0x0003f40000100a00 */
[----:B------:R-:W-:Y:S01]  /*1f820*/  QGMMA.64x192x32.F32.E4M3.E4M3 R24, gdesc[UR16], R24, gsb0 ;  /* 0x02e00000101879f3 */ /* 0x000fe20008000818 */
        /* <DEDUP_REMOVED lines=55> */
[----:B------:R4:W-:Y:S01]  /*1fba0*/  STL [R1+0x420], R212 ;  /* 0x000420d401007387 */ /* 0x0009e20000100800 */
[----:B------:R-:W-:-:S02]  /*1fbb0*/  WARPGROUP.DEPBAR.LE gsb0, 0x0 ;  /* 0x00008000000079c5 */ /* 0x000fc40000010000 */
[----:B0-----:R-:W-:Y:S02]  /*1fbc0*/  IMAD.MOV.U32 R141, RZ, RZ, R118 ;  /* 0x000000ffff8d7224 */ /* 0x001fe400078e0076 */
[----:B------:R-:W-:Y:S02]  /*1fbd0*/  IMAD.MOV.U32 R140, RZ, RZ, R119 ;  /* 0x000000ffff8c7224 */ /* 0x000fe400078e0077 */
[----:B-1----:R-:W-:Y:S01]  /*1fbe0*/  IMAD.MOV.U32 R143, RZ, RZ, R116 ;  /* 0x000000ffff8f7224 */ /* 0x002fe200078e0074 */
[----:B------:R-:W4:Y:S01]  /*1fbf0*/  LDL.LU.64 R118, [R1+0x1670] ;  /* 0x0016700001767983 */ /* 0x000f220000300a00 */
[----:B------:R-:W-:Y:S02]  /*1fc00*/  IMAD.MOV.U32 R142, RZ, RZ, R117 ;  /* 0x000000ffff8e7224 */ /* 0x000fe400078e0075 */
[----:B--2---:R-:W-:Y:S01]  /*1fc10*/  IMAD.MOV.U32 R145, RZ, RZ, R114 ;  /* 0x000000ffff917224 */ /* 0x004fe200078e0072 */
[----:B------:R-:W2:Y:S01]  /*1fc20*/  LDL.LU.64 R116, [R1+0x1668] ;  /* 0x0016680001747983 */ /* 0x000ea20000300a00 */
[----:B------:R-:W-:-:S02]  /*1fc30*/  IMAD.MOV.U32 R144, RZ, RZ, R115 ;  /* 0x000000ffff907224 */ /* 0x000fc400078e0073 */
[----:B---3--:R-:W-:Y:S01]  /*1fc40*/  IMAD.MOV.U32 R147, RZ, RZ, R112 ;  /* 0x000000ffff937224 */ /* 0x008fe200078e0070 */
[----:B------:R-:W2:Y:S01]  /*1fc50*/  LDL.LU.64 R114, [R1+0x1660] ;  /* 0x0016600001727983 */ /* 0x000ea20000300a00 */
[----:B------:R-:W-:Y:S02]  /*1fc60*/  IMAD.MOV.U32 R146, RZ, RZ, R113 ;  /* 0x000000ffff927224 */ /* 0x000fe400078e0071 */
[----:B----4-:R-:W-:Y:S01]  /*1fc70*/  IMAD.MOV.U32 R149, RZ, RZ, R110 ;  /* 0x000000ffff957224 */ /* 0x010fe200078e006e */
[----:B------:R-:W2:Y:S01]  /*1fc80*/  LDL.LU.64 R112, [R1+0x1658] ;  /* 0x0016580001707983 */ /* 0x000ea20000300a00 */
[----:B------:R-:W-:Y:S02]  /*1fc90*/  IMAD.MOV.U32 R148, RZ, RZ, R111 ;  /* 0x000000ffff947224 */ /* 0x000fe400078e006f */
[----:B------:R-:W-:Y:S01]  /*1fca0*/  IMAD.MOV.U32 R151, RZ, RZ, R108 ;  /* 0x000000ffff977224 */ /* 0x000fe200078e006c */
[----:B------:R-:W2:Y:S01]  /*1fcb0*/  LDL.LU.64 R110, [R1+0x1650] ;  /* 0x00165000016e7983 */ /* 0x000ea20000300a00 */
[----:B------:R-:W-:-:S02]  /*1fcc0*/  IMAD.MOV.U32 R150, RZ, RZ, R109 ;  /* 0x000000ffff967224 */ /* 0x000fc400078e006d */
[----:B------:R-:W-:Y:S01]  /*1fcd0*/  IMAD.MOV.U32 R153, RZ, RZ, R106 ;  /* 0x000000ffff997224 */ /* 0x000fe200078e006a */
[----:B------:R-:W2:Y:S01]  /*1fce0*/  LDL.LU.64 R108, [R1+0x1648] ;  /* 0x00164800016c7983 */ /* 0x000ea20000300a00 */
[----:B------:R-:W-:Y:S02]  /*1fcf0*/  IMAD.MOV.U32 R152, RZ, RZ, R107 ;  /* 0x000000ffff987224 */ /* 0x000fe400078e006b */
[----:B------:R-:W-:Y:S01]  /*1fd00*/  IMAD.MOV.U32 R155, RZ, RZ, R104 ;  /* 0x000000ffff9b7224 */ /* 0x000fe200078e0068 */
        /* <DEDUP_REMOVED lines=121> */
[----:B------:R-:W-:-:S03]  /*204a0*/  IMAD.MOV.U32 R234, RZ, RZ, R25 ;  /* 0x000000ffffea7224 */ /* 0x000fc600078e0019 */
[----:B------:R-:W2:Y:S01]  /*204b0*/  LDL.LU.64 R24, [R1+0x14f8] ;  /* 0x0014f80001187983 */ /* 0x000ea20000300a00 */
[----:B------:R-:W-:Y:S01]  /*204c0*/  UMOV UR18, UR22 ;  /* 0x0000001600127c82 */ /* 0x000fe20008000000 */
[----:B------:R-:W-:Y:S01]  /*204d0*/  UMOV UR19, UR23 ;  /* 0x0000001700137c82 */ /* 0x000fe20008000000 */
[----:B--2---:R-:W-:-:S06]  /*204e0*/  WARPGROUP.ARRIVE ;  /* 0x00000000000079c5 */ /* 0x004fcc0000000000 */
[----:B------:R-:W-:Y:S03]  /*204f0*/  QGMMA.64x192x32.F32.E4M3.E4M3 R24, gdesc[UR16], R24, gsb0 ;  /* 0x02e00000101879f3 */ /* 0x000fe60008000818 */
        /* <DEDUP_REMOVED lines=39> */
[----:B------:R-:W-:Y:S04]  /*20770*/  STL.64 [R1+0xee8], R42 ;  /* 0x000ee82a01007387 */ /* 0x000fe80000100a00 */
[----:B------:R-:W-:Y:S04]  /*20780*/  STL.64 [R1+0xee0], R40 ;  /* 0x000ee02801007387 */ /* 0x000fe80000100a00 */
[----:B------:R-:W-:Y:S04]  /*20790*/  STL.64 [R1+0xed8], R38 ;  /* 0x000ed82601007387 */ /* 0x000fe80000100a00 */
[----:B------:R-:W-:Y:S04]  /*207a0*/  STL.64 [R1+0xed0], R36 ;  /* 0x000ed02401007387 */ /* 0x000fe80000100a00 */
[----:B------:R-:W-:Y:S04]  /*207b0*/  STL.64 [R1+0xec8], R34 ;  /* 0x000ec82201007387 */ /* 0x000fe80000100a00 */
[----:B------:R-:W-:Y:S01]  /*207c0*/  STL.64 [R1+0xec0], R32 ;  /* 0x000ec02001007387 */ /* 0x000fe20000100a00 */
[----:B0-----:R-:W-:-:S03]  /*207d0*/  IMAD.MOV.U32 R118, RZ, RZ, R141 ;  /* 0x000000ffff767224 */ /* 0x001fc600078e008d */
[----:B------:R-:W-:Y:S01]  /*207e0*/  STL.64 [R1+0xeb8], R30 ;  /* 0x000eb81e01007387 */ /* 0x000fe20000100a00 */
[----:B------:R-:W-:-:S03]  /*207f0*/  IMAD.MOV.U32 R119, RZ, RZ, R140 ;  /* 0x000000ffff777224 */ /* 0x000fc600078e008c */
[----:B------:R-:W-:Y:S01]  /*20800*/  STL.64 [R1+0xeb0], R28 ;  /* 0x000eb01c01007387 */ /* 0x000fe20000100a00 */
[----:B-1----:R-:W-:-:S03]  /*20810*/  IMAD.MOV.U32 R116, RZ, RZ, R143 ;  /* 0x000000ffff747224 */ /* 0x002fc600078e008f */
[----:B------:R-:W-:Y:S01]  /*20820*/  STL.64 [R1+0xea8], R26 ;  /* 0x000ea81a01007387 */ /* 0x000fe20000100a00 */
[----:B------:R-:W-:-:S03]  /*20830*/  IMAD.MOV.U32 R117, RZ, RZ, R142 ;  /* 0x000000ffff757224 */ /* 0x000fc600078e008e */
[----:B------:R-:W-:Y:S01]  /*20840*/  STL.64 [R1+0xea0], R24 ;  /* 0x000ea01801007387 */ /* 0x000fe20000100a00 */
[----:B--2---:R-:W-:Y:S02]  /*20850*/  IMAD.MOV.U32 R114, RZ, RZ, R145 ;  /* 0x000000ffff727224 */ /* 0x004fe400078e0091 */
[----:B------:R-:W-:Y:S01]  /*20860*/  IMAD.MOV.U32 R115, RZ, RZ, R144 ;  /* 0x000000ffff737224 */ /* 0x000fe200078e0090 */
[----:B------:R-:W2:Y:S01]  /*20870*/  LDL.LU.64 R140, [R1] ;  /* 0x00000000018c7983 */ /* 0x000ea20000300a00 */
[----:B---3--:R-:W-:Y:S02]  /*20880*/  IMAD.MOV.U32 R112, RZ, RZ, R147 ;  /* 0x000000ffff707224 */ /* 0x008fe400078e0093 */
[----:B------:R-:W-:Y:S01]  /*20890*/  IMAD.MOV.U32 R113, RZ, RZ, R146 ;  /* 0x000000ffff717224 */ /* 0x000fe200078e0092 */
[----:B------:R-:W3:Y:S01]  /*208a0*/  LDL.LU.64 R142, [R1+0x8] ;  /* 0x00000800018e7983 */ /* 0x000ee20000300a00 */
[----:B----4-:R-:W-:Y:S02]  /*208b0*/  IMAD.MOV.U32 R110, RZ, RZ, R149 ;  /* 0x000000ffff6e7224 */ /* 0x010fe400078e0095 */
[----:B------:R-:W-:Y:S01]  /*208c0*/  IMAD.MOV.U32 R111, RZ, RZ, R148 ;  /* 0x000000ffff6f7224 */ /* 0x000fe200078e0094 */
[----:B------:R-:W4:Y:S01]  /*208d0*/  LDL.LU.64 R144, [R1+0x10] ;  /* 0x0000100001907983 */ /* 0x000f220000300a00 */
[----:B------:R-:W-:-:S02]  /*208e0*/  IMAD.MOV.U32 R108, RZ, RZ, R151 ;  /* 0x000000ffff6c7224 */ /* 0x000fc400078e0097 */
[----:B------:R-:W-:Y:S01]  /*208f0*/  IMAD.MOV.U32 R109, RZ, RZ, R150 ;  /* 0x000000ffff6d7224 */ /* 0x000fe200078e0096 */
[----:B------:R-:W2:Y:S01]  /*20900*/  LDL.LU.64 R146, [R1+0x18] ;  /* 0x0000180001927983 */ /* 0x000ea20000300a00 */
[----:B------:R-:W-:Y:S02]  /*20910*/  IMAD.MOV.U32 R106, RZ, RZ, R153 ;  /* 0x000000ffff6a7224 */ /* 0x000fe400078e0099 */
[----:B------:R-:W-:Y:S01]  /*20920*/  IMAD.MOV.U32 R107, RZ, RZ, R152 ;  /* 0x000000ffff6b7224 */ /* 0x000fe200078e0098 */
[----:B------:R-:W3:Y:S01]  /*20930*/  LDL.LU.64 R148, [R1+0x20] ;  /* 0x0000200001947983 */ /* 0x000ee20000300a00 */
[----:B------:R-:W-:Y:S02]  /*20940*/  IMAD.MOV.U32 R104, RZ, RZ, R155 ;  /* 0x000000ffff687224 */ /* 0x000fe400078e009b */
        /* <DEDUP_REMOVED lines=91> */
[----:B------:R-:W4:Y:S04]  /*20f00*/  LDL.LU.64 R210, [R1+0x118] ;  /* 0x0001180001d27983 */ /* 0x000f280000300a00 */
[----:B------:R-:W2:Y:S04]  /*20f10*/  LDL.LU.64 R212, [R1+0x120] ;  /* 0x0001200001d47983 */ /* 0x000ea80000300a00 */
[----:B------:R-:W3:Y:S04]  /*20f20*/  LDL.LU.64 R214, [R1+0x128] ;  /* 0x0001280001d67983 */ /* 0x000ee80000300a00 */
[----:B---3--:R-:W-:Y:S04]  /*20f30*/  STL.64 [R1+0x1498], R214 ;  /* 0x001498d601007387 */ /* 0x008fe80000100a00 */
[----:B--2---:R-:W-:Y:S04]  /*20f40*/  STL.64 [R1+0x1490], R212 ;  /* 0x001490d401007387 */ /* 0x004fe80000100a00 */
[----:B----4-:R-:W-:Y:S04]  /*20f50*/  STL.64 [R1+0x1488], R210 ;  /* 0x001488d201007387 */ /* 0x010fe80000100a00 */
        /* <DEDUP_REMOVED lines=144> */
[----:B------:R-:W3:Y:S01]  /*21860*/  LDL.LU.64 R216, [R1+0x130] ;  /* 0x0001300001d87983 */ /* 0x000ee20000300a00 */
[----:B------:R-:W-:Y:S02]  /*21870*/  IMAD.MOV.U32 R41, RZ, RZ, R218 ;  /* 0x000000ffff297224 */ /* 0x000fe400078e00da */
[----:B------:R-:W-:Y:S01]  /*21880*/  IMAD.MOV.U32 R38, RZ, RZ, R221 ;  /* 0x000000ffff267224 */ /* 0x000fe200078e00dd */
[----:B------:R-:W3:Y:S01]  /*21890*/  LDL.LU.64 R218, [R1+0x138] ;  /* 0x0001380001da7983 */ /* 0x000ee20000300a00 */
[----:B------:R-:W-:Y:S02]  /*218a0*/  IMAD.MOV.U32 R39, RZ, RZ, R220 ;  /* 0x000000ffff277224 */ /* 0x000fe400078e00dc */
[----:B------:R-:W-:Y:S01]  /*218b0*/  IMAD.MOV.U32 R36, RZ, RZ, R223 ;  /* 0x000000ffff247224 */ /* 0x000fe200078e00df */
[----:B------:R-:W3:Y:S01]  /*218c0*/  LDL.LU.64 R220, [R1+0x140] ;  /* 0x0001400001dc7983 */ /* 0x000ee20000300a00 */
[----:B------:R-:W-:Y:S01]  /*218d0*/  IMAD.MOV.U32 R37, RZ, RZ, R222 ;  /* 0x000000ffff257224 */ /* 0x000fe200078e00de */
[----:B------:R-:W-:Y:S01]  /*218e0*/  UIADD3 UR16, UR28, 0x6, URZ ;  /* 0x000000061c107890 */ /* 0x000fe2000fffe03f */
[----:B------:R-:W-:Y:S01]  /*218f0*/  IMAD.MOV.U32 R34, RZ, RZ, R225 ;  /* 0x000000ffff227224 */ /* 0x000fe200078e00e1 */
[----:B------:R-:W3:Y:S01]  /*21900*/  LDL.LU.64 R222, [R1+0x148] ;  /* 0x0001480001de7983 */ /* 0x000ee20000300a00 */
[----:B------:R-:W-:Y:S01]  /*21910*/  IMAD.MOV.U32 R35, RZ, RZ, R224 ;  /* 0x000000ffff237224 */ /* 0x000fe200078e00e0 */
[----:B------:R-:W-:Y:S01]  /*21920*/  UIADD3 UR18, UR29, 0x6, URZ ;  /* 0x000000061d127890 */ /* 0x000fe2000fffe03f */
[----:B------:R-:W-:Y:S01]  /*21930*/  IMAD.MOV.U32 R32, RZ, RZ, R227 ;  /* 0x000000ffff207224 */ /* 0x000fe200078e00e3 */
[----:B------:R-:W3:Y:S01]  /*21940*/  LDL.LU.64 R224, [R1+0x150] ;  /* 0x0001500001e07983 */ /* 0x000ee20000300a00 */
[----:B------:R-:W-:-:S02]  /*21950*/  IMAD.MOV.U32 R33, RZ, RZ, R226 ;  /* 0x000000ffff217224 */ /* 0x000fc400078e00e2 */
        /* <DEDUP_REMOVED lines=8> */
[----:B------:R-:W-:-:S02]  /*219e0*/  IMAD.MOV.U32 R27, RZ, RZ, R232 ;  /* 0x000000ffff1b7224 */ /* 0x000fc400078e00e8 */
[----:B------:R-:W-:Y:S01]  /*219f0*/  IMAD.MOV.U32 R24, RZ, RZ, R235 ;  /* 0x000000ffff187224 */ /* 0x000fe200078e00eb */
[----:B------:R-:W3:Y:S01]  /*21a00*/  LDL.LU.64 R232, [R1+0x170] ;  /* 0x0001700001e87983 */ /* 0x000ee20000300a00 */
[----:B------:R-:W-:Y:S01]  /*21a10*/  IMAD.MOV.U32 R25, RZ, RZ, R234 ;  /* 0x000000ffff197224 */ /* 0x000fe200078e00ea */
[----:B------:R-:W-:Y:S02]  /*21a20*/  UMOV UR17, 0x40000040 ;  /* 0x4000004000117882 */ /* 0x000fe40000000000 */
[----:B------:R-:W3:Y:S01]  /*21a30*/  LDL.LU.64 R234, [R1+0x178] ;  /* 0x0001780001ea7983 */ /* 0x000ee20000300a00 */
[----:B------:R-:W-:-:S03]  /*21a40*/  UMOV UR19, 0x40000040 ;  /* 0x4000004000137882 */ /* 0x000fc60000000000 */
        /* <DEDUP_REMOVED lines=48> */
[----:B0-----:R-:W4:Y:S04]  /*21d50*/  LDL.LU R24, [R1+0x300] ;  /* 0x0003000001187983 */ /* 0x001f280000300800 */
        /* <DEDUP_REMOVED lines=13> */
[----:B--2---:R-:W-:-:S03]  /*21e30*/  WARPGROUP.ARRIVE ;  /* 0x00000000000079c5 */ /* 0x004fc60000000000 */
[----:B------:R-:W4:Y:S03]  /*21e40*/  LDL.LU R38, [R1+0x338] ;  /* 0x0003380001267983 */ /* 0x000f260000300800 */
[----:B------:R-:W-:Y:S01]  /*21e50*/  QGMMA.64x192x32.F32.E4M3.E4M3 R120, gdesc[UR16], R120, gsb0 ;  /* 0x02e00000107879f3 */ /* 0x000fe20008000878 */
        /* <DEDUP_REMOVED lines=54> */
[----:B------:R-:W-:-:S03]  /*221c0*/  IMAD.MOV.U32 R97, RZ, RZ, R23 ;  /* 0x000000ffff617224 */ /* 0x000fc600078e0017 */
        /* <DEDUP_REMOVED lines=8> */
[----:B------:R0:W5:Y:S01]  /*22250*/  LDL.LU R23, [R1+0x14f4] ;  /* 0x0014f40001177983 */ /* 0x0001620000300800 */
        /* <DEDUP_REMOVED lines=33> */
[----:B------:R0:W5:Y:S04]  /*22470*/  LDL.LU R5, [R1+0x14b0] ;  /* 0x0014b00001057983 */ /* 0x0001680000300800 */
[----:B------:R0:W5:Y:S01]  /*22480*/  LDL.LU R4, [R1+0x14ac] ;  /* 0x0014ac0001047983 */ /* 0x0001620000300800 */
[----:B------:R-:W-:-:S03]  /*22490*/  WARPGROUP.DEPBAR.LE gsb0, 0x0 ;  /* 0x00008000000079c5 */ /* 0x000fc60000010000 */
[----:B------:R0:W5:Y:S04]  /*224a0*/  LDL.LU R3, [R1+0x14a8] ;  /* 0x0014a80001037983 */ /* 0x0001680000300800 */
[----:B------:R0:W5:Y:S04]  /*224b0*/  LDL.LU R2, [R1+0x14a4] ;  /* 0x0014a40001027983 */ /* 0x0001680000300800 */
[----:B------:R0:W5:Y:S04]  /*224c0*/  LDL.LU R0, [R1+0x14a0] ;  /* 0x0014a00001007983 */ /* 0x0001680000300800 */
        /* <DEDUP_REMOVED lines=48> */
[----:B-1----:R-:W3:Y:S04]  /*227d0*/  LDL.LU.64 R214, [R1+0x1498] ;  /* 0x0014980001d67983 */ /* 0x002ee80000300a00 */
        /* <DEDUP_REMOVED lines=38> */
[----:B------:R-:W-:Y:S01]  /*22a40*/  UMOV UR20, UR16 ;  /* 0x0000001000147c82 */ /* 0x000fe20008000000 */
[----:B------:R-:W-:Y:S01]  /*22a50*/  UMOV UR21, UR17 ;  /* 0x0000001100157c82 */ /* 0x000fe20008000000 */
[----:B------:R-:W-:Y:S01]  /*22a60*/  UMOV UR23, 0x40000040 ;  /* 0x4000004000177882 */ /* 0x000fe20000000000 */
        /* <DEDUP_REMOVED lines=10> */
[----:B------:R-:W-:Y:S01]  /*22b10*/  IMAD.MOV.U32 R119, RZ, RZ, R15 ;  /* 0x000000ffff777224 */ /* 0x000fe200078e000f */
[----:B---3--:R-:W-:-:S06]  /*22b20*/  WARPGROUP.ARRIVE ;  /* 0x00000000000079c5 */ /* 0x008fcc0000000000 */
[----:B------:R-:W-:Y:S03]  /*22b30*/  QGMMA.64x192x32.F32.E4M3.E4M3 R140, gdesc[UR20], R140, gsb0 ;  /* 0x02e00000148c79f3 */ /* 0x000fe6000800088c */
[----:B------:R-:W-:Y:S02]  /*22b40*/  WARPGROUP.DEPBAR.LE gsb0, 0x0 ;  /* 0x00008000000079c5 */ /* 0x000fe40000010000 */
        /* <DEDUP_REMOVED lines=44> */
[----:B------:R-:W-:-:S03]  /*22e10*/  IMAD.MOV.U32 R15, RZ, RZ, R235 ;  /* 0x000000ffff0f7224 */ /* 0x000fc600078e00eb */
[----:B------:R-:W-:Y:S04]  /*22e20*/  STL.64 [R1+0x160], R228 ;  /* 0x000160e401007387 */ /* 0x000fe80000100a00 */
[----:B------:R-:W-:Y:S04]  /*22e30*/  STL.64 [R1+0x168], R230 ;  /* 0x000168e601007387 */ /* 0x000fe80000100a00 */
[----:B------:R-:W-:Y:S04]  /*22e40*/  STL.64 [R1+0x170], R232 ;  /* 0x000170e801007387 */ /* 0x000fe80000100a00 */
[----:B------:R1:W-:Y:S04]  /*22e50*/  STL.64 [R1+0x178], R234 ;  /* 0x000178ea01007387 */ /* 0x0003e80000100a00 */
        /* <DEDUP_REMOVED lines=50> */
[----:B------:R-:W-:-:S04]  /*23180*/  UMOV UR17, UR21 ;  /* 0x0000001500117c82 */ /* 0x000fc80008000000 */
[----:B------:R-:W-:Y:S01]  /*23190*/  UMOV UR16, UR20 ;  /* 0x0000001400107c82 */ /* 0x000fe20008000000 */
[----:B--2---:R-:W-:-:S06]  /*231a0*/  WARPGROUP.ARRIVE ;  /* 0x00000000000079c5 */ /* 0x004fcc0000000000 */
[----:B------:R-:W-:Y:S03]  /*231b0*/  QGMMA.64x192x32.F32.E4M3.E4M3 R120, gdesc[UR20], R120, gsb0 ;  /* 0x02e00000147879f3 */ /* 0x000fe60008000878 */
[----:B------:R-:W-:Y:S02]  /*231c0*/  WARPGROUP.DEPBAR.LE gsb0, 0x0 ;  /* 0x00008000000079c5 */ /* 0x000fe40000010000 */
[----:B----4-:R-:W-:-:S15]  /*231d0*/  WARPGROUP.ARRIVE ;  /* 0x00000000000079c5 */ /* 0x010fde0000000000 */
        /* <DEDUP_REMOVED lines=99> */
[----:B------:R-:W-:Y:S01]  /*23810*/  UMOV UR17, 0x40000040 ;  /* 0x4000004000117882 */ /* 0x000fe20000000000 */
[----:B--2---:R-:W-:-:S07]  /*23820*/  WARPGROUP.ARRIVE ;  /* 0x00000000000079c5 */ /* 0x004fce0000000000 */
        /* <DEDUP_REMOVED lines=100> */
[----:B------:R-:W-:-:S04]  /*23e70*/  UIADD3 UR6, UR6, 0x4, URZ ;  /* 0x0000000406067890 */ /* 0x000fc8000fffe03f */
[----:B------:R-:W-:Y:S01]  /*23e80*/  UISETP.NE.AND UP0, UPT, UR6, UR10, UPT ;  /* 0x0000000a0600728c */ /* 0x000fe2000bf05270 */
[----:B--2---:R-:W-:-:S06]  /*23e90*/  WARPGROUP.ARRIVE ;  /* 0x00000000000079c5 */ /* 0x004fcc0000000000 */
[----:B------:R-:W-:Y:S01]  /*23ea0*/  QGMMA.64x192x32.F32.E4M3.E4M3 R24, gdesc[UR16], R24, gsb0 ;  /* 0x02e00000101879f3 */ /* 0x000fe20008000818 */
[----:B------:R-:W-:-:S06]  /*23eb0*/  USEL UR16, URZ, 0x1, UP0 ;  /* 0x000000013f107887 */ /* 0x000fcc0008000000 */
[----:B------:R-:W-:Y:S01]  /*23ec0*/  ISETP.NE.AND P0, PT, RZ, UR16, PT ;  /* 0x00000010ff007c0c */ /* 0x000fe2000bf05270 */
[----:B------:R-:W-:-:S12]  /*23ed0*/  WARPGROUP.DEPBAR.LE gsb0, 0x0 ;  /* 0x00008000000079c5 */ /* 0x000fd80000010000 */
[----:B0-----:R-:W-:Y:S05]  /*23ee0*/  @!P0 BRA `(.L_x_24) ;  /* 0x0000008800c08947 */ /* 0x001fea0003800000 */
[----:B------:R0:W-:Y:S04]  /*23ef0*/  STL [R1+0xff0], R48 ;  /* 0x000ff03001007387 */ /* 0x0001e80000100800 */
[----:B0-----:R-:W2:Y:S04]  /*23f00*/  LDL R48, [R1+0x480] ;  /* 0x0004800001307983 */ /* 0x001ea80000100800 */
[----:B------:R0:W-:Y:S04]  /*23f10*/  STL [R1+0xfec], R49 ;  /* 0x000fec3101007387 */ /* 0x0001e80000100800 */
[----:B0-----:R-:W3:Y:S04]  /*23f20*/  LDL R49, [R1+0x484] ;  /* 0x0004840001317983 */ /* 0x001ee80000100800 */
[----:B------:R0:W-:Y:S04]  /*23f30*/  STL [R1+0xfe8], R50 ;  /* 0x000fe83201007387 */ /* 0x0001e80000100800 */
[----:B0-----:R-:W4:Y:S04]  /*23f40*/  LDL R50, [R1+0x488] ;  /* 0x0004880001327983 */ /* 0x001f280000100800 */
        /* <DEDUP_REMOVED lines=43> */
[----:B0-----:R-:W4:Y:S04]  /*24200*/  LDL.LU R72, [R1+0x66c] ;  /* 0x00066c0001487983 */ /* 0x001f280000300800 */
        /* <DEDUP_REMOVED lines=94> */
[----:B-----5:R0:W-:Y:S04]  /*247f0*/  STL [R1+0xed0], R14 ;  /* 0x000ed00e01007387 */ /* 0x0201e80000100800 */
        /* <DEDUP_REMOVED lines=26> */
[----:B0-----:R-:W4:Y:S01]  /*249a0*/  LDL R0, [R1+0x4e0] ;  /* 0x0004e00001007983 */ /* 0x001f220000100800 */
[----:B--2---:R-:W-:-:S01]  /*249b0*/  FADD R16, R48, R16 ;  /* 0x0000001030107221 */ /* 0x004fc20000000000 */
[----:B---3--:R-:W-:Y:S01]  /*249c0*/  FADD R17, R49, R17 ;  /* 0x0000001131117221 */ /* 0x008fe20000000000 */
[----:B----4-:R-:W-:-:S01]  /*249d0*/  FADD R18, R50, R18 ;  /* 0x0000001232127221 */ /* 0x010fc20000000000 */
[----:B------:R-:W2:Y:S01]  /*249e0*/  LDL.LU R48, [R1+0xff0] ;  /* 0x000ff00001307983 */ /* 0x000ea20000300800 */
[----:B------:R-:W-:-:S01]  /*249f0*/  FADD R19, R51, R19 ;  /* 0x0000001333137221 */ /* 0x000fc20000000000 */
[----:B------:R-:W-:-:S02]  /*24a00*/  FADD R20, R52, R20 ;  /* 0x0000001434147221 */ /* 0x000fc40000000000 */
[----:B------:R-:W3:Y:S01]  /*24a10*/  LDL.LU R49, [R1+0xfec] ;  /* 0x000fec0001317983 */ /* 0x000ee20000300800 */
[----:B------:R-:W-:-:S03]  /*24a20*/  FADD R21, R53, R21 ;  /* 0x0000001535157221 */ /* 0x000fc60000000000 */
[----:B------:R-:W4:Y:S01]  /*24a30*/  LDL.LU R50, [R1+0xfe8] ;  /* 0x000fe80001327983 */ /* 0x000f220000300800 */
        /* <DEDUP_REMOVED lines=42> */
[----:B------:R-:W-:-:S01]  /*24ce0*/  FADD R110, R111, R110 ;  /* 0x0000006e6f6e7221 */ /* 0x000fc20000000000 */
[----:B------:R-:W-:Y:S01]  /*24cf0*/  FADD R108, R109, R108 ;  /* 0x0000006c6d6c7221 */ /* 0x000fe20000000000 */
        /* <DEDUP_REMOVED lines=22> */
[----:B------:R-:W-:-:S05]  /*24e60*/  FADD R8, R7, R8 ;  /* 0x0000000807087221 */ /* 0x000fca0000000000 */
[----:B------:R-:W-:Y:S04]  /*24e70*/  STL [R1+0x600], R8 ;  /* 0x0006000801007387 */ /* 0x000fe80000100800 */
[----:B------:R-:W-:Y:S04]  /*24e80*/  STL [R1+0x604], R10 ;  /* 0x0006040a01007387 */ /* 0x000fe80000100800 */
[----:B------:R-:W-:Y:S01]  /*24e90*/  STL [R1+0x608], R12 ;  /* 0x0006080c01007387 */ /* 0x000fe20000100800 */
[----:B------:R-:W-:-:S03]  /*24ea0*/  FADD R237, R6, R237 ;  /* 0x000000ed06ed7221 */ /* 0x000fc60000000000 */
[----:B------:R-:W-:Y:S04]  /*24eb0*/  STL [R1+0x60c], R14 ;  /* 0x00060c0e01007387 */ /* 0x000fe80000100800 */
[----:B------:R0:W-:Y:S04]  /*24ec0*/  STL [R1+0x610], R118 ;  /* 0x0006107601007387 */ /* 0x0001e80000100800 */
[----:B------:R1:W-:Y:S01]  /*24ed0*/  STL [R1+0x614], R116 ;  /* 0x0006147401007387 */ /* 0x0003e20000100800 */
[----:B------:R-:W-:-:S03]  /*24ee0*/  FADD R236, R5, R236 ;  /* 0x000000ec05ec7221 */ /* 0x000fc60000000000 */
[----:B------:R1:W-:Y:S04]  /*24ef0*/  STL [R1+0x618], R114 ;  /* 0x0006187201007387 */ /* 0x0003e80000100800 */
[----:B------:R1:W-:Y:S04]  /*24f00*/  STL [R1+0x61c], R112 ;  /* 0x00061c7001007387 */ /* 0x0003e80000100800 */
[----:B------:R1:W-:Y:S04]  /*24f10*/  STL [R1+0x620], R110 ;  /* 0x0006206e01007387 */ /* 0x0003e80000100800 */
[----:B------:R1:W-:Y:S01]  /*24f20*/  STL [R1+0x624], R108 ;  /* 0x0006246c01007387 */ /* 0x0003e20000100800 */
[----:B------:R-:W-:-:S03]  /*24f30*/  FADD R235, R4, R235 ;  /* 0x000000eb04eb7221 */ /* 0x000fc60000000000 */
[----:B------:R2:W-:Y:S04]  /*24f40*/  STL [R1+0x628], R106 ;  /* 0x0006286a01007387 */ /* 0x0005e80000100800 */
        /* <DEDUP_REMOVED lines=15> */
[----:B------:R4:W-:Y:S04]  /*25040*/  STL [R1+0x65c], R80 ;  /* 0x00065c5001007387 */ /* 0x0009e80000100800 */
[----:B------:R4:W-:Y:S04]  /*25050*/  STL [R1+0x660], R78 ;  /* 0x0006604e01007387 */ /* 0x0009e80000100800 */
[----:B------:R-:W4:Y:S04]  /*25060*/  LDL R119, [R1+0x568] ;  /* 0x0005680001777983 */ /* 0x000f280000100800 */
[----:B------:R4:W-:Y:S04]  /*25070*/  STL [R1+0x664], R76 ;  /* 0x0006644c01007387 */ /* 0x0009e80000100800 */
[----:B0-----:R-:W4:Y:S04]  /*25080*/  LDL.LU R118, [R1+0x670] ;  /* 0x0006700001767983 */ /* 0x001f280000300800 */
[----:B------:R0:W-:Y:S04]  /*25090*/  STL [R1+0x668], R74 ;  /* 0x0006684a01007387 */ /* 0x0001e80000100800 */
[----:B------:R-:W4:Y:S04]  /*250a0*/  LDL R117, [R1+0x56c] ;  /* 0x00056c0001757983 */ /* 0x000f280000100800 */
[----:B------:R0:W-:Y:S04]  /*250b0*/  STL [R1+0x66c], R72 ;  /* 0x00066c4801007387 */ /* 0x0001e80000100800 */
[----:B-1----:R-:W4:Y:S04]  /*250c0*/  LDL.LU R116, [R1+0x674] ;  /* 0x0006740001747983 */ /* 0x002f280000300800 */
[----:B------:R-:W4:Y:S04]  /*250d0*/  LDL R115, [R1+0x570] ;  /* 0x0005700001737983 */ /* 0x000f280000100800 */
[----:B------:R-:W4:Y:S04]  /*250e0*/  LDL.LU R114, [R1+0x678] ;  /* 0x0006780001727983 */ /* 0x000f280000300800 */
[----:B------:R-:W4:Y:S04]  /*250f0*/  LDL R113, [R1+0x574] ;  /* 0x0005740001717983 */ /* 0x000f280000100800 */
[----:B------:R-:W4:Y:S04]  /*25100*/  LDL.LU R112, [R1+0x67c] ;  /* 0x00067c0001707983 */ /* 0x000f280000300800 */
[----:B------:R-:W4:Y:S04]  /*25110*/  LDL R111, [R1+0x578] ;  /* 0x00057800016f7983 */ /* 0x000f280000100800 */
[----:B------:R-:W4:Y:S04]  /*25120*/  LDL.LU R110, [R1+0x680] ;  /* 0x00068000016e7983 */ /* 0x000f280000300800 */
[----:B------:R-:W4:Y:S04]  /*25130*/  LDL R109, [R1+0x57c] ;  /* 0x00057c00016d7983 */ /* 0x000f280000100800 */
[----:B------:R-:W4:Y:S04]  /*25140*/  LDL.LU R108, [R1+0x684] ;  /* 0x00068400016c7983 */ /* 0x000f280000300800 */
[----:B------:R-:W4:Y:S04]  /*25150*/  LDL R107, [R1+0x580] ;  /* 0x00058000016b7983 */ /* 0x000f280000100800 */
[----:B--2---:R-:W2:Y:S04]  /*25160*/  LDL.LU R106, [R1+0x688] ;  /* 0x00068800016a7983 */ /* 0x004ea80000300800 */
[----:B------:R-:W2:Y:S04]  /*25170*/  LDL R105, [R1+0x584] ;  /* 0x0005840001697983 */ /* 0x000ea80000100800 */
[----:B------:R-:W2:Y:S04]  /*25180*/  LDL.LU R104, [R1+0x68c] ;  /* 0x00068c0001687983 */ /* 0x000ea80000300800 */
[----:B------:R-:W2:Y:S04]  /*25190*/  LDL R103, [R1+0x588] ;  /* 0x0005880001677983 */ /* 0x000ea80000100800 */
[----:B------:R-:W2:Y:S04]  /*251a0*/  LDL.LU R102, [R1+0x690] ;  /* 0x0006900001667983 */ /* 0x000ea80000300800 */
[----:B------:R-:W2:Y:S04]  /*251b0*/  LDL R101, [R1+0x58c] ;  /* 0x00058c0001657983 */ /* 0x000ea80000100800 */
[----:B---3--:R-:W3:Y:S04]  /*251c0*/  LDL.LU R100, [R1+0x694] ;  /* 0x0006940001647983 */ /* 0x008ee80000300800 */
[----:B------:R-:W3:Y:S04]  /*251d0*/  LDL R99, [R1+0x590] ;  /* 0x0005900001637983 */ /* 0x000ee80000100800 */
[----:B------:R-:W3:Y:S04]  /*251e0*/  LDL.LU R98, [R1+0x698] ;  /* 0x0006980001627983 */ /* 0x000ee80000300800 */
        /* <DEDUP_REMOVED lines=18> */
[----:B----4-:R-:W4:Y:S04]  /*25310*/  LDL R82, [R1+0x5b8] ;  /* 0x0005b80001527983 */ /* 0x010f280000100800 */
        /* <DEDUP_REMOVED lines=15> */
[----:B0-----:R-:W4:Y:S04]  /*25410*/  LDL R74, [R1+0x5d8] ;  /* 0x0005d800014a7983 */ /* 0x001f280000100800 */
[----:B------:R-:W4:Y:S04]  /*25420*/  LDL.LU R3, [R1+0x6e0] ;  /* 0x0006e00001037983 */ /* 0x000f280000300800 */
[----:B------:R-:W4:Y:S04]  /*25430*/  LDL R73, [R1+0x5dc] ;  /* 0x0005dc0001497983 */ /* 0x000f280000100800 */
[----:B------:R-:W4:Y:S04]  /*25440*/  LDL.LU R2, [R1+0x6e4] ;  /* 0x0006e40001027983 */ /* 0x000f280000300800 */
[----:B------:R-:W4:Y:S04]  /*25450*/  LDL R72, [R1+0x5e0] ;  /* 0x0005e00001487983 */ /* 0x000f280000100800 */
[----:B------:R-:W4:Y:S01]  /*25460*/  LDL.LU R0, [R1+0x6e8] ;  /* 0x0006e80001007983 */ /* 0x000f220000300800 */
[----:B------:R-:W-:-:S05]  /*25470*/  FADD R118, R119, R118 ;  /* 0x0000007677767221 */ /* 0x000fca0000000000 */
[----:B------:R0:W-:Y:S01]  /*25480*/  STL [R1+0x670], R118 ;  /* 0x0006707601007387 */ /* 0x0001e20000100800 */
        /* <DEDUP_REMOVED lines=10> */
[----:B--2---:R-:W-:-:S05]  /*25530*/  FADD R106, R107, R106 ;  /* 0x0000006a6b6a7221 */ /* 0x004fca0000000000 */
[----:B------:R2:W-:Y:S01]  /*25540*/  STL [R1+0x688], R106 ;  /* 0x0006886a01007387 */ /* 0x0005e20000100800 */
[----:B------:R-:W-:-:S05]  /*25550*/  FADD R104, R105, R104 ;  /* 0x0000006869687221 */ /* 0x000fca0000000000 */
[----:B------:R2:W-:Y:S01]  /*25560*/  STL [R1+0x68c], R104 ;  /* 0x00068c6801007387 */ /* 0x0005e20000100800 */
[----:B------:R-:W-:-:S05]  /*25570*/  FADD R102, R103, R102 ;  /* 0x0000006667667221 */ /* 0x000fca0000000000 */
[----:B------:R2:W-:Y:S01]  /*25580*/  STL [R1+0x690], R102 ;  /* 0x0006906601007387 */ /* 0x0005e20000100800 */
[----:B---3--:R-:W-:-:S05]  /*25590*/  FADD R100, R101, R100 ;  /* 0x0000006465647221 */ /* 0x008fca0000000000 */
        /* <DEDUP_REMOVED lines=21> */
[----:B----4-:R-:W-:-:S05]  /*256f0*/  FADD R11, R82, R11 ;  /* 0x0000000b520b7221 */ /* 0x010fca0000000000 */
        /* <DEDUP_REMOVED lines=15> */
[----:B------:R-:W-:-:S03]  /*257f0*/  FADD R3, R74, R3 ;  /* 0x000000034a037221 */ /* 0x000fc60000000000 */
[----:B------:R-:W4:Y:S04]  /*25800*/  LDL R119, [R1+0x5e4] ;  /* 0x0005e40001777983 */ /* 0x000f280000100800 */
[----:B------:R4:W-:Y:S01]  /*25810*/  STL [R1+0x6e0], R3 ;  /* 0x0006e00301007387 */ /* 0x0009e20000100800 */
[----:B------:R-:W-:-:S03]  /*25820*/  FADD R2, R73, R2 ;  /* 0x0000000249027221 */ /* 0x000fc60000000000 */
[----:B0-----:R-:W4:Y:S04]  /*25830*/  LDL.LU R118, [R1+0x6ec] ;  /* 0x0006ec0001767983 */ /* 0x001f280000300800 */
[----:B------:R0:W-:Y:S01]  /*25840*/  STL [R1+0x6e4], R2 ;  /* 0x0006e40201007387 */ /* 0x0001e20000100800 */
[----:B------:R-:W-:-:S03]  /*25850*/  FADD R0, R72, R0 ;  /* 0x0000000048007221 */ /* 0x000fc60000000000 */
        /* <DEDUP_REMOVED lines=40> */
[----:B----4-:R-:W4:Y:S04]  /*25ae0*/  LDL.LU R11, [R1+0x73c] ;  /* 0x00073c00010b7983 */ /* 0x010f280000300800 */
        /* <DEDUP_REMOVED lines=17> */
[----:B0-----:R-:W4:Y:S04]  /*25c00*/  LDL.LU R2, [R1+0x760] ;  /* 0x0007600001027983 */ /* 0x001f280000300800 */
[----:B------:R-:W4:Y:S04]  /*25c10*/  LDL R72, [R1+0x35c] ;  /* 0x00035c0001487983 */ /* 0x000f280000100800 */
[----:B------:R-:W4:Y:S01]  /*25c20*/  LDL.LU R0, [R1+0x764] ;  /* 0x0007640001007983 */ /* 0x000f220000300800 */
[----:B------:R-:W-:-:S05]  /*25c30*/  FADD R118, R119, R118 ;  /* 0x0000007677767221 */ /* 0x000fca0000000000 */
[----:B------:R0:W-:Y:S01]  /*25c40*/  STL [R1+0x6ec], R118 ;  /* 0x0006ec7601007387 */ /* 0x0001e20000100800 */
[----:B------:R-:W-:-:S01]  /*25c50*/  FADD R116, R117, R116 ;  /* 0x0000007475747221 */ /* 0x000fc20000000000 */
[----:B------:R-:W-:-:S04]  /*25c60*/  FADD R114, R115, R114 ;  /* 0x0000007273727221 */ /* 0x000fc80000000000 */
[----:B------:R1:W-:Y:S01]  /*25c70*/  STL [R1+0x6f0], R116 ;  /* 0x0006f07401007387 */ /* 0x0003e20000100800 */
[----:B------:R-:W-:-:S03]  /*25c80*/  FADD R112, R113, R112 ;  /* 0x0000007071707221 */ /* 0x000fc60000000000 */
[----:B------:R1:W-:Y:S01]  /*25c90*/  STL [R1+0x6f4], R114 ;  /* 0x0006f47201007387 */ /* 0x0003e20000100800 */
[----:B------:R-:W-:-:S03]  /*25ca0*/  FADD R110, R111, R110 ;  /* 0x0000006e6f6e7221 */ /* 0x000fc60000000000 */
[----:B------:R1:W-:Y:S01]  /*25cb0*/  STL [R1+0x6f8], R112 ;  /* 0x0006f87001007387 */ /* 0x0003e20000100800 */
[----:B------:R-:W-:-:S03]  /*25cc0*/  FADD R108, R109, R108 ;  /* 0x0000006c6d6c7221 */ /* 0x000fc60000000000 */
[----:B------:R1:W-:Y:S01]  /*25cd0*/  STL [R1+0x6fc], R110 ;  /* 0x0006fc6e01007387 */ /* 0x0003e20000100800 */
[----:B--2---:R-:W-:-:S03]  /*25ce0*/  FADD R106, R107, R106 ;  /* 0x0000006a6b6a7221 */ /* 0x004fc60000000000 */
[----:B------:R2:W-:Y:S01]  /*25cf0*/  STL [R1+0x700], R108 ;  /* 0x0007006c01007387 */ /* 0x0005e20000100800 */
[----:B------:R-:W-:-:S03]  /*25d00*/  FADD R104, R105, R104 ;  /* 0x0000006869687221 */ /* 0x000fc60000000000 */
[----:B------:R2:W-:Y:S01]  /*25d10*/  STL [R1+0x704], R106 ;  /* 0x0007046a01007387 */ /* 0x0005e20000100800 */
[----:B------:R-:W-:-:S03]  /*25d20*/  FADD R102, R103, R102 ;  /* 0x0000006667667221 */ /* 0x000fc60000000000 */
[----:B------:R2:W-:Y:S01]  /*25d30*/  STL [R1+0x708], R104 ;  /* 0x0007086801007387 */ /* 0x0005e20000100800 */
[----:B---3--:R-:W-:-:S03]  /*25d40*/  FADD R100, R101, R100 ;  /* 0x0000006465647221 */ /* 0x008fc60000000000 */
[----:B------:R3:W-:Y:S01]  /*25d50*/  STL [R1+0x70c], R102 ;  /* 0x00070c6601007387 */ /* 0x0007e20000100800 */
[----:B------:R-:W-:-:S03]  /*25d60*/  FADD R98, R99, R98 ;  /* 0x0000006263627221 */ /* 0x000fc60000000000 */
        /* <DEDUP_REMOVED lines=19> */
[----:B----4-:R-:W-:-:S03]  /*25ea0*/  FADD R11, R82, R11 ;  /* 0x0000000b520b7221 */ /* 0x010fc60000000000 */
        /* <DEDUP_REMOVED lines=14> */
[----:B------:R4:W-:Y:S04]  /*25f90*/  STL [R1+0x754], R5 ;  /* 0x0007540501007387 */ /* 0x0009e80000100800 */
        /* <DEDUP_REMOVED lines=444> */
[----:B--2---:R-:W-:-:S04]  /*27b60*/  FADD R114, R115, R114 ;  /* 0x0000007273727221 */ /* 0x004fc80000000000 */
        /* <DEDUP_REMOVED lines=142> */
[----:B------:R-:W-:Y:S01]  /*28450*/  STL [R1+0x980], R98 ;  /* 0x0009806201007387 */ /* 0x000fe20000100800 */
[----:B------:R-:W-:-:S03]  /*28460*/  FADD R94, R95, R94 ;  /* 0x0000005e5f5e7221 */ /* 0x000fc60000000000 */
[----:B------:R-:W-:Y:S01]  /*28470*/  STL [R1+0x984], R96 ;  /* 0x0009846001007387 */ /* 0x000fe20000100800 */
[----:B------:R-:W-:-:S03]  /*28480*/  FADD R92, R93, R92 ;  /* 0x0000005c5d5c7221 */ /* 0x000fc60000000000 */
[----:B------:R-:W-:Y:S01]  /*28490*/  STL [R1+0x988], R94 ;  /* 0x0009885e01007387 */ /* 0x000fe20000100800 */
[----:B------:R-:W-:-:S03]  /*284a0*/  FADD R90, R91, R90 ;  /* 0x0000005a5b5a7221 */ /* 0x000fc60000000000 */
[----:B------:R-:W-:Y:S01]  /*284b0*/  STL [R1+0x98c], R92 ;  /* 0x00098c5c01007387 */ /* 0x000fe20000100800 */
[----:B----4-:R-:W-:-:S03]  /*284c0*/  FADD R88, R89, R88 ;  /* 0x0000005859587221 */ /* 0x010fc60000000000 */
[----:B------:R-:W-:Y:S01]  /*284d0*/  STL [R1+0x990], R90 ;  /* 0x0009905a01007387 */ /* 0x000fe20000100800 */
[----:B------:R-:W-:-:S03]  /*284e0*/  FADD R86, R87, R86 ;  /* 0x0000005657567221 */ /* 0x000fc60000000000 */
[----:B------:R-:W-:Y:S01]  /*284f0*/  STL [R1+0x994], R88 ;  /* 0x0009945801007387 */ /* 0x000fe20000100800 */
[----:B------:R-:W-:-:S03]  /*28500*/  FADD R14, R85, R14 ;  /* 0x0000000e550e7221 */ /* 0x000fc60000000000 */
[----:B------:R-:W-:Y:S01]  /*28510*/  STL [R1+0x998], R86 ;  /* 0x0009985601007387 */ /* 0x000fe20000100800 */
        /* <DEDUP_REMOVED lines=21> */
[----:B------:R-:W-:-:S01]  /*28670*/  FADD R3, R74, R3 ;  /* 0x000000034a037221 */ /* 0x000fc20000000000 */
[----:B------:R-:W-:Y:S01]  /*28680*/  FADD R2, R73, R2 ;  /* 0x0000000249027221 */ /* 0x000fe20000000000 */
[----:B------:R-:W-:-:S02]  /*28690*/  FADD R0, R72, R0 ;  /* 0x0000000048007221 */ /* 0x000fc40000000000 */
[----:B------:R-:W4:Y:S04]  /*286a0*/  LDL R72, [R1+0x2cc] ;  /* 0x0002cc0001487983 */ /* 0x000f280000100800 */
[----:B------:R4:W-:Y:S04]  /*286b0*/  STL [R1+0x9c8], R3 ;  /* 0x0009c80301007387 */ /* 0x0009e80000100800 */
[----:B------:R-:W4:Y:S04]  /*286c0*/  LDL.LU R73, [R1+0x9d4] ;  /* 0x0009d40001497983 */ /* 0x000f280000300800 */
[----:B------:R4:W-:Y:S04]  /*286d0*/  STL [R1+0x9cc], R2 ;  /* 0x0009cc0201007387 */ /* 0x0009e80000100800 */
[----:B------:R-:W4:Y:S04]  /*286e0*/  LDL R74, [R1+0x2d0] ;  /* 0x0002d000014a7983 */ /* 0x000f280000100800 */
[----:B------:R4:W-:Y:S04]  /*286f0*/  STL [R1+0x9d0], R0 ;  /* 0x0009d00001007387 */ /* 0x0009e80000100800 */
        /* <DEDUP_REMOVED lines=14> */
[----:B-1----:R-:W4:Y:S04]  /*287e0*/  LDL.LU R116, [R1+0x9f4] ;  /* 0x0009f40001747983 */ /* 0x002f280000300800 */
[----:B------:R-:W4:Y:S04]  /*287f0*/  LDL R115, [R1+0x2f0] ;  /* 0x0002f00001737983 */ /* 0x000f280000100800 */
[----:B--2---:R-:W2:Y:S04]  /*28800*/  LDL.LU R114, [R1+0x9f8] ;  /* 0x0009f80001727983 */ /* 0x004ea80000300800 */
[----:B------:R-:W2:Y:S04]  /*28810*/  LDL R113, [R1+0x2f4] ;  /* 0x0002f40001717983 */ /* 0x000ea80000100800 */
[----:B---3--:R-:W3:Y:S04]  /*28820*/  LDL.LU R112, [R1+0x9fc] ;  /* 0x0009fc0001707983 */ /* 0x008ee80000300800 */
[----:B------:R-:W3:Y:S04]  /*28830*/  LDL R111, [R1+0x2f8] ;  /* 0x0002f800016f7983 */ /* 0x000ee80000100800 */
[----:B------:R-:W3:Y:S04]  /*28840*/  LDL.LU R110, [R1+0xa00] ;  /* 0x000a0000016e7983 */ /* 0x000ee80000300800 */
[----:B------:R-:W3:Y:S04]  /*28850*/  LDL R109, [R1+0x2fc] ;  /* 0x0002fc00016d7983 */ /* 0x000ee80000100800 */
[----:B------:R-:W3:Y:S04]  /*28860*/  LDL.LU R108, [R1+0xa04] ;  /* 0x000a0400016c7983 */ /* 0x000ee80000300800 */
[----:B------:R-:W3:Y:S04]  /*28870*/  LDL R107, [R1] ;  /* 0x00000000016b7983 */ /* 0x000ee80000100800 */
        /* <DEDUP_REMOVED lines=34> */
[----:B------:R-:W4:Y:S01]  /*28aa0*/  LDL.LU R0, [R1+0xa4c] ;  /* 0x000a4c0001007983 */ /* 0x000f220000300800 */
[----:B------:R-:W-:-:S03]  /*28ab0*/  FADD R73, R72, R73 ;  /* 0x0000004948497221 */ /* 0x000fc60000000000 */
[----:B------:R-:W4:Y:S04]  /*28ac0*/  LDL.LU R72, [R1+0xf90] ;  /* 0x000f900001487983 */ /* 0x000f280000300800 */
[----:B------:R0:W-:Y:S01]  /*28ad0*/  STL [R1+0x9d4], R73 ;  /* 0x0009d44901007387 */ /* 0x0001e20000100800 */
[----:B------:R-:W-:-:S03]  /*28ae0*/  FADD R75, R74, R75 ;  /* 0x0000004b4a4b7221 */ /* 0x000fc60000000000 */
[----:B0-----:R-:W4:Y:S04]  /*28af0*/  LDL.LU R73, [R1+0xf8c] ;  /* 0x000f8c0001497983 */ /* 0x001f280000300800 */
[----:B------:R-:W4:Y:S01]  /*28b00*/  LDL.LU R74, [R1+0xf88] ;  /* 0x000f8800014a7983 */ /* 0x000f220000300800 */
[----:B------:R-:W-:-:S03]  /*28b10*/  FADD R77, R76, R77 ;  /* 0x0000004d4c4d7221 */ /* 0x000fc60000000000 */
        /* <DEDUP_REMOVED lines=8> */
[----:B------:R-:W4:Y:S04]  /*28ba0*/  LDL.LU R78, [R1+0xf78] ;  /* 0x000f7800014e7983 */ /* 0x000f280000300800 */
[----:B------:R0:W-:Y:S01]  /*28bb0*/  STL [R1+0x9e0], R79 ;  /* 0x0009e04f01007387 */ /* 0x0001e20000100800 */
[----:B------:R-:W-:-:S01]  /*28bc0*/  FADD R85, R84, R85 ;  /* 0x0000005554557221 */ /* 0x000fc20000000000 */
[----:B------:R-:W-:-:S02]  /*28bd0*/  FADD R118, R119, R118 ;  /* 0x0000007677767221 */ /* 0x000fc40000000000 */
[----:B0-----:R-:W4:Y:S04]  /*28be0*/  LDL.LU R79, [R1+0xf74] ;  /* 0x000f7400014f7983 */ /* 0x001f280000300800 */
[----:B------:R-:W4:Y:S04]  /*28bf0*/  LDL.LU R80, [R1+0xf70] ;  /* 0x000f700001507983 */ /* 0x000f280000300800 */
[----:B------:R0:W-:Y:S01]  /*28c00*/  STL [R1+0x9e4], R81 ;  /* 0x0009e45101007387 */ /* 0x0001e20000100800 */
[----:B------:R-:W-:-:S01]  /*28c10*/  FADD R116, R117, R116 ;  /* 0x0000007475747221 */ /* 0x000fc20000000000 */
[----:B--2---:R-:W-:-:S02]  /*28c20*/  FADD R114, R115, R114 ;  /* 0x0000007273727221 */ /* 0x004fc40000000000 */
[----:B0-----:R-:W2:Y:S04]  /*28c30*/  LDL.LU R81, [R1+0xf6c] ;  /* 0x000f6c0001517983 */ /* 0x001ea80000300800 */
[----:B------:R-:W2:Y:S01]  /*28c40*/  LDL.LU R82, [R1+0xf68] ;  /* 0x000f680001527983 */ /* 0x000ea20000300800 */
[----:B---3--:R-:W-:-:S03]  /*28c50*/  FADD R112, R113, R112 ;  /* 0x0000007071707221 */ /* 0x008fc60000000000 */
[----:B------:R0:W-:Y:S01]  /*28c60*/  STL [R1+0x9e8], R83 ;  /* 0x0009e85301007387 */ /* 0x0001e20000100800 */
[----:B------:R-:W-:-:S03]  /*28c70*/  FADD R110, R111, R110 ;  /* 0x0000006e6f6e7221 */ /* 0x000fc60000000000 */
[----:B0-----:R-:W3:Y:S01]  /*28c80*/  LDL.LU R83, [R1+0xf64] ;  /* 0x000f640001537983 */ /* 0x001ee20000300800 */
[----:B------:R-:W-:-:S03]  /*28c90*/  FADD R108, R109, R108 ;  /* 0x0000006c6d6c7221 */ /* 0x000fc60000000000 */
[----:B------:R-:W3:Y:S01]  /*28ca0*/  LDL.LU R84, [R1+0xf60] ;  /* 0x000f600001547983 */ /* 0x000ee20000300800 */
[----:B------:R-:W-:-:S03]  /*28cb0*/  FADD R106, R107, R106 ;  /* 0x0000006a6b6a7221 */ /* 0x000fc60000000000 */
[----:B------:R0:W-:Y:S01]  /*28cc0*/  STL [R1+0x9ec], R85 ;  /* 0x0009ec5501007387 */ /* 0x0001e20000100800 */
[----:B------:R-:W-:-:S03]  /*28cd0*/  FADD R104, R105, R104 ;  /* 0x0000006869687221 */ /* 0x000fc60000000000 */
[----:B0-----:R-:W3:Y:S04]  /*28ce0*/  LDL.LU R85, [R1+0xf5c] ;  /* 0x000f5c0001557983 */ /* 0x001ee80000300800 */
[----:B------:R-:W-:Y:S01]  /*28cf0*/  STL [R1+0x9f0], R118 ;  /* 0x0009f07601007387 */ /* 0x000fe20000100800 */
[----:B------:R-:W-:-:S03]  /*28d00*/  FADD R102, R103, R102 ;  /* 0x0000006667667221 */ /* 0x000fc60000000000 */
[----:B------:R-:W-:Y:S04]  /*28d10*/  STL [R1+0x9f4], R116 ;  /* 0x0009f47401007387 */ /* 0x000fe80000100800 */
[----:B------:R-:W-:Y:S01]  /*28d20*/  STL [R1+0x9f8], R114 ;  /* 0x0009f87201007387 */ /* 0x000fe20000100800 */
[----:B------:R-:W-:-:S03]  /*28d30*/  FADD R100, R101, R100 ;  /* 0x0000006465647221 */ /* 0x000fc60000000000 */
[----:B------:R-:W-:Y:S01]  /*28d40*/  STL [R1+0x9fc], R112 ;  /* 0x0009fc7001007387 */ /* 0x000fe20000100800 */
[----:B----4-:R-:W-:-:S03]  /*28d50*/  FADD R14, R99, R14 ;  /* 0x0000000e630e7221 */ /* 0x010fc60000000000 */
[----:B------:R-:W-:Y:S04]  /*28d60*/  STL [R1+0xa00], R110 ;  /* 0x000a006e01007387 */ /* 0x000fe80000100800 */
[----:B------:R-:W-:Y:S01]  /*28d70*/  STL [R1+0xa04], R108 ;  /* 0x000a046c01007387 */ /* 0x000fe20000100800 */
[----:B------:R-:W-:-:S03]  /*28d80*/  FADD R13, R98, R13 ;  /* 0x0000000d620d7221 */ /* 0x000fc60000000000 */
        /* <DEDUP_REMOVED lines=27> */
[----:B------:R-:W2:Y:S04]  /*28f40*/  LDL R86, [R1+0x48] ;  /* 0x0000480001567983 */ /* 0x000ea80000100800 */
[----:B------:R4:W-:Y:S04]  /*28f50*/  STL [R1+0xa44], R3 ;  /* 0x000a440301007387 */ /* 0x0009e80000100800 */
[----:B0-----:R-:W2:Y:S04]  /*28f60*/  LDL.LU R10, [R1+0xa50] ;  /* 0x000a5000010a7983 */ /* 0x001ea80000300800 */
[----:B------:R0:W-:Y:S04]  /*28f70*/  STL [R1+0xa48], R2 ;  /* 0x000a480201007387 */ /* 0x0001e80000100800 */
[----:B------:R-:W3:Y:S04]  /*28f80*/  LDL R87, [R1+0x4c] ;  /* 0x00004c0001577983 */ /* 0x000ee80000100800 */
[----:B------:R0:W-:Y:S04]  /*28f90*/  STL [R1+0xa4c], R0 ;  /* 0x000a4c0001007387 */ /* 0x0001e80000100800 */
        /* <DEDUP_REMOVED lines=26> */
[----:B-1----:R-:W3:Y:S04]  /*29140*/  LDL.LU R9, [R1+0xa88] ;  /* 0x000a880001097983 */ /* 0x002ee80000300800 */
[----:B------:R-:W3:Y:S04]  /*29150*/  LDL R99, [R1+0x84] ;  /* 0x0000840001637983 */ /* 0x000ee80000100800 */
[----:B----4-:R-:W4:Y:S04]  /*29160*/  LDL.LU R8, [R1+0xa8c] ;  /* 0x000a8c0001087983 */ /* 0x010f280000300800 */
[----:B------:R-:W4:Y:S04]  /*29170*/  LDL R97, [R1+0x88] ;  /* 0x0000880001617983 */ /* 0x000f280000100800 */
[----:B------:R-:W4:Y:S04]  /*29180*/  LDL.LU R7, [R1+0xa90] ;  /* 0x000a900001077983 */ /* 0x000f280000300800 */
[----:B------:R-:W4:Y:S04]  /*29190*/  LDL R107, [R1+0x8c] ;  /* 0x00008c00016b7983 */ /* 0x000f280000100800 */
[----:B------:R-:W4:Y:S04]  /*291a0*/  LDL R106, [R1+0x90] ;  /* 0x00009000016a7983 */ /* 0x000f280000100800 */
        /* <DEDUP_REMOVED lines=12> */
[----:B--2---:R-:W-:-:S03]  /*29270*/  FADD R10, R86, R10 ;  /* 0x0000000a560a7221 */ /* 0x004fc60000000000 */
[----:B------:R-:W2:Y:S04]  /*29280*/  LDL.LU R86, [R1+0xf58] ;  /* 0x000f580001567983 */ /* 0x000ea80000300800 */
[----:B------:R0:W-:Y:S01]  /*29290*/  STL [R1+0xa50], R10 ;  /* 0x000a500a01007387 */ /* 0x0001e20000100800 */
[----:B---3--:R-:W-:-:S03]  /*292a0*/  FADD R11, R87, R11 ;  /* 0x0000000b570b7221 */ /* 0x008fc60000000000 */
[----:B0-----:R-:W3:Y:S04]  /*292b0*/  LDL.LU R10, [R1+0xa98] ;  /* 0x000a9800010a7983 */ /* 0x001ee80000300800 */
[----:B------:R-:W2:Y:S04]  /*292c0*/  LDL.LU R87, [R1+0xf54] ;  /* 0x000f540001577983 */ /* 0x000ea80000300800 */
[----:B------:R0:W-:Y:S01]  /*292d0*/  STL [R1+0xa54], R11 ;  /* 0x000a540b01007387 */ /* 0x0001e20000100800 */
[----:B------:R-:W-:-:S03]  /*292e0*/  FADD R89, R88, R89 ;  /* 0x0000005958597221 */ /* 0x000fc60000000000 */
[----:B0-----:R-:W2:Y:S01]  /*292f0*/  LDL.LU R11, [R1+0xa94] ;  /* 0x000a9400010b7983 */ /* 0x001ea20000300800 */
[----:B------:R-:W-:-:S03]  /*29300*/  FADD R91, R90, R91 ;  /* 0x0000005b5a5b7221 */ /* 0x000fc60000000000 */
[----:B------:R-:W2:Y:S01]  /*29310*/  LDL.LU R88, [R1+0xf50] ;  /* 0x000f500001587983 */ /* 0x000ea20000300800 */
[----:B------:R-:W-:-:S03]  /*29320*/  FADD R93, R92, R93 ;  /* 0x0000005d5c5d7221 */ /* 0x000fc60000000000 */
[----:B------:R0:W-:Y:S01]  /*29330*/  STL [R1+0xa58], R89 ;  /* 0x000a585901007387 */ /* 0x0001e20000100800 */
[----:B------:R-:W-:-:S03]  /*29340*/  FADD R95, R94, R95 ;  /* 0x0000005f5e5f7221 */ /* 0x000fc60000000000 */
[----:B0-----:R-:W2:Y:S04]  /*29350*/  LDL.LU R89, [R1+0xf4c] ;  /* 0x000f4c0001597983 */ /* 0x001ea80000300800 */
[----:B------:R-:W2:Y:S04]  /*29360*/  LDL.LU R90, [R1+0xf48] ;  /* 0x000f4800015a7983 */ /* 0x000ea80000300800 */
[----:B------:R0:W-:Y:S01]  /*29370*/  STL [R1+0xa5c], R91 ;  /* 0x000a5c5b01007387 */ /* 0x0001e20000100800 */
[----:B------:R-:W-:-:S01]  /*29380*/  FADD R119, R96, R119 ;  /* 0x0000007760777221 */ /* 0x000fc20000000000 */
[----:B------:R-:W-:-:S02]  /*29390*/  FADD R117, R118, R117 ;  /* 0x0000007576757221 */ /* 0x000fc40000000000 */
[----:B0-----:R-:W2:Y:S04]  /*293a0*/  LDL.LU R91, [R1+0xf44] ;  /* 0x000f4400015b7983 */ /* 0x001ea80000300800 */
[----:B------:R-:W2:Y:S01]  /*293b0*/  LDL.LU R92, [R1+0xf40] ;  /* 0x000f4000015c7983 */ /* 0x000ea20000300800 */
[----:B------:R-:W-:-:S03]  /*293c0*/  FADD R115, R116, R115 ;  /* 0x0000007374737221 */ /* 0x000fc60000000000 */
[----:B------:R0:W-:Y:S01]  /*293d0*/  STL [R1+0xa60], R93 ;  /* 0x000a605d01007387 */ /* 0x0001e20000100800 */
[----:B------:R-:W-:-:S03]  /*293e0*/  FADD R113, R114, R113 ;  /* 0x0000007172717221 */ /* 0x000fc60000000000 */
[----:B0-----:R-:W2:Y:S01]  /*293f0*/  LDL.LU R93, [R1+0xf3c] ;  /* 0x000f3c00015d7983 */ /* 0x001ea20000300800 */
[----:B------:R-:W-:-:S03]  /*29400*/  FADD R111, R112, R111 ;  /* 0x0000006f706f7221 */ /* 0x000fc60000000000 */
[----:B------:R-:W2:Y:S04]  /*29410*/  LDL.LU R94, [R1+0xf38] ;  /* 0x000f3800015e7983 */ /* 0x000ea80000300800 */
[----:B------:R0:W-:Y:S01]  /*29420*/  STL [R1+0xa64], R95 ;  /* 0x000a645f01007387 */ /* 0x0001e20000100800 */
[----:B------:R-:W-:-:S03]  /*29430*/  FADD R14, R110, R14 ;  /* 0x0000000e6e0e7221 */ /* 0x000fc60000000000 */
[----:B0-----:R-:W2:Y:S01]  /*29440*/  LDL.LU R95, [R1+0xf34] ;  /* 0x000f3400015f7983 */ /* 0x001ea20000300800 */
[----:B------:R-:W-:-:S03]  /*29450*/  FADD R13, R109, R13 ;  /* 0x0000000d6d0d7221 */ /* 0x000fc60000000000 */
[----:B------:R-:W2:Y:S04]  /*29460*/  LDL.LU R96, [R1+0xf30] ;  /* 0x000f300001607983 */ /* 0x000ea80000300800 */
[----:B------:R-:W-:Y:S01]  /*29470*/  STL [R1+0xa68], R119 ;  /* 0x000a687701007387 */ /* 0x000fe20000100800 */
[----:B------:R-:W-:-:S03]  /*29480*/  FADD R12, R108, R12 ;  /* 0x0000000c6c0c7221 */ /* 0x000fc60000000000 */
[----:B------:R-:W-:Y:S01]  /*29490*/  STL [R1+0xa6c], R117 ;  /* 0x000a6c7501007387 */ /* 0x000fe20000100800 */
[----:B------:R-:W-:-:S03]  /*294a0*/  FADD R9, R101, R9 ;  /* 0x0000000965097221 */ /* 0x000fc60000000000 */
[----:B------:R-:W-:Y:S04]  /*294b0*/  STL [R1+0xa70], R115 ;  /* 0x000a707301007387 */ /* 0x000fe80000100800 */
[----:B------:R-:W-:Y:S04]  /*294c0*/  STL [R1+0xa74], R113 ;  /* 0x000a747101007387 */ /* 0x000fe80000100800 */
[----:B------:R-:W-:Y:S04]  /*294d0*/  STL [R1+0xa78], R111 ;  /* 0x000a786f01007387 */ /* 0x000fe80000100800 */
[----:B------:R-:W-:Y:S04]  /*294e0*/  STL [R1+0xa7c], R14 ;  /* 0x000a7c0e01007387 */ /* 0x000fe80000100800 */
[----:B------:R-:W2:Y:S04]  /*294f0*/  LDL R101, [R1+0xac] ;  /* 0x0000ac0001657983 */ /* 0x000ea80000100800 */
[----:B------:R-:W-:Y:S04]  /*29500*/  STL [R1+0xa80], R13 ;  /* 0x000a800d01007387 */ /* 0x000fe80000100800 */
[----:B------:R0:W-:Y:S04]  /*29510*/  STL [R1+0xa88], R9 ;  /* 0x000a880901007387 */ /* 0x0001e80000100800 */
[----:B------:R-:W-:Y:S04]  /*29520*/  STL [R1+0xa84], R12 ;  /* 0x000a840c01007387 */ /* 0x000fe80000100800 */
[----:B0-----:R-:W2:Y:S01]  /*29530*/  LDL.LU R9, [R1+0xab4] ;  /* 0x000ab40001097983 */ /* 0x001ea20000300800 */
[----:B----4-:R-:W-:-:S01]  /*29540*/  FADD R8, R99, R8 ;  /* 0x0000000863087221 */ /* 0x010fc20000000000 */
[----:B------:R-:W-:-:S02]  /*29550*/  FADD R7, R97, R7 ;  /* 0x0000000761077221 */ /* 0x000fc40000000000 */
[----:B------:R-:W4:Y:S01]  /*29560*/  LDL R99, [R1+0xb0] ;  /* 0x0000b00001637983 */ /* 0x000f220000100800 */
[----:B------:R-:W-:-:S03]  /*29570*/  FADD R6, R105, R6 ;  /* 0x0000000669067221 */ /* 0x000fc60000000000 */
[----:B------:R0:W-:Y:S01]  /*29580*/  STL [R1+0xa8c], R8 ;  /* 0x000a8c0801007387 */ /* 0x0001e20000100800 */
[----:B------:R-:W-:-:S01]  /*29590*/  FADD R5, R104, R5 ;  /* 0x0000000568057221 */ /* 0x000fc20000000000 */
[----:B------:R-:W-:Y:S02]  /*295a0*/  FADD R4, R103, R4 ;  /* 0x0000000467047221 */ /* 0x000fe40000000000 */
[----:B0-----:R-:W4:Y:S04]  /*295b0*/  LDL.LU R8, [R1+0xab8] ;  /* 0x000ab80001087983 */ /* 0x001f280000300800 */
[----:B------:R-:W4:Y:S01]  /*295c0*/  LDL R97, [R1+0xb4] ;  /* 0x0000b40001617983 */ /* 0x000f220000100800 */
[----:B------:R-:W-:-:S03]  /*295d0*/  FADD R3, R102, R3 ;  /* 0x0000000366037221 */ /* 0x000fc60000000000 */
[----:B------:R0:W-:Y:S01]  /*295e0*/  STL [R1+0xa90], R7 ;  /* 0x000a900701007387 */ /* 0x0001e20000100800 */
[----:B------:R-:W-:-:S03]  /*295f0*/  FADD R2, R100, R2 ;  /* 0x0000000264027221 */ /* 0x000fc60000000000 */
[----:B0-----:R-:W4:Y:S01]  /*29600*/  LDL.LU R7, [R1+0xabc] ;  /* 0x000abc0001077983 */ /* 0x001f220000300800 */
[----:B------:R-:W-:-:S01]  /*29610*/  FADD R0, R98, R0 ;  /* 0x0000000062007221 */ /* 0x000fc20000000000 */
[----:B---3--:R-:W-:Y:S01]  /*29620*/  FADD R10, R106, R10 ;  /* 0x0000000a6a0a7221 */ /* 0x008fe20000000000 */
[----:B--2---:R-:W-:-:S05]  /*29630*/  FADD R11, R107, R11 ;  /* 0x0000000b6b0b7221 */ /* 0x004fca0000000000 */
[----:B------:R-:W-:Y:S04]  /*29640*/  STL [R1+0xa94], R11 ;  /* 0x000a940b01007387 */ /* 0x000fe80000100800 */
[----:B------:R-:W-:Y:S04]  /*29650*/  STL [R1+0xa98], R10 ;  /* 0x000a980a01007387 */ /* 0x000fe80000100800 */
[----:B------:R0:W-:Y:S04]  /*29660*/  STL [R1+0xa9c], R6 ;  /* 0x000a9c0601007387 */ /* 0x0001e80000100800 */
[----:B------:R1:W-:Y:S04]  /*29670*/  STL [R1+0xaa0], R5 ;  /* 0x000aa00501007387 */ /* 0x0003e80000100800 */
[----:B------:R2:W-:Y:S04]  /*29680*/  STL [R1+0xaa4], R4 ;  /* 0x000aa40401007387 */ /* 0x0005e80000100800 */
[----:B------:R-:W3:Y:S04]  /*29690*/  LDL R117, [R1+0xb8] ;  /* 0x0000b80001757983 */ /* 0x000ee80000100800 */
[----:B------:R2:W-:Y:S04]  /*296a0*/  STL [R1+0xaa8], R3 ;  /* 0x000aa80301007387 */ /* 0x0005e80000100800 */
[----:B------:R-:W3:Y:S04]  /*296b0*/  LDL R116, [R1+0xbc] ;  /* 0x0000bc0001747983 */ /* 0x000ee80000100800 */
[----:B------:R2:W-:Y:S04]  /*296c0*/  STL [R1+0xaac], R2 ;  /* 0x000aac0201007387 */ /* 0x0005e80000100800 */
[----:B------:R-:W3:Y:S04]  /*296d0*/  LDL R115, [R1+0xc0] ;  /* 0x0000c00001737983 */ /* 0x000ee80000100800 */
[----:B------:R2:W-:Y:S04]  /*296e0*/  STL [R1+0xab0], R0 ;  /* 0x000ab00001007387 */ /* 0x0005e80000100800 */
[----:B------:R-:W3:Y:S04]  /*296f0*/  LDL R114, [R1+0xc4] ;  /* 0x0000c40001727983 */ /* 0x000ee80000100800 */
[----:B------:R-:W3:Y:S04]  /*29700*/  LDL R108, [R1+0xc8] ;  /* 0x0000c800016c7983 */ /* 0x000ee80000100800 */
[----:B0-----:R-:W3:Y:S04]  /*29710*/  LDL.LU R6, [R1+0xad0] ;  /* 0x000ad00001067983 */ /* 0x001ee80000300800 */
[----:B------:R-:W3:Y:S04]  /*29720*/  LDL R106, [R1+0xcc] ;  /* 0x0000cc00016a7983 */ /* 0x000ee80000100800 */
[----:B-1----:R-:W3:Y:S04]  /*29730*/  LDL.LU R5, [R1+0xad4] ;  /* 0x000ad40001057983 */ /* 0x002ee80000300800 */
[----:B------:R-:W3:Y:S04]  /*29740*/  LDL R104, [R1+0xd0] ;  /* 0x0000d00001687983 */ /* 0x000ee80000100800 */
[----:B--2---:R-:W2:Y:S04]  /*29750*/  LDL.LU R4, [R1+0xad8] ;  /* 0x000ad80001047983 */ /* 0x004ea80000300800 */
[----:B------:R-:W2:Y:S04]  /*29760*/  LDL R102, [R1+0xd4] ;  /* 0x0000d40001667983 */ /* 0x000ea80000100800 */
[----:B------:R-:W2:Y:S04]  /*29770*/  LDL.LU R3, [R1+0xadc] ;  /* 0x000adc0001037983 */ /* 0x000ea80000300800 */
[----:B------:R-:W2:Y:S04]  /*29780*/  LDL R100, [R1+0xd8] ;  /* 0x0000d80001647983 */ /* 0x000ea80000100800 */
[----:B------:R-:W2:Y:S04]  /*29790*/  LDL.LU R2, [R1+0xae0] ;  /* 0x000ae00001027983 */ /* 0x000ea80000300800 */
[----:B------:R-:W2:Y:S04]  /*297a0*/  LDL R98, [R1+0xdc] ;  /* 0x0000dc0001627983 */ /* 0x000ea80000100800 */
[----:B------:R-:W2:Y:S04]  /*297b0*/  LDL.LU R0, [R1+0xae4] ;  /* 0x000ae40001007983 */ /* 0x000ea80000300800 */
[----:B------:R-:W2:Y:S04]  /*297c0*/  LDL.LU R13, [R1+0xac0] ;  /* 0x000ac000010d7983 */ /* 0x000ea80000300800 */
[----:B------:R-:W2:Y:S04]  /*297d0*/  LDL.LU R14, [R1+0xac4] ;  /* 0x000ac400010e7983 */ /* 0x000ea80000300800 */
[----:B------:R-:W2:Y:S01]  /*297e0*/  LDL.LU R111, [R1+0xac8] ;  /* 0x000ac800016f7983 */ /* 0x000ea20000300800 */
[----:B------:R-:W-:-:S05]  /*297f0*/  FADD R9, R101, R9 ;  /* 0x0000000965097221 */ /* 0x000fca0000000000 */
[----:B------:R0:W-:Y:S04]  /*29800*/  STL [R1+0xab4], R9 ;  /* 0x000ab40901007387 */ /* 0x0001e80000100800 */
[----:B------:R-:W2:Y:S04]  /*29810*/  LDL.LU R113, [R1+0xacc] ;  /* 0x000acc0001717983 */ /* 0x000ea80000300800 */
[----:B------:R-:W2:Y:S04]  /*29820*/  LDL R112, [R1+0xe0] ;  /* 0x0000e00001707983 */ /* 0x000ea80000100800 */
[----:B------:R-:W2:Y:S01]  /*29830*/  LDL R110, [R1+0xe4] ;  /* 0x0000e400016e7983 */ /* 0x000ea20000100800 */
[----:B----4-:R-:W-:-:S05]  /*29840*/  FADD R8, R99, R8 ;  /* 0x0000000863087221 */ /* 0x010fca0000000000 */
[----:B------:R1:W-:Y:S04]  /*29850*/  STL [R1+0xab8], R8 ;  /* 0x000ab80801007387 */ /* 0x0003e80000100800 */
[----:B------:R-:W4:Y:S01]  /*29860*/  LDL R109, [R1+0xe8] ;  /* 0x0000e800016d7983 */ /* 0x000f220000100800 */
[----:B------:R-:W-:-:S05]  /*29870*/  FADD R7, R97, R7 ;  /* 0x0000000761077221 */ /* 0x000fca0000000000 */
[----:B------:R1:W-:Y:S04]  /*29880*/  STL [R1+0xabc], R7 ;  /* 0x000abc0701007387 */ /* 0x0003e80000100800 */
        /* <DEDUP_REMOVED lines=11> */
[----:B------:R-:W4:Y:S01]  /*29940*/  LDL.LU R7, [R1+0xb08] ;  /* 0x000b080001077983 */ /* 0x000f220000300800 */
[----:B---3--:R-:W-:-:S01]  /*29950*/  FADD R6, R108, R6 ;  /* 0x000000066c067221 */ /* 0x008fc20000000000 */
[----:B------:R-:W-:Y:S01]  /*29960*/  FADD R5, R106, R5 ;  /* 0x000000056a057221 */ /* 0x000fe20000000000 */
[----:B--2---:R-:W-:-:S01]  /*29970*/  FADD R4, R104, R4 ;  /* 0x0000000468047221 */ /* 0x004fc20000000000 */
[----:B------:R-:W-:Y:S01]  /*29980*/  FADD R3, R102, R3 ;  /* 0x0000000366037221 */ /* 0x000fe20000000000 */
[----:B------:R-:W-:-:S01]  /*29990*/  FADD R13, R117, R13 ;  /* 0x0000000d750d7221 */ /* 0x000fc20000000000 */
[----:B------:R-:W-:-:S04]  /*299a0*/  FADD R14, R116, R14 ;  /* 0x0000000e740e7221 */ /* 0x000fc80000000000 */
[----:B------:R0:W-:Y:S01]  /*299b0*/  STL [R1+0xac0], R13 ;  /* 0x000ac00d01007387 */ /* 0x0001e20000100800 */
[----:B------:R-:W-:-:S03]  /*299c0*/  FADD R111, R115, R111 ;  /* 0x0000006f736f7221 */ /* 0x000fc60000000000 */
[----:B0-----:R-:W2:Y:S04]  /*299d0*/  LDL.LU R13, [R1+0xaf0] ;  /* 0x000af000010d7983 */ /* 0x001ea80000300800 */
[----:B------:R0:W-:Y:S01]  /*299e0*/  STL [R1+0xac4], R14 ;  /* 0x000ac40e01007387 */ /* 0x0001e20000100800 */
[----:B------:R-:W-:-:S01]  /*299f0*/  FADD R2, R100, R2 ;  /* 0x0000000264027221 */ /* 0x000fc20000000000 */
[----:B------:R-:W-:Y:S02]  /*29a00*/  FADD R0, R98, R0 ;  /* 0x0000000062007221 */ /* 0x000fe40000000000 */
[----:B0-----:R-:W3:Y:S01]  /*29a10*/  LDL.LU R14, [R1+0xaec] ;  /* 0x000aec00010e7983 */ /* 0x001ee20000300800 */
[----:B------:R-:W-:-:S03]  /*29a20*/  FADD R113, R114, R113 ;  /* 0x0000007172717221 */ /* 0x000fc60000000000 */
[----:B------:R0:W-:Y:S04]  /*29a30*/  STL [R1+0xac8], R111 ;  /* 0x000ac86f01007387 */ /* 0x0001e80000100800 */
[----:B0-----:R-:W3:Y:S04]  /*29a40*/  LDL.LU R111, [R1+0xae8] ;  /* 0x000ae800016f7983 */ /* 0x001ee80000300800 */
[----:B------:R-:W-:Y:S04]  /*29a50*/  STL [R1+0xacc], R113 ;  /* 0x000acc7101007387 */ /* 0x000fe80000100800 */
[----:B------:R0:W-:Y:S04]  /*29a60*/  STL [R1+0xad0], R6 ;  /* 0x000ad00601007387 */ /* 0x0001e80000100800 */
[----:B------:R1:W-:Y:S04]  /*29a70*/  STL [R1+0xad4], R5 ;  /* 0x000ad40501007387 */ /* 0x0003e80000100800 */
[----:B------:R-:W-:Y:S04]  /*29a80*/  STL [R1+0xad8], R4 ;  /* 0x000ad80401007387 */ /* 0x000fe80000100800 */
[----:B------:R-:W3:Y:S04]  /*29a90*/  LDL R108, [R1+0x104] ;  /* 0x00010400016c7983 */ /* 0x000ee80000100800 */
[----:B------:R-:W-:Y:S04]  /*29aa0*/  STL [R1+0xadc], R3 ;  /* 0x000adc0301007387 */ /* 0x000fe80000100800 */
[----:B0-----:R-:W3:Y:S04]  /*29ab0*/  LDL.LU R6, [R1+0xb0c] ;  /* 0x000b0c0001067983 */ /* 0x001ee80000300800 */
[----:B------:R-:W-:Y:S04]  /*29ac0*/  STL [R1+0xae0], R2 ;  /* 0x000ae00201007387 */ /* 0x000fe80000100800 */
[----:B------:R-:W3:Y:S04]  /*29ad0*/  LDL R106, [R1+0x108] ;  /* 0x00010800016a7983 */ /* 0x000ee80000100800 */
[----:B------:R0:W-:Y:S04]  /*29ae0*/  STL [R1+0xae4], R0 ;  /* 0x000ae40001007387 */ /* 0x0001e80000100800 */
[----:B-1----:R-:W3:Y:S04]  /*29af0*/  LDL.LU R5, [R1+0xb10] ;  /* 0x000b100001057983 */ /* 0x002ee80000300800 */
[----:B------:R-:W3:Y:S04]  /*29b00*/  LDL R104, [R1+0x10c] ;  /* 0x00010c0001687983 */ /* 0x000ee80000100800 */
[----:B0-----:R-:W3:Y:S04]  /*29b10*/  LDL.LU R0, [R1+0xb14] ;  /* 0x000b140001007983 */ /* 0x001ee80000300800 */
[----:B------:R-:W3:Y:S04]  /*29b20*/  LDL R102, [R1+0x110] ;  /* 0x0001100001667983 */ /* 0x000ee80000100800 */
[----:B------:R-:W3:Y:S04]  /*29b30*/  LDL.LU R2, [R1+0xb18] ;  /* 0x000b180001027983 */ /* 0x000ee80000300800 */
[----:B------:R-:W3:Y:S04]  /*29b40*/  LDL R100, [R1+0x114] ;  /* 0x0001140001647983 */ /* 0x000ee80000100800 */
[----:B------:R-:W3:Y:S04]  /*29b50*/  LDL.LU R3, [R1+0xb1c] ;  /* 0x000b1c0001037983 */ /* 0x000ee80000300800 */
[----:B------:R-:W3:Y:S04]  /*29b60*/  LDL R98, [R1+0x118] ;  /* 0x0001180001627983 */ /* 0x000ee80000100800 */
[----:B------:R-:W3:Y:S01]  /*29b70*/  LDL.LU R4, [R1+0xb20] ;  /* 0x000b200001047983 */ /* 0x000ee20000300800 */
[----:B----4-:R-:W-:-:S01]  /*29b80*/  FADD R12, R107, R12 ;  /* 0x0000000c6b0c7221 */ /* 0x010fc20000000000 */
[----:B------:R-:W-:Y:S01]  /*29b90*/  FADD R11, R105, R11 ;  /* 0x0000000b690b7221 */ /* 0x000fe20000000000 */
[----:B------:R-:W-:-:S01]  /*29ba0*/  FADD R10, R103, R10 ;  /* 0x0000000a670a7221 */ /* 0x000fc20000000000 */
[----:B------:R-:W-:Y:S01]  /*29bb0*/  FADD R9, R101, R9 ;  /* 0x0000000965097221 */ /* 0x000fe20000000000 */
[----:B------:R-:W-:-:S01]  /*29bc0*/  FADD R8, R99, R8 ;  /* 0x0000000863087221 */ /* 0x000fc20000000000 */
[----:B------:R-:W-:Y:S01]  /*29bd0*/  FADD R7, R97, R7 ;  /* 0x0000000761077221 */ /* 0x000fe20000000000 */
[----:B--2---:R-:W-:-:S01]  /*29be0*/  FADD R13, R109, R13 ;  /* 0x0000000d6d0d7221 */ /* 0x004fc20000000000 */
[----:B---3--:R-:W-:Y:S01]  /*29bf0*/  FADD R14, R110, R14 ;  /* 0x0000000e6e0e7221 */ /* 0x008fe20000000000 */
[----:B------:R-:W-:-:S05]  /*29c00*/  FADD R111, R112, R111 ;  /* 0x0000006f706f7221 */ /* 0x000fca0000000000 */
[----:B------:R-:W-:Y:S04]  /*29c10*/  STL [R1+0xae8], R111 ;  /* 0x000ae86f01007387 */ /* 0x000fe80000100800 */
[----:B------:R-:W-:Y:S04]  /*29c20*/  STL [R1+0xaec], R14 ;  /* 0x000aec0e01007387 */ /* 0x000fe80000100800 */
[----:B------:R-:W-:Y:S04]  /*29c30*/  STL [R1+0xaf0], R13 ;  /* 0x000af00d01007387 */ /* 0x000fe80000100800 */
[----:B------:R-:W-:Y:S04]  /*29c40*/  STL [R1+0xaf4], R12 ;  /* 0x000af40c01007387 */ /* 0x000fe80000100800 */
[----:B------:R-:W-:Y:S04]  /*29c50*/  STL [R1+0xaf8], R11 ;  /* 0x000af80b01007387 */ /* 0x000fe80000100800 */
[----:B------:R0:W-:Y:S04]  /*29c60*/  STL [R1+0xafc], R10 ;  /* 0x000afc0a01007387 */ /* 0x0001e80000100800 */
[----:B------:R-:W2:Y:S01]  /*29c70*/  LDL R97, [R1+0x11c] ;  /* 0x00011c0001617983 */ /* 0x000ea20000100800 */
[----:B------:R-:W-:-:S03]  /*29c80*/  FADD R6, R108, R6 ;  /* 0x000000066c067221 */ /* 0x000fc60000000000 */
[----:B------:R-:W-:Y:S04]  /*29c90*/  STL [R1+0xb00], R9 ;  /* 0x000b000901007387 */ /* 0x000fe80000100800 */
[----:B------:R-:W3:Y:S04]  /*29ca0*/  LDL R99, [R1+0x120] ;  /* 0x0001200001637983 */ /* 0x000ee80000100800 */
[----:B------:R-:W-:Y:S01]  /*29cb0*/  STL [R1+0xb04], R8 ;  /* 0x000b040801007387 */ /* 0x000fe20000100800 */
[----:B------:R-:W-:-:S03]  /*29cc0*/  FADD R5, R106, R5 ;  /* 0x000000056a057221 */ /* 0x000fc60000000000 */
[----:B------:R-:W4:Y:S04]  /*29cd0*/  LDL R101, [R1+0x124] ;  /* 0x0001240001657983 */ /* 0x000f280000100800 */
[----:B------:R-:W-:Y:S01]  /*29ce0*/  STL [R1+0xb08], R7 ;  /* 0x000b080701007387 */ /* 0x000fe20000100800 */
[----:B------:R-:W-:-:S03]  /*29cf0*/  FADD R0, R104, R0 ;  /* 0x0000000068007221 */ /* 0x000fc60000000000 */
[----:B------:R-:W4:Y:S04]  /*29d00*/  LDL R103, [R1+0x128] ;  /* 0x0001280001677983 */ /* 0x000f280000100800 */
[----:B------:R-:W4:Y:S01]  /*29d10*/  LDL R105, [R1+0x12c] ;  /* 0x00012c0001697983 */ /* 0x000f220000100800 */
[----:B------:R-:W-:-:S03]  /*29d20*/  FADD R2, R102, R2 ;  /* 0x0000000266027221 */ /* 0x000fc60000000000 */
[----:B0-----:R-:W4:Y:S04]  /*29d30*/  LDL R10, [R1+0x130] ;  /* 0x00013000010a7983 */ /* 0x001f280000100800 */
[----:B------:R-:W4:Y:S04]  /*29d40*/  LDL R11, [R1+0x134] ;  /* 0x00013400010b7983 */ /* 0x000f280000100800 */
[----:B------:R-:W4:Y:S01]  /*29d50*/  LDL R117, [R1+0x138] ;  /* 0x0001380001757983 */ /* 0x000f220000100800 */
[----:B------:R-:W-:-:S03]  /*29d60*/  FADD R3, R100, R3 ;  /* 0x0000000364037221 */ /* 0x000fc60000000000 */
[----:B------:R-:W4:Y:S04]  /*29d70*/  LDL R115, [R1+0x13c] ;  /* 0x00013c0001737983 */ /* 0x000f280000100800 */
[----:B------:R-:W4:Y:S04]  /*29d80*/  LDL R113, [R1+0x140] ;  /* 0x0001400001717983 */ /* 0x000f280000100800 */
[----:B------:R-:W4:Y:S04]  /*29d90*/  LDL R111, [R1+0x144] ;  /* 0x00014400016f7983 */ /* 0x000f280000100800 */
[----:B------:R-:W4:Y:S04]  /*29da0*/  LDL R109, [R1+0x148] ;  /* 0x00014800016d7983 */ /* 0x000f280000100800 */
[----:B------:R-:W2:Y:S04]  /*29db0*/  LDL R107, [R1+0x14c] ;  /* 0x00014c00016b7983 */ /* 0x000ea80000100800 */
[----:B------:R0:W-:Y:S04]  /*29dc0*/  STL [R1+0xb14], R0 ;  /* 0x000b140001007387 */ /* 0x0001e80000100800 */
[----:B------:R-:W-:Y:S01]  /*29dd0*/  STL [R1+0xb0c], R6 ;  /* 0x000b0c0601007387 */ /* 0x000fe20000100800 */
[----:B------:R-:W-:-:S03]  /*29de0*/  FADD R4, R98, R4 ;  /* 0x0000000462047221 */ /* 0x000fc60000000000 */
[----:B0-----:R-:W2:Y:S04]  /*29df0*/  LDL.LU R0, [R1+0xb54] ;  /* 0x000b540001007983 */ /* 0x001ea80000300800 */
[----:B------:R-:W-:Y:S04]  /*29e00*/  STL [R1+0xb10], R5 ;  /* 0x000b100501007387 */ /* 0x000fe80000100800 */
[----:B------:R0:W-:Y:S04]  /*29e10*/  STL [R1+0xb18], R2 ;  /* 0x000b180201007387 */ /* 0x0001e80000100800 */
[----:B0-----:R-:W4:Y:S04]  /*29e20*/  LDL.LU R2, [R1+0xb50] ;  /* 0x000b500001027983 */ /* 0x001f280000300800 */
[----:B------:R0:W-:Y:S04]  /*29e30*/  STL [R1+0xb1c], R3 ;  /* 0x000b1c0301007387 */ /* 0x0001e80000100800 */
[----:B0-----:R-:W4:Y:S04]  /*29e40*/  LDL.LU R3, [R1+0xb4c] ;  /* 0x000b4c0001037983 */ /* 0x001f280000300800 */
[----:B------:R-:W3:Y:S04]  /*29e50*/  LDL.LU R98, [R1+0xb24] ;  /* 0x000b240001627983 */ /* 0x000ee80000300800 */
[----:B------:R-:W4:Y:S04]  /*29e60*/  LDL.LU R100, [R1+0xb28] ;  /* 0x000b280001647983 */ /* 0x000f280000300800 */
[----:B------:R-:W4:Y:S04]  /*29e70*/  LDL.LU R102, [R1+0xb2c] ;  /* 0x000b2c0001667983 */ /* 0x000f280000300800 */
[----:B------:R0:W-:Y:S04]  /*29e80*/  STL [R1+0xb20], R4 ;  /* 0x000b200401007387 */ /* 0x0001e80000100800 */
[----:B------:R-:W4:Y:S04]  /*29e90*/  LDL.LU R104, [R1+0xb30] ;  /* 0x000b300001687983 */ /* 0x000f280000300800 */
[----:B------:R-:W4:Y:S04]  /*29ea0*/  LDL.LU R9, [R1+0xb34] ;  /* 0x000b340001097983 */ /* 0x000f280000300800 */
[----:B------:R-:W4:Y:S04]  /*29eb0*/  LDL.LU R8, [R1+0xb38] ;  /* 0x000b380001087983 */ /* 0x000f280000300800 */
[----:B------:R-:W4:Y:S04]  /*29ec0*/  LDL.LU R7, [R1+0xb3c] ;  /* 0x000b3c0001077983 */ /* 0x000f280000300800 */
[----:B------:R-:W4:Y:S04]  /*29ed0*/  LDL.LU R6, [R1+0xb40] ;  /* 0x000b400001067983 */ /* 0x000f280000300800 */
[----:B------:R-:W4:Y:S04]  /*29ee0*/  LDL.LU R5, [R1+0xb44] ;  /* 0x000b440001057983 */ /* 0x000f280000300800 */
[----:B0-----:R-:W4:Y:S04]  /*29ef0*/  LDL.LU R4, [R1+0xb48] ;  /* 0x000b480001047983 */ /* 0x001f280000300800 */
        /* <DEDUP_REMOVED lines=11> */
[----:B--2---:R-:W-:-:S01]  /*29fb0*/  FADD R0, R107, R0 ;  /* 0x000000006b007221 */ /* 0x004fc20000000000 */
[----:B---3--:R-:W-:-:S02]  /*29fc0*/  FADD R98, R97, R98 ;  /* 0x0000006261627221 */ /* 0x008fc40000000000 */
[----:B------:R-:W2:Y:S01]  /*29fd0*/  LDL.LU R97, [R1+0xf2c] ;  /* 0x000f2c0001617983 */ /* 0x000ea20000300800 */
[----:B----4-:R-:W-:-:S03]  /*29fe0*/  FADD R100, R99, R100 ;  /* 0x0000006463647221 */ /* 0x010fc60000000000 */
[----:B------:R0:W-:Y:S01]  /*29ff0*/  STL [R1+0xb24], R98 ;  /* 0x000b246201007387 */ /* 0x0001e20000100800 */
[----:B------:R-:W-:-:S03]  /*2a000*/  FADD R102, R101, R102 ;  /* 0x0000006665667221 */ /* 0x000fc60000000000 */
[----:B0-----:R-:W3:Y:S01]  /*2a010*/  LDL.LU R98, [R1+0xf28] ;  /* 0x000f280001627983 */ /* 0x001ee20000300800 */
[----:B------:R-:W-:-:S03]  /*2a020*/  FADD R104, R103, R104 ;  /* 0x0000006867687221 */ /* 0x000fc60000000000 */
[----:B------:R-:W4:Y:S04]  /*2a030*/  LDL.LU R99, [R1+0xf24] ;  /* 0x000f240001637983 */ /* 0x000f280000300800 */
[----:B------:R0:W-:Y:S01]  /*2a040*/  STL [R1+0xb28], R100 ;  /* 0x000b286401007387 */ /* 0x0001e20000100800 */
[----:B------:R-:W-:-:S01]  /*2a050*/  FADD R9, R105, R9 ;  /* 0x0000000969097221 */ /* 0x000fc20000000000 */
[----:B------:R-:W-:Y:S01]  /*2a060*/  FADD R8, R10, R8 ;  /* 0x000000080a087221 */ /* 0x000fe20000000000 */
[----:B------:R-:W-:-:S01]  /*2a070*/  FADD R7, R11, R7 ;  /* 0x000000070b077221 */ /* 0x000fc20000000000 */
[----:B0-----:R-:W4:Y:S04]  /*2a080*/  LDL.LU R100, [R1+0xf20] ;  /* 0x000f200001647983 */ /* 0x001f280000300800 */
        /* <DEDUP_REMOVED lines=9> */
[----:B------:R-:W-:-:S02]  /*2a120*/  FADD R2, R109, R2 ;  /* 0x000000026d027221 */ /* 0x000fc40000000000 */
[----:B0-----:R-:W4:Y:S04]  /*2a130*/  LDL.LU R104, [R1+0xf10] ;  /* 0x000f100001687983 */ /* 0x001f280000300800 */
[----:B------:R-:W4:Y:S04]  /*2a140*/  LDL.LU R105, [R1+0xf0c] ;  /* 0x000f0c0001697983 */ /* 0x000f280000300800 */
[----:B------:R0:W-:Y:S04]  /*2a150*/  STL [R1+0xb34], R9 ;  /* 0x000b340901007387 */ /* 0x0001e80000100800 */
[----:B------:R1:W-:Y:S04]  /*2a160*/  STL [R1+0xb38], R8 ;  /* 0x000b380801007387 */ /* 0x0003e80000100800 */
[----:B------:R1:W-:Y:S04]  /*2a170*/  STL [R1+0xb3c], R7 ;  /* 0x000b3c0701007387 */ /* 0x0003e80000100800 */
[----:B------:R1:W-:Y:S04]  /*2a180*/  STL [R1+0xb40], R6 ;  /* 0x000b400601007387 */ /* 0x0003e80000100800 */
[----:B------:R1:W-:Y:S04]  /*2a190*/  STL [R1+0xb44], R5 ;  /* 0x000b440501007387 */ /* 0x0003e80000100800 */
[----:B------:R1:W-:Y:S04]  /*2a1a0*/  STL [R1+0xb48], R4 ;  /* 0x000b480401007387 */ /* 0x0003e80000100800 */
[----:B------:R-:W2:Y:S04]  /*2a1b0*/  LDL.LU R107, [R1+0xb58] ;  /* 0x000b5800016b7983 */ /* 0x000ea80000300800 */
[----:B------:R1:W-:Y:S04]  /*2a1c0*/  STL [R1+0xb4c], R3 ;  /* 0x000b4c0301007387 */ /* 0x0003e80000100800 */
[----:B------:R-:W3:Y:S04]  /*2a1d0*/  LDL.LU R109, [R1+0xb5c] ;  /* 0x000b5c00016d7983 */ /* 0x000ee80000300800 */
[----:B------:R1:W-:Y:S04]  /*2a1e0*/  STL [R1+0xb50], R2 ;  /* 0x000b500201007387 */ /* 0x0003e80000100800 */
[----:B------:R-:W4:Y:S04]  /*2a1f0*/  LDL.LU R111, [R1+0xb60] ;  /* 0x000b6000016f7983 */ /* 0x000f280000300800 */
[----:B------:R1:W-:Y:S04]  /*2a200*/  STL [R1+0xb54], R0 ;  /* 0x000b540001007387 */ /* 0x0003e80000100800 */
[----:B------:R-:W4:Y:S04]  /*2a210*/  LDL.LU R113, [R1+0xb64] ;  /* 0x000b640001717983 */ /* 0x000f280000300800 */
[----:B------:R-:W4:Y:S04]  /*2a220*/  LDL.LU R115, [R1+0xb68] ;  /* 0x000b680001737983 */ /* 0x000f280000300800 */
[----:B------:R-:W4:Y:S04]  /*2a230*/  LDL.LU R117, [R1+0xb6c] ;  /* 0x000b6c0001757983 */ /* 0x000f280000300800 */
[----:B------:R-:W4:Y:S04]  /*2a240*/  LDL.LU R11, [R1+0xb70] ;  /* 0x000b7000010b7983 */ /* 0x000f280000300800 */
[----:B------:R-:W4:Y:S04]  /*2a250*/  LDL.LU R10, [R1+0xb74] ;  /* 0x000b7400010a7983 */ /* 0x000f280000300800 */
[----:B0-----:R-:W4:Y:S04]  /*2a260*/  LDL.LU R9, [R1+0xb78] ;  /* 0x000b780001097983 */ /* 0x001f280000300800 */
[----:B-1----:R-:W4:Y:S04]  /*2a270*/  LDL.LU R8, [R1+0xb7c] ;  /* 0x000b7c0001087983 */ /* 0x002f280000300800 */
[----:B------:R-:W4:Y:S04]  /*2a280*/  LDL.LU R7, [R1+0xb80] ;  /* 0x000b800001077983 */ /* 0x000f280000300800 */
[----:B------:R-:W4:Y:S04]  /*2a290*/  LDL.LU R6, [R1+0xb84] ;  /* 0x000b840001067983 */ /* 0x000f280000300800 */
[----:B------:R-:W4:Y:S04]  /*2a2a0*/  LDL.LU R5, [R1+0xb88] ;  /* 0x000b880001057983 */ /* 0x000f280000300800 */
[----:B------:R-:W4:Y:S04]  /*2a2b0*/  LDL.LU R4, [R1+0xb8c] ;  /* 0x000b8c0001047983 */ /* 0x000f280000300800 */
[----:B------:R-:W4:Y:S04]  /*2a2c0*/  LDL.LU R3, [R1+0xb90] ;  /* 0x000b900001037983 */ /* 0x000f280000300800 */
[----:B------:R-:W4:Y:S04]  /*2a2d0*/  LDL.LU R2, [R1+0xb94] ;  /* 0x000b940001027983 */ /* 0x000f280000300800 */
[----:B------:R-:W4:Y:S01]  /*2a2e0*/  LDL.LU R0, [R1+0xb98] ;  /* 0x000b980001007983 */ /* 0x000f220000300800 */
[----:B--2---:R-:W-:-:S03]  /*2a2f0*/  FADD R107, R106, R107 ;  /* 0x0000006b6a6b7221 */ /* 0x004fc60000000000 */
[----:B------:R-:W2:Y:S04]  /*2a300*/  LDL.LU R106, [R1+0xf08] ;  /* 0x000f0800016a7983 */ /* 0x000ea80000300800 */
[----:B------:R0:W-:Y:S01]  /*2a310*/  STL [R1+0xb58], R107 ;  /* 0x000b586b01007387 */ /* 0x0001e20000100800 */
[----:B---3--:R-:W-:-:S03]  /*2a320*/  FADD R109, R108, R109 ;  /* 0x0000006d6c6d7221 */ /* 0x008fc60000000000 */
[----:B0-----:R-:W3:Y:S01]  /*2a330*/  LDL.LU R107, [R1+0xf04] ;  /* 0x000f0400016b7983 */ /* 0x001ee20000300800 */
[----:B----4-:R-:W-:-:S03]  /*2a340*/  FADD R111, R110, R111 ;  /* 0x0000006f6e6f7221 */ /* 0x010fc60000000000 */
[----:B------:R-:W4:Y:S04]  /*2a350*/  LDL.LU R108, [R1+0xf00] ;  /* 0x000f0000016c7983 */ /* 0x000f280000300800 */
[----:B------:R0:W-:Y:S01]  /*2a360*/  STL [R1+0xb5c], R109 ;  /* 0x000b5c6d01007387 */ /* 0x0001e20000100800 */
[----:B------:R-:W-:-:S01]  /*2a370*/  FADD R113, R112, R113 ;  /* 0x0000007170717221 */ /* 0x000fc20000000000 */
[----:B------:R-:W-:Y:S02]  /*2a380*/  FADD R115, R114, R115 ;  /* 0x0000007372737221 */ /* 0x000fe40000000000 */
        /* <DEDUP_REMOVED lines=24> */
[----:B------:R0:W-:Y:S04]  /*2a510*/  STL [R1+0xb70], R11 ;  /* 0x000b700b01007387 */ /* 0x0001e80000100800 */
[----:B------:R1:W-:Y:S04]  /*2a520*/  STL [R1+0xb74], R10 ;  /* 0x000b740a01007387 */ /* 0x0003e80000100800 */
[----:B------:R1:W-:Y:S04]  /*2a530*/  STL [R1+0xb78], R9 ;  /* 0x000b780901007387 */ /* 0x0003e80000100800 */
[----:B------:R1:W-:Y:S04]  /*2a540*/  STL [R1+0xb7c], R8 ;  /* 0x000b7c0801007387 */ /* 0x0003e80000100800 */
[----:B------:R1:W-:Y:S01]  /*2a550*/  STL [R1+0xb80], R7 ;  /* 0x000b800701007387 */ /* 0x0003e20000100800 */
[----:B------:R-:W-:-:S03]  /*2a560*/  FADD R0, R124, R0 ;  /* 0x000000007c007221 */ /* 0x000fc60000000000 */
        /* <DEDUP_REMOVED lines=23> */
[----:B--2---:R-:W-:-:S01]  /*2a6e0*/  FADD R119, R125, R119 ;  /* 0x000000777d777221 */ /* 0x004fc20000000000 */
[----:B---3--:R-:W-:-:S04]  /*2a6f0*/  FADD R118, R126, R118 ;  /* 0x000000767e767221 */ /* 0x008fc80000000000 */
        /* <DEDUP_REMOVED lines=28> */
[----:B0-----:R-:W4:Y:S01]  /*2a8c0*/  LDL.LU R119, [R1+0xbe0] ;  /* 0x000be00001777983 */ /* 0x001f220000300800 */
[----:B------:R-:W-:-:S03]  /*2a8d0*/  FADD R0, R141, R0 ;  /* 0x000000008d007221 */ /* 0x000fc60000000000 */
[----:B------:R0:W-:Y:S04]  /*2a8e0*/  STL [R1+0xbd4], R3 ;  /* 0x000bd40301007387 */ /* 0x0001e80000100800 */
[----:B-1----:R-:W4:Y:S04]  /*2a8f0*/  LDL.LU R118, [R1+0xbe4] ;  /* 0x000be40001767983 */ /* 0x002f280000300800 */
[----:B------:R1:W-:Y:S04]  /*2a900*/  STL [R1+0xbd8], R2 ;  /* 0x000bd80201007387 */ /* 0x0003e80000100800 */
[----:B--2---:R-:W2:Y:S04]  /*2a910*/  LDL.LU R15, [R1+0xbe8] ;  /* 0x000be800010f7983 */ /* 0x004ea80000300800 */
[----:B------:R1:W-:Y:S04]  /*2a920*/  STL [R1+0xbdc], R0 ;  /* 0x000bdc0001007387 */ /* 0x0003e80000100800 */
[----:B---3--:R-:W3:Y:S04]  /*2a930*/  LDL.LU R14, [R1+0xbec] ;  /* 0x000bec00010e7983 */ /* 0x008ee80000300800 */
[----:B----4-:R-:W4:Y:S04]  /*2a940*/  LDL.LU R13, [R1+0xbf0] ;  /* 0x000bf000010d7983 */ /* 0x010f280000300800 */
        /* <DEDUP_REMOVED lines=9> */
[----:B0-----:R-:W4:Y:S04]  /*2a9e0*/  LDL.LU R3, [R1+0xc18] ;  /* 0x000c180001037983 */ /* 0x001f280000300800 */
[----:B-1----:R-:W4:Y:S04]  /*2a9f0*/  LDL.LU R2, [R1+0xc1c] ;  /* 0x000c1c0001027983 */ /* 0x002f280000300800 */
[----:B------:R-:W4:Y:S01]  /*2aa00*/  LDL.LU R0, [R1+0xc20] ;  /* 0x000c200001007983 */ /* 0x000f220000300800 */
[----:B------:R-:W-:-:S01]  /*2aa10*/  FADD R119, R142, R119 ;  /* 0x000000778e777221 */ /* 0x000fc20000000000 */
[----:B------:R-:W-:-:S04]  /*2aa20*/  FADD R118, R143, R118 ;  /* 0x000000768f767221 */ /* 0x000fc80000000000 */
[----:B------:R0:W-:Y:S01]  /*2aa30*/  STL [R1+0xbe0], R119 ;  /* 0x000be07701007387 */ /* 0x0001e20000100800 */
[----:B--2---:R-:W-:-:S03]  /*2aa40*/  FADD R15, R144, R15 ;  /* 0x0000000f900f7221 */ /* 0x004fc60000000000 */
[----:B------:R1:W-:Y:S01]  /*2aa50*/  STL [R1+0xbe4], R118 ;  /* 0x000be47601007387 */ /* 0x0003e20000100800 */
[----:B---3--:R-:W-:-:S03]  /*2aa60*/  FADD R14, R145, R14 ;  /* 0x0000000e910e7221 */ /* 0x008fc60000000000 */
        /* <DEDUP_REMOVED lines=404> */
[----:B------:R-:W-:Y:S01]  /*2c3b0*/  STL [R1+0xe00], R119 ;  /* 0x000e007701007387 */ /* 0x000fe20000100800 */
[----:B--2---:R-:W-:-:S03]  /*2c3c0*/  FADD R15, R88, R15 ;  /* 0x0000000f580f7221 */ /* 0x004fc60000000000 */
[----:B------:R0:W-:Y:S01]  /*2c3d0*/  STL [R1+0xe04], R118 ;  /* 0x000e047601007387 */ /* 0x0001e20000100800 */
[----:B---3--:R-:W-:-:S03]  /*2c3e0*/  FADD R14, R89, R14 ;  /* 0x0000000e590e7221 */ /* 0x008fc60000000000 */
[----:B------:R-:W-:Y:S01]  /*2c3f0*/  STL [R1+0xe08], R15 ;  /* 0x000e080f01007387 */ /* 0x000fe20000100800 */
        /* <DEDUP_REMOVED lines=22> */
[----:B0-----:R-:W4:Y:S04]  /*2c560*/  LDL.LU R118, [R1+0xe44] ;  /* 0x000e440001767983 */ /* 0x001f280000300800 */
[----:B------:R0:W-:Y:S04]  /*2c570*/  STL [R1+0xe38], R3 ;  /* 0x000e380301007387 */ /* 0x0001e80000100800 */
[----:B------:R-:W4:Y:S01]  /*2c580*/  LDL.LU R119, [R1+0xe48] ;  /* 0x000e480001777983 */ /* 0x000f220000300800 */
[----:B------:R-:W-:-:S01]  /*2c590*/  FADD R2, R101, R2 ;  /* 0x0000000265027221 */ /* 0x000fc20000000000 */
[----:B------:R-:W-:-:S04]  /*2c5a0*/  FADD R0, R102, R0 ;  /* 0x0000000066007221 */ /* 0x000fc80000000000 */
[----:B------:R0:W-:Y:S04]  /*2c5b0*/  STL [R1+0xe3c], R2 ;  /* 0x000e3c0201007387 */ /* 0x0001e80000100800 */
[----:B-1----:R-:W4:Y:S04]  /*2c5c0*/  LDL.LU R14, [R1+0xe4c] ;  /* 0x000e4c00010e7983 */ /* 0x002f280000300800 */
[----:B------:R1:W-:Y:S04]  /*2c5d0*/  STL [R1+0xe40], R0 ;  /* 0x000e400001007387 */ /* 0x0003e80000100800 */
[----:B--2---:R-:W2:Y:S04]  /*2c5e0*/  LDL.LU R13, [R1+0xe50] ;  /* 0x000e5000010d7983 */ /* 0x004ea80000300800 */
        /* <DEDUP_REMOVED lines=10> */
[----:B------:R-:W4:Y:S04]  /*2c690*/  LDL.LU R2, [R1+0xe7c] ;  /* 0x000e7c0001027983 */ /* 0x000f280000300800 */
[----:B-1----:R-:W4:Y:S04]  /*2c6a0*/  LDL.LU R0, [R1+0xe80] ;  /* 0x000e800001007983 */ /* 0x002f280000300800 */
[----:B------:R-:W4:Y:S01]  /*2c6b0*/  LDL.LU R15, [R1+0xe84] ;  /* 0x000e8400010f7983 */ /* 0x000f220000300800 */
[----:B------:R-:W-:-:S05]  /*2c6c0*/  FADD R118, R103, R118 ;  /* 0x0000007667767221 */ /* 0x000fca0000000000 */
[----:B------:R0:W-:Y:S01]  /*2c6d0*/  STL [R1+0xe44], R118 ;  /* 0x000e447601007387 */ /* 0x0001e20000100800 */
[----:B------:R-:W-:-:S03]  /*2c6e0*/  FADD R119, R104, R119 ;  /* 0x0000007768777221 */ /* 0x000fc60000000000 */
[----:B0-----:R-:W4:Y:S04]  /*2c6f0*/  LDL.LU R118, [R1+0xed8] ;  /* 0x000ed80001767983 */ /* 0x001f280000300800 */
[----:B------:R0:W-:Y:S04]  /*2c700*/  STL [R1+0xe48], R119 ;  /* 0x000e487701007387 */ /* 0x0001e80000100800 */
[----:B0-----:R-:W4:Y:S01]  /*2c710*/  LDL.LU R119, [R1+0xed4] ;  /* 0x000ed40001777983 */ /* 0x001f220000300800 */
[----:B------:R-:W-:-:S01]  /*2c720*/  FADD R14, R105, R14 ;  /* 0x0000000e690e7221 */ /* 0x000fc20000000000 */
[----:B--2---:R-:W-:Y:S01]  /*2c730*/  FADD R13, R106, R13 ;  /* 0x0000000d6a0d7221 */ /* 0x004fe20000000000 */
[----:B---3--:R-:W-:-:S01]  /*2c740*/  FADD R12, R107, R12 ;  /* 0x0000000c6b0c7221 */ /* 0x008fc20000000000 */
[----:B----4-:R-:W-:-:S02]  /*2c750*/  FADD R11, R108, R11 ;  /* 0x0000000b6c0b7221 */ /* 0x010fc40000000000 */
[----:B------:R0:W-:Y:S01]  /*2c760*/  STL [R1+0xe4c], R14 ;  /* 0x000e4c0e01007387 */ /* 0x0001e20000100800 */
[----:B------:R-:W-:-:S03]  /*2c770*/  FADD R10, R109, R10 ;  /* 0x0000000a6d0a7221 */ /* 0x000fc60000000000 */
[----:B0-----:R0:W5:Y:S01]  /*2c780*/  LDL.LU R14, [R1+0xed0] ;  /* 0x000ed000010e7983 */ /* 0x0011620000300800 */
[----:B------:R-:W-:-:S03]  /*2c790*/  FADD R9, R110, R9 ;  /* 0x000000096e097221 */ /* 0x000fc60000000000 */
[----:B------:R1:W-:Y:S01]  /*2c7a0*/  STL [R1+0xe50], R13 ;  /* 0x000e500d01007387 */ /* 0x0003e20000100800 */
[----:B------:R-:W-:-:S01]  /*2c7b0*/  FADD R8, R111, R8 ;  /* 0x000000086f087221 */ /* 0x000fc20000000000 */
[----:B------:R-:W-:Y:S02]  /*2c7c0*/  FADD R7, R112, R7 ;  /* 0x0000000770077221 */ /* 0x000fe40000000000 */
[----:B-1----:R0:W5:Y:S04]  /*2c7d0*/  LDL.LU R13, [R1+0xecc] ;  /* 0x000ecc00010d7983 */ /* 0x0021680000300800 */
[----:B------:R1:W-:Y:S01]  /*2c7e0*/  STL [R1+0xe54], R12 ;  /* 0x000e540c01007387 */ /* 0x0003e20000100800 */
[----:B------:R-:W-:-:S01]  /*2c7f0*/  FADD R6, R113, R6 ;  /* 0x0000000671067221 */ /* 0x000fc20000000000 */
[----:B------:R-:W-:-:S02]  /*2c800*/  FADD R5, R114, R5 ;  /* 0x0000000572057221 */ /* 0x000fc40000000000 */
[----:B-1----:R0:W5:Y:S04]  /*2c810*/  LDL.LU R12, [R1+0xec8] ;  /* 0x000ec800010c7983 */ /* 0x0021680000300800 */
[----:B------:R1:W-:Y:S01]  /*2c820*/  STL [R1+0xe58], R11 ;  /* 0x000e580b01007387 */ /* 0x0003e20000100800 */
[----:B------:R-:W-:-:S03]  /*2c830*/  FADD R4, R115, R4 ;  /* 0x0000000473047221 */ /* 0x000fc60000000000 */
[----:B-1----:R0:W5:Y:S04]  /*2c840*/  LDL.LU R11, [R1+0xec4] ;  /* 0x000ec400010b7983 */ /* 0x0021680000300800 */
[----:B------:R1:W-:Y:S01]  /*2c850*/  STL [R1+0xe5c], R10 ;  /* 0x000e5c0a01007387 */ /* 0x0003e20000100800 */
[----:B------:R-:W-:-:S03]  /*2c860*/  FADD R3, R116, R3 ;  /* 0x0000000374037221 */ /* 0x000fc60000000000 */
[----:B-1----:R0:W5:Y:S04]  /*2c870*/  LDL.LU R10, [R1+0xec0] ;  /* 0x000ec000010a7983 */ /* 0x0021680000300800 */
[----:B------:R1:W-:Y:S01]  /*2c880*/  STL [R1+0xe60], R9 ;  /* 0x000e600901007387 */ /* 0x0003e20000100800 */
[----:B------:R-:W-:-:S03]  /*2c890*/  FADD R2, R117, R2 ;  /* 0x0000000275027221 */ /* 0x000fc60000000000 */
[----:B-1----:R0:W5:Y:S04]  /*2c8a0*/  LDL.LU R9, [R1+0xebc] ;  /* 0x000ebc0001097983 */ /* 0x0021680000300800 */
[----:B------:R1:W-:Y:S04]  /*2c8b0*/  STL [R1+0xe64], R8 ;  /* 0x000e640801007387 */ /* 0x0003e80000100800 */
        /* <DEDUP_REMOVED lines=12> */
[----:B-1----:R0:W5:Y:S01]  /*2c980*/  LDL.LU R2, [R1+0xea0] ;  /* 0x000ea00001027983 */ /* 0x0021620000300800 */
[----:B------:R-:W-:Y:S01]  /*2c990*/  UMOV UR6, URZ ;  /* 0x0000003f00067c82 */ /* 0x000fe20008000000 */
[----:B------:R-:W-:-:S05]  /*2c9a0*/  FADD R0, R118, R0 ;  /* 0x0000000076007221 */ /* 0x000fca0000000000 */
[----:B------:R1:W-:Y:S01]  /*2c9b0*/  STL [R1+0xe80], R0 ;  /* 0x000e800001007387 */ /* 0x0003e20000100800 */
[----:B------:R-:W-:-:S03]  /*2c9c0*/  FADD R15, R15, R119 ;  /* 0x000000770f0f7221 */ /* 0x000fc60000000000 */
[----:B-1----:R0:W5:Y:S04]  /*2c9d0*/  LDL.LU R0, [R1+0xe9c] ;  /* 0x000e9c0001007983 */ /* 0x0021680000300800 */
[----:B------:R0:W-:Y:S02]  /*2c9e0*/  STL [R1+0xe84], R15 ;  /* 0x000e840f01007387 */ /* 0x0001e40000100800 */
.L_x_24:
[----:B------:R-:W-:Y:S05]  /*2c9f0*/  @!P1 BRA `(.L_x_25) ;  /* 0x0000000000049947 */ /* 0x000fea0003800000 */
[----:B------:R-:W-:Y:S01]  /*2ca00*/  BPT.TRAP 0x1 ;  /* 0x000000040000795c */ /* 0x000fe20000300000 */
.L_x_25:
[----:B------:R-:W-:Y:S02]  /*2ca10*/  UISETP.GT.U32.AND UP0, UPT, UR7, 0x1, UPT ;  /* 0x000000010700788c */ /* 0x000fe4000bf04070 */
[----:B------:R-:W-:-:S04]  /*2ca20*/  ULEA UR17, UR9, UR12, 0x3 ;  /* 0x0000000c09117291 */ /* 0x000fc8000f8e183f */
[----:B------:R-:W-:Y:S01]  /*2ca30*/  UIADD3 UR17, UR17, 0x10, URZ ;  /* 0x0000001011117890 */ /* 0x000fe2000fffe03f */
[----:B------:R-:W-:-:S03]  /*2ca40*/  PLOP3.LUT P0, PT, PT, PT, UP0, 0x80, 0x0 ;  /* 0x000000000000781c */ /* 0x000fc60003f0f008 */
[----:B------:R-:W-:-:S09]  /*2ca50*/  UPRMT UR17, URZ, 0x654, UR17 ;  /* 0x000006543f117896 */ /* 0x000fd20008000011 */
[----:B------:R-:W-:Y:S01]  /*2ca60*/  SYNCS.ARRIVE.TRANS64.RED.A1T0 RZ, [UR17], RZ ;  /* 0x000000ffffff79a7 */ /* 0x000fe20008100411 */
[----:B------:R-:W-:Y:S05]  /*2ca70*/  @P0 BRA `(.L_x_26) ;  /* 0x0000000000040947 */ /* 0x000fea0003800000 */
[----:B------:R-:W-:Y:S01]  /*2ca80*/  BPT.TRAP 0x1 ;  /* 0x000000040000795c */ /* 0x000fe20000300000 */
.L_x_26:
[----:B------:R-:W-:Y:S02]  /*2ca90*/  UISETP.GT.AND UP2, UPT, UR15, 0x1, UPT ;  /* 0x000000010f00788c */ /* 0x000fe4000bf44270 */
[----:B------:R-:W-:Y:S02]  /*2caa0*/  UIADD3 UR11, UR11, 0x1, URZ ;  /* 0x000000010b0b7890 */ /* 0x000fe4000fffe03f */
[----:B------:R-:W-:Y:S02]  /*2cab0*/  UIADD3 UR9, UR9, 0x1, URZ ;  /* 0x0000000109097890 */ /* 0x000fe4000fffe03f */
[----:B------:R-:W-:Y:S01]  /*2cac0*/  PLOP3.LUT P0, PT, PT, PT, UP2, 0x80, 0x0 ;  /* 0x000000000000781c */ /* 0x000fe20003f0f028 */
[----:B------:R-:W-:Y:S02]  /*2cad0*/  UISETP.NE.AND UP0, UPT, UR11, 0x2, UPT ;  /* 0x000000020b00788c */ /* 0x000fe4000bf05270 */
[----:B------:R-:W-:Y:S02]  /*2cae0*/  UIADD3 UR18, UR15, -0x1, URZ ;  /* 0xffffffff0f127890 */ /* 0x000fe4000fffe03f */
[----:B------:R-:W-:-:S02]  /*2caf0*/  USEL UR15, URZ, 0x1, UP0 ;  /* 0x000000013f0f7887 */ /* 0x000fc40008000000 */
[----:B------:R-:W-:Y:S02]  /*2cb00*/  UISETP.NE.AND UP1, UPT, UR9, 0x2, UPT ;  /* 0x000000020900788c */ /* 0x000fe4000bf25270 */
[----:B------:R-:W-:Y:S02]  /*2cb10*/  ULOP3.LUT UR14, UR14, UR15, URZ, 0x3c, !UPT ;  /* 0x0000000f0e0e7292 */ /* 0x000fe4000f8e3c3f */
[----:B------:R-:W-:Y:S02]  /*2cb20*/  USEL UR11, UR11, URZ, UP0 ;  /* 0x0000003f0b0b7287 */ /* 0x000fe40008000000 */
[----:B------:R-:W-:Y:S01]  /*2cb30*/  USEL UR9, UR9, URZ, UP1 ;  /* 0x0000003f09097287 */ /* 0x000fe20008800000 */
[----:B------:R-:W-:Y:S01]  /*2cb40*/  UMOV UR17, 0x1 ;  /* 0x0000000100117882 */ /* 0x000fe20000000000 */
[----:B------:R-:W-:Y:S01]  /*2cb50*/  UMOV UR15, UR18 ;  /* 0x00000012000f7c82 */ /* 0x000fe20008000000 */
[----:B------:R-:W-:Y:S09]  /*2cb60*/  @P0 BRA `(.L_x_27) ;  /* 0xfffffea800780947 */ /* 0x000ff2000383ffff */
.L_x_19:
[----:B------:R-:W-:-:S04]  /*2cb70*/  UISETP.NE.AND UP0, UPT, UR6, URZ, UPT ;  /* 0x0000003f0600728c */ /* 0x000fc8000bf05270 */
[----:B------:R-:W-:-:S06]  /*2cb80*/  USEL UR6, URZ, 0x1, !UP0 ;  /* 0x000000013f067887 */ /* 0x000fcc000c000000 */
[----:B------:R-:W-:-:S13]  /*2cb90*/  ISETP.NE.AND P0, PT, RZ, UR6, PT ;  /* 0x00000006ff007c0c */ /* 0x000fda000bf05270 */
[----:B------:R-:W-:Y:S05]  /*2cba0*/  @!P0 BRA `(.L_x_28) ;  /* 0x0000008800888947 */ /* 0x000fea0003800000 */
[----:B------:R2:W-:Y:S04]  /*2cbb0*/  STL [R1+0xfd4], R55 ;  /* 0x000fd43701007387 */ /* 0x0005e80000100800 */
[----:B--2---:R-:W2:Y:S04]  /*2cbc0*/  LDL.LU R55, [R1+0x480] ;  /* 0x0004800001377983 */ /* 0x004ea80000300800 */
[----:B------:R3:W-:Y:S04]  /*2cbd0*/  STL [R1+0xfd0], R56 ;  /* 0x000fd03801007387 */ /* 0x0007e80000100800 */
[----:B---3--:R-:W3:Y:S04]  /*2cbe0*/  LDL.LU R56, [R1+0x484] ;  /* 0x0004840001387983 */ /* 0x008ee80000300800 */
[----:B------:R4:W-:Y:S04]  /*2cbf0*/  STL [R1+0xfcc], R57 ;  /* 0x000fcc3901007387 */ /* 0x0009e80000100800 */
[----:B----4-:R-:W4:Y:S04]  /*2cc00*/  LDL.LU R57, [R1+0x488] ;  /* 0x0004880001397983 */ /* 0x010f280000300800 */
[----:B------:R0:W-:Y:S04]  /*2cc10*/  STL [R1+0xfc8], R58 ;  /* 0x000fc83a01007387 */ /* 0x0001e80000100800 */
[----:B0-----:R-:W4:Y:S04]  /*2cc20*/  LDL.LU R58, [R1+0x48c] ;  /* 0x00048c00013a7983 */ /* 0x001f280000300800 */
        /* <DEDUP_REMOVED lines=28> */
[----:B-1----:R-:W4:Y:S04]  /*2cdf0*/  LDL.LU R15, [R1+0x660] ;  /* 0x00066000010f7983 */ /* 0x002f280000300800 */
        /* <DEDUP_REMOVED lines=94> */
[----:B-----5:R0:W-:Y:S04]  /*2d3e0*/  STL [R1+0xed0], R14 ;  /* 0x000ed00e01007387 */ /* 0x0201e80000100800 */
        /* <DEDUP_REMOVED lines=26> */
[----:B0-----:R-:W4:Y:S01]  /*2d590*/  LDL.LU R0, [R1+0x4c8] ;  /* 0x0004c80001007983 */ /* 0x001f220000300800 */
[----:B--2---:R-:W-:Y:S01]  /*2d5a0*/  FADD R16, R55, R16 ;  /* 0x0000001037107221 */ /* 0x004fe20000000000 */
[----:B---3--:R-:W-:Y:S01]  /*2d5b0*/  FADD R17, R56, R17 ;  /* 0x0000001138117221 */ /* 0x008fe20000000000 */
[----:B----4-:R-:W-:Y:S01]  /*2d5c0*/  FADD R18, R57, R18 ;  /* 0x0000001239127221 */ /* 0x010fe20000000000 */
[----:B------:R-:W2:Y:S01]  /*2d5d0*/  LDL.LU R55, [R1+0xfd4] ;  /* 0x000fd40001377983 */ /* 0x000ea20000300800 */
[----:B------:R-:W-:Y:S01]  /*2d5e0*/  FADD R19, R58, R19 ;  /* 0x000000133a137221 */ /* 0x000fe20000000000 */
        /* <DEDUP_REMOVED lines=26> */
[----:B------:R-:W-:Y:S01]  /*2d790*/  FADD R225, R72, R225 ;  /* 0x000000e148e17221 */ /* 0x000fe20000000000 */
[----:B------:R-:W-:Y:S02]  /*2d7a0*/  FADD R114, R115, R114 ;  /* 0x0000007273727221 */ /* 0x000fe40000000000 */
        /* <DEDUP_REMOVED lines=27> */
[----:B------:R-:W-:-:S05]  /*2d960*/  FADD R14, R13, R14 ;  /* 0x0000000e0d0e7221 */ /* 0x000fca0000000000 */
        /* <DEDUP_REMOVED lines=27> */
[----:B------:R2:W-:Y:S01]  /*2db20*/  STL [R1+0x654], R78 ;  /* 0x0006544e01007387 */ /* 0x0005e20000100800 */
[----:B------:R-:W-:Y:S01]  /*2db30*/  FADD R231, R6, R231 ;  /* 0x000000e706e77221 */ /* 0x000fe20000000000 */
[----:B------:R-:W-:Y:S01]  /*2db40*/  FADD R230, R5, R230 ;  /* 0x000000e605e67221 */ /* 0x000fe20000000000 */
[----:B------:R-:W-:Y:S01]  /*2db50*/  FADD R229, R4, R229 ;  /* 0x000000e504e57221 */ /* 0x000fe20000000000 */
[----:B------:R-:W-:Y:S01]  /*2db60*/  FADD R228, R3, R228 ;  /* 0x000000e403e47221 */ /* 0x000fe20000000000 */
[----:B------:R-:W-:Y:S01]  /*2db70*/  FADD R227, R2, R227 ;  /* 0x000000e302e37221 */ /* 0x000fe20000000000 */
[----:B------:R-:W-:-:S02]  /*2db80*/  FADD R226, R0, R226 ;  /* 0x000000e200e27221 */ /* 0x000fc40000000000 */
[----:B------:R-:W3:Y:S04]  /*2db90*/  LDL.LU R0, [R1+0x55c] ;  /* 0x00055c0001007983 */ /* 0x000ee80000300800 */
[----:B------:R4:W-:Y:S04]  /*2dba0*/  STL [R1+0x658], R76 ;  /* 0x0006584c01007387 */ /* 0x0009e80000100800 */
[----:B------:R-:W3:Y:S04]  /*2dbb0*/  LDL.LU R2, [R1+0x664] ;  /* 0x0006640001027983 */ /* 0x000ee80000300800 */
[----:B------:R4:W-:Y:S04]  /*2dbc0*/  STL [R1+0x65c], R74 ;  /* 0x00065c4a01007387 */ /* 0x0009e80000100800 */
[----:B------:R-:W3:Y:S04]  /*2dbd0*/  LDL.LU R3, [R1+0x560] ;  /* 0x0005600001037983 */ /* 0x000ee80000300800 */
[----:B------:R4:W-:Y:S04]  /*2dbe0*/  STL [R1+0x660], R15 ;  /* 0x0006600f01007387 */ /* 0x0009e80000100800 */
        /* <DEDUP_REMOVED lines=10> */
[----:B0-----:R-:W3:Y:S04]  /*2dc90*/  LDL.LU R14, [R1+0x67c] ;  /* 0x00067c00010e7983 */ /* 0x001ee80000300800 */
[----:B------:R-:W3:Y:S04]  /*2dca0*/  LDL.LU R119, [R1+0x578] ;  /* 0x0005780001777983 */ /* 0x000ee80000300800 */
[----:B-1----:R-:W3:Y:S04]  /*2dcb0*/  LDL.LU R118, [R1+0x680] ;  /* 0x0006800001767983 */ /* 0x002ee80000300800 */
        /* <DEDUP_REMOVED lines=25> */
[----:B--2---:R-:W2:Y:S04]  /*2de50*/  LDL.LU R92, [R1+0x6b4] ;  /* 0x0006b400015c7983 */ /* 0x004ea80000300800 */
        /* <DEDUP_REMOVED lines=15> */
[----:B----4-:R-:W4:Y:S04]  /*2df50*/  LDL.LU R76, [R1+0x6d4] ;  /* 0x0006d400014c7983 */ /* 0x010f280000300800 */
[----:B------:R-:W4:Y:S04]  /*2df60*/  LDL.LU R75, [R1+0x5d0] ;  /* 0x0005d000014b7983 */ /* 0x000f280000300800 */
[----:B------:R-:W4:Y:S04]  /*2df70*/  LDL.LU R74, [R1+0x6d8] ;  /* 0x0006d800014a7983 */ /* 0x000f280000300800 */
[----:B------:R-:W4:Y:S04]  /*2df80*/  LDL.LU R73, [R1+0x5d4] ;  /* 0x0005d40001497983 */ /* 0x000f280000300800 */
[----:B------:R-:W4:Y:S01]  /*2df90*/  LDL.LU R15, [R1+0x6dc] ;  /* 0x0006dc00010f7983 */ /* 0x000f220000300800 */
        /* <DEDUP_REMOVED lines=56> */
[----:B----4-:R-:W-:-:S03]  /*2e320*/  FADD R76, R77, R76 ;  /* 0x0000004c4d4c7221 */ /* 0x010fc60000000000 */
[----:B------:R-:W4:Y:S04]  /*2e330*/  LDL.LU R0, [R1+0x5d8] ;  /* 0x0005d80001007983 */ /* 0x000f280000300800 */
[----:B------:R2:W-:Y:S01]  /*2e340*/  STL [R1+0x6d4], R76 ;  /* 0x0006d44c01007387 */ /* 0x0005e20000100800 */
[----:B------:R-:W-:-:S03]  /*2e350*/  FADD R74, R75, R74 ;  /* 0x0000004a4b4a7221 */ /* 0x000fc60000000000 */
[----:B0-----:R-:W4:Y:S04]  /*2e360*/  LDL.LU R2, [R1+0x6e0] ;  /* 0x0006e00001027983 */ /* 0x001f280000300800 */
[----:B------:R0:W-:Y:S01]  /*2e370*/  STL [R1+0x6d8], R74 ;  /* 0x0006d84a01007387 */ /* 0x0001e20000100800 */
[----:B------:R-:W-:-:S03]  /*2e380*/  FADD R15, R73, R15 ;  /* 0x0000000f490f7221 */ /* 0x000fc60000000000 */
[----:B------:R-:W4:Y:S04]  /*2e390*/  LDL.LU R3, [R1+0x5dc] ;  /* 0x0005dc0001037983 */ /* 0x000f280000300800 */
[----:B------:R0:W-:Y:S04]  /*2e3a0*/  STL [R1+0x6dc], R15 ;  /* 0x0006dc0f01007387 */ /* 0x0001e80000100800 */
[----:B-1----:R-:W4:Y:S04]  /*2e3b0*/  LDL.LU R4, [R1+0x6e4] ;  /* 0x0006e40001047983 */ /* 0x002f280000300800 */
[----:B------:R-:W4:Y:S04]  /*2e3c0*/  LDL.LU R5, [R1+0x5e0] ;  /* 0x0005e00001057983 */ /* 0x000f280000300800 */
[----:B---3--:R-:W3:Y:S04]  /*2e3d0*/  LDL.LU R6, [R1+0x6e8] ;  /* 0x0006e80001067983 */ /* 0x008ee80000300800 */
        /* <DEDUP_REMOVED lines=53> */
[----:B0-----:R-:W2:Y:S04]  /*2e730*/  LDL.LU R74, [R1+0x754] ;  /* 0x00075400014a7983 */ /* 0x001ea80000300800 */
[----:B------:R-:W2:Y:S04]  /*2e740*/  LDL.LU R73, [R1+0x350] ;  /* 0x0003500001497983 */ /* 0x000ea80000300800 */
[----:B------:R-:W2:Y:S01]  /*2e750*/  LDL.LU R15, [R1+0x758] ;  /* 0x00075800010f7983 */ /* 0x000ea20000300800 */
[----:B----4-:R-:W-:-:S05]  /*2e760*/  FADD R2, R0, R2 ;  /* 0x0000000200027221 */ /* 0x010fca0000000000 */
[----:B------:R0:W-:Y:S01]  /*2e770*/  STL [R1+0x6e0], R2 ;  /* 0x0006e00201007387 */ /* 0x0001e20000100800 */
[----:B------:R-:W-:Y:S01]  /*2e780*/  FADD R4, R3, R4 ;  /* 0x0000000403047221 */ /* 0x000fe20000000000 */
[----:B---3--:R-:W-:-:S04]  /*2e790*/  FADD R6, R5, R6 ;  /* 0x0000000605067221 */ /* 0x008fc80000000000 */
        /* <DEDUP_REMOVED lines=53> */
[----:B------:R-:W2:Y:S04]  /*2eaf0*/  LDL.LU R0, [R1+0x354] ;  /* 0x0003540001007983 */ /* 0x000ea80000300800 */
[----:B------:R2:W-:Y:S01]  /*2eb00*/  STL [R1+0x750], R76 ;  /* 0x0007504c01007387 */ /* 0x0005e20000100800 */
[----:B------:R-:W-:-:S03]  /*2eb10*/  FADD R74, R75, R74 ;  /* 0x0000004a4b4a7221 */ /* 0x000fc60000000000 */
[----:B0-----:R-:W2:Y:S04]  /*2eb20*/  LDL.LU R2, [R1+0x75c] ;  /* 0x00075c0001027983 */ /* 0x001ea80000300800 */
[----:B------:R0:W-:Y:S01]  /*2eb30*/  STL [R1+0x754], R74 ;  /* 0x0007544a01007387 */ /* 0x0001e20000100800 */
[----:B------:R-:W-:-:S03]  /*2eb40*/  FADD R15, R73, R15 ;  /* 0x0000000f490f7221 */ /* 0x000fc60000000000 */
[----:B------:R-:W2:Y:S04]  /*2eb50*/  LDL.LU R3, [R1+0x358] ;  /* 0x0003580001037983 */ /* 0x000ea80000300800 */
[----:B------:R0:W-:Y:S04]  /*2eb60*/  STL [R1+0x758], R15 ;  /* 0x0007580f01007387 */ /* 0x0001e80000100800 */
[----:B-1----:R-:W2:Y:S04]  /*2eb70*/  LDL.LU R4, [R1+0x760] ;  /* 0x0007600001047983 */ /* 0x002ea80000300800 */
[----:B------:R-:W2:Y:S04]  /*2eb80*/  LDL.LU R5, [R1+0x35c] ;  /* 0x00035c0001057983 */ /* 0x000ea80000300800 */
[----:B---3--:R-:W3:Y:S04]  /*2eb90*/  LDL.LU R6, [R1+0x764] ;  /* 0x0007640001067983 */ /* 0x008ee80000300800 */
[----:B------:R-:W3:Y:S04]  /*2eba0*/  LDL.LU R7, [R1+0x360] ;  /* 0x0003600001077983 */ /* 0x000ee80000300800 */
        /* <DEDUP_REMOVED lines=55> */
[----:B------:R-:W-:-:S05]  /*2ef20*/  FADD R2, R0, R2 ;  /* 0x0000000200027221 */ /* 0x000fca0000000000 */
[----:B------:R0:W-:Y:S01]  /*2ef30*/  STL [R1+0x75c], R2 ;  /* 0x00075c0201007387 */ /* 0x0001e20000100800 */
[----:B------:R-:W-:Y:S01]  /*2ef40*/  FADD R4, R3, R4 ;  /* 0x0000000403047221 */ /* 0x000fe20000000000 */
        /* <DEDUP_REMOVED lines=587> */
[----:B------:R-:W2:Y:S04]  /*31400*/  LDL.LU R101, [R1] ;  /* 0x0000000001657983 */ /* 0x000ea80000300800 */
        /* <DEDUP_REMOVED lines=154> */
[----:B------:R-:W-:Y:S01]  /*31db0*/  STL [R1+0xa44], R2 ;  /* 0x000a440201007387 */ /* 0x000fe20000100800 */
[----:B------:R-:W-:Y:S01]  /*31dc0*/  FADD R4, R3, R4 ;  /* 0x0000000403047221 */ /* 0x000fe20000000000 */
[----:B---3--:R-:W-:-:S04]  /*31dd0*/  FADD R6, R5, R6 ;  /* 0x0000000605067221 */ /* 0x008fc80000000000 */
        /* <DEDUP_REMOVED lines=21> */
[----:B--2---:R-:W-:-:S03]  /*31f30*/  FADD R106, R107, R106 ;  /* 0x0000006a6b6a7221 */ /* 0x004fc60000000000 */
        /* <DEDUP_REMOVED lines=28> */
[----:B------:R-:W-:Y:S04]  /*32100*/  STL [R1+0xaac], R80 ;  /* 0x000aac5001007387 */ /* 0x000fe80000100800 */
[----:B------:R-:W-:Y:S01]  /*32110*/  STL [R1+0xab0], R78 ;  /* 0x000ab04e01007387 */ /* 0x000fe20000100800 */
[----:B------:R-:W-:Y:S01]  /*32120*/  FADD R76, R77, R76 ;  /* 0x0000004c4d4c7221 */ /* 0x000fe20000000000 */
[----:B------:R-:W-:Y:S01]  /*32130*/  FADD R74, R75, R74 ;  /* 0x0000004a4b4a7221 */ /* 0x000fe20000000000 */
[----:B------:R-:W-:Y:S02]  /*32140*/  FADD R15, R73, R15 ;  /* 0x0000000f490f7221 */ /* 0x000fe40000000000 */
[----:B------:R-:W2:Y:S04]  /*32150*/  LDL.LU R73, [R1+0xb8] ;  /* 0x0000b80001497983 */ /* 0x000ea80000300800 */
[----:B------:R-:W-:Y:S04]  /*32160*/  STL [R1+0xab4], R76 ;  /* 0x000ab44c01007387 */ /* 0x000fe80000100800 */
[----:B------:R0:W-:Y:S04]  /*32170*/  STL [R1+0xab8], R74 ;  /* 0x000ab84a01007387 */ /* 0x0001e80000100800 */
[----:B0-----:R-:W2:Y:S04]  /*32180*/  LDL.LU R74, [R1+0xac0] ;  /* 0x000ac000014a7983 */ /* 0x001ea80000300800 */
[----:B------:R-:W3:Y:S04]  /*32190*/  LDL.LU R75, [R1+0xbc] ;  /* 0x0000bc00014b7983 */ /* 0x000ee80000300800 */
[----:B------:R0:W-:Y:S04]  /*321a0*/  STL [R1+0xabc], R15 ;  /* 0x000abc0f01007387 */ /* 0x0001e80000100800 */
[----:B------:R-:W3:Y:S04]  /*321b0*/  LDL.LU R76, [R1+0xac4] ;  /* 0x000ac400014c7983 */ /* 0x000ee80000300800 */
        /* <DEDUP_REMOVED lines=57> */
[----:B0-----:R-:W4:Y:S01]  /*32550*/  LDL.LU R15, [R1+0xb38] ;  /* 0x000b3800010f7983 */ /* 0x001f220000300800 */
        /* <DEDUP_REMOVED lines=8> */
[----:B------:R-:W-:-:S03]  /*325e0*/  FADD R80, R79, R80 ;  /* 0x000000504f507221 */ /* 0x000fc60000000000 */
[----:B0-----:R-:W4:Y:S01]  /*325f0*/  LDL.LU R76, [R1+0xf80] ;  /* 0x000f8000014c7983 */ /* 0x001f220000300800 */
[----:B------:R-:W-:-:S03]  /*32600*/  FADD R82, R81, R82 ;  /* 0x0000005251527221 */ /* 0x000fc60000000000 */
[----:B------:R-:W4:Y:S04]  /*32610*/  LDL.LU R77, [R1+0xf7c] ;  /* 0x000f7c00014d7983 */ /* 0x000f280000300800 */
[----:B------:R0:W-:Y:S01]  /*32620*/  STL [R1+0xac8], R78 ;  /* 0x000ac84e01007387 */ /* 0x0001e20000100800 */
[----:B------:R-:W-:-:S03]  /*32630*/  FADD R84, R83, R84 ;  /* 0x0000005453547221 */ /* 0x000fc60000000000 */
[----:B0-----:R-:W4:Y:S04]  /*32640*/  LDL.LU R78, [R1+0xf78] ;  /* 0x000f7800014e7983 */ /* 0x001f280000300800 */
[----:B------:R-:W4:Y:S04]  /*32650*/  LDL.LU R79, [R1+0xf74] ;  /* 0x000f7400014f7983 */ /* 0x000f280000300800 */
[----:B------:R0:W-:Y:S01]  /*32660*/  STL [R1+0xacc], R80 ;  /* 0x000acc5001007387 */ /* 0x0001e20000100800 */
[----:B------:R-:W-:Y:S01]  /*32670*/  FADD R86, R85, R86 ;  /* 0x0000005655567221 */ /* 0x000fe20000000000 */
[----:B------:R-:W-:-:S02]  /*32680*/  FADD R88, R87, R88 ;  /* 0x0000005857587221 */ /* 0x000fc40000000000 */
[----:B0-----:R-:W4:Y:S04]  /*32690*/  LDL.LU R80, [R1+0xf70] ;  /* 0x000f700001507983 */ /* 0x001f280000300800 */
[----:B------:R-:W4:Y:S04]  /*326a0*/  LDL.LU R81, [R1+0xf6c] ;  /* 0x000f6c0001517983 */ /* 0x000f280000300800 */
[----:B------:R0:W-:Y:S01]  /*326b0*/  STL [R1+0xad0], R82 ;  /* 0x000ad05201007387 */ /* 0x0001e20000100800 */
[----:B------:R-:W-:-:S03]  /*326c0*/  FADD R90, R89, R90 ;  /* 0x0000005a595a7221 */ /* 0x000fc60000000000 */
        /* <DEDUP_REMOVED lines=22> */
[----:B------:R-:W-:Y:S01]  /*32830*/  FADD R10, R9, R10 ;  /* 0x0000000a090a7221 */ /* 0x000fe20000000000 */
[----:B------:R-:W-:Y:S01]  /*32840*/  FADD R12, R11, R12 ;  /* 0x0000000c0b0c7221 */ /* 0x000fe20000000000 */
        /* <DEDUP_REMOVED lines=13> */
[----:B------:R-:W-:Y:S04]  /*32920*/  STL [R1+0xaf0], R2 ;  /* 0x000af00201007387 */ /* 0x000fe80000100800 */
[----:B------:R-:W-:Y:S04]  /*32930*/  STL [R1+0xaf4], R4 ;  /* 0x000af40401007387 */ /* 0x000fe80000100800 */
[----:B------:R-:W-:Y:S04]  /*32940*/  STL [R1+0xaf8], R6 ;  /* 0x000af80601007387 */ /* 0x000fe80000100800 */
        /* <DEDUP_REMOVED lines=20> */
[----:B------:R-:W2:Y:S04]  /*32a90*/  LDL.LU R97, [R1+0x134] ;  /* 0x0001340001617983 */ /* 0x000ea80000300800 */
[----:B------:R-:W-:Y:S04]  /*32aa0*/  STL [R1+0xb30], R100 ;  /* 0x000b306401007387 */ /* 0x000fe80000100800 */
[----:B------:R-:W2:Y:S04]  /*32ab0*/  LDL.LU R5, [R1+0xb3c] ;  /* 0x000b3c0001057983 */ /* 0x000ea80000300800 */
[----:B------:R0:W-:Y:S04]  /*32ac0*/  STL [R1+0xb34], R98 ;  /* 0x000b346201007387 */ /* 0x0001e80000100800 */
[----:B0-----:R-:W3:Y:S04]  /*32ad0*/  LDL.LU R98, [R1+0x138] ;  /* 0x0001380001627983 */ /* 0x001ee80000300800 */
        /* <DEDUP_REMOVED lines=38> */
[----:B------:R0:W-:Y:S04]  /*32d40*/  STL [R1+0xb3c], R5 ;  /* 0x000b3c0501007387 */ /* 0x0001e80000100800 */
[----:B0-----:R-:W2:Y:S01]  /*32d50*/  LDL.LU R5, [R1+0xb88] ;  /* 0x000b880001057983 */ /* 0x001ea20000300800 */
[----:B---3--:R-:W-:-:S03]  /*32d60*/  FADD R4, R98, R4 ;  /* 0x0000000462047221 */ /* 0x008fc60000000000 */
[----:B------:R-:W3:Y:S04]  /*32d70*/  LDL.LU R98, [R1+0xf28] ;  /* 0x000f280001627983 */ /* 0x000ee80000300800 */
[----:B------:R0:W-:Y:S01]  /*32d80*/  STL [R1+0xb40], R4 ;  /* 0x000b400401007387 */ /* 0x0001e20000100800 */
[----:B----4-:R-:W-:-:S03]  /*32d90*/  FADD R3, R99, R3 ;  /* 0x0000000363037221 */ /* 0x010fc60000000000 */
[----:B0-----:R-:W4:Y:S01]  /*32da0*/  LDL.LU R4, [R1+0xb8c] ;  /* 0x000b8c0001047983 */ /* 0x001f220000300800 */
[----:B------:R-:W-:-:S03]  /*32db0*/  FADD R2, R100, R2 ;  /* 0x0000000264027221 */ /* 0x000fc60000000000 */
[----:B------:R-:W3:Y:S04]  /*32dc0*/  LDL.LU R99, [R1+0xf24] ;  /* 0x000f240001637983 */ /* 0x000ee80000300800 */
[----:B------:R0:W-:Y:S01]  /*32dd0*/  STL [R1+0xb44], R3 ;  /* 0x000b440301007387 */ /* 0x0001e20000100800 */
[----:B------:R-:W-:-:S03]  /*32de0*/  FADD R0, R101, R0 ;  /* 0x0000000065007221 */ /* 0x000fc60000000000 */
[----:B0-----:R-:W3:Y:S04]  /*32df0*/  LDL.LU R3, [R1+0xb90] ;  /* 0x000b900001037983 */ /* 0x001ee80000300800 */
[----:B------:R-:W3:Y:S04]  /*32e00*/  LDL.LU R100, [R1+0xf20] ;  /* 0x000f200001647983 */ /* 0x000ee80000300800 */
[----:B------:R0:W-:Y:S04]  /*32e10*/  STL [R1+0xb48], R2 ;  /* 0x000b480201007387 */ /* 0x0001e80000100800 */
[----:B0-----:R-:W3:Y:S04]  /*32e20*/  LDL.LU R2, [R1+0xb94] ;  /* 0x000b940001027983 */ /* 0x001ee80000300800 */
[----:B------:R-:W3:Y:S04]  /*32e30*/  LDL.LU R101, [R1+0xf1c] ;  /* 0x000f1c0001657983 */ /* 0x000ee80000300800 */
[----:B------:R0:W-:Y:S04]  /*32e40*/  STL [R1+0xb4c], R0 ;  /* 0x000b4c0001007387 */ /* 0x0001e80000100800 */
[----:B0-----:R-:W3:Y:S01]  /*32e50*/  LDL.LU R0, [R1+0xb98] ;  /* 0x000b980001007983 */ /* 0x001ee20000300800 */
[----:B------:R-:W-:Y:S01]  /*32e60*/  FADD R15, R102, R15 ;  /* 0x0000000f660f7221 */ /* 0x000fe20000000000 */
[----:B------:R-:W-:-:S02]  /*32e70*/  FADD R104, R103, R104 ;  /* 0x0000006867687221 */ /* 0x000fc40000000000 */
[----:B------:R-:W3:Y:S01]  /*32e80*/  LDL.LU R102, [R1+0xf18] ;  /* 0x000f180001667983 */ /* 0x000ee20000300800 */
[----:B------:R-:W-:-:S03]  /*32e90*/  FADD R106, R105, R106 ;  /* 0x0000006a696a7221 */ /* 0x000fc60000000000 */
[----:B------:R0:W-:Y:S01]  /*32ea0*/  STL [R1+0xb50], R15 ;  /* 0x000b500f01007387 */ /* 0x0001e20000100800 */
[----:B------:R-:W-:Y:S01]  /*32eb0*/  FADD R108, R107, R108 ;  /* 0x0000006c6b6c7221 */ /* 0x000fe20000000000 */
[----:B------:R-:W-:Y:S02]  /*32ec0*/  FADD R110, R109, R110 ;  /* 0x0000006e6d6e7221 */ /* 0x000fe40000000000 */
[----:B0-----:R-:W3:Y:S04]  /*32ed0*/  LDL.LU R15, [R1+0xb9c] ;  /* 0x000b9c00010f7983 */ /* 0x001ee80000300800 */
[----:B------:R-:W3:Y:S04]  /*32ee0*/  LDL.LU R103, [R1+0xf14] ;  /* 0x000f140001677983 */ /* 0x000ee80000300800 */
[----:B------:R0:W-:Y:S01]  /*32ef0*/  STL [R1+0xb54], R104 ;  /* 0x000b546801007387 */ /* 0x0001e20000100800 */
[----:B------:R-:W-:-:S03]  /*32f00*/  FADD R112, R111, R112 ;  /* 0x000000706f707221 */ /* 0x000fc60000000000 */
        /* <DEDUP_REMOVED lines=38> */
[----:B0-----:R-:W3:Y:S04]  /*33170*/  LDL.LU R8, [R1+0xbb0] ;  /* 0x000bb00001087983 */ /* 0x001ee80000300800 */
[----:B------:R0:W5:Y:S04]  /*33180*/  LDL.LU R14, [R1+0xed0] ;  /* 0x000ed000010e7983 */ /* 0x0001680000300800 */
[----:B------:R1:W-:Y:S01]  /*33190*/  STL [R1+0xb80], R7 ;  /* 0x000b800701007387 */ /* 0x0003e20000100800 */
[----:B--2---:R-:W-:-:S03]  /*331a0*/  FADD R5, R120, R5 ;  /* 0x0000000578057221 */ /* 0x004fc60000000000 */
[----:B-1----:R-:W2:Y:S04]  /*331b0*/  LDL.LU R7, [R1+0xbb4] ;  /* 0x000bb40001077983 */ /* 0x002ea80000300800 */
[----:B------:R0:W5:Y:S04]  /*331c0*/  LDL.LU R13, [R1+0xecc] ;  /* 0x000ecc00010d7983 */ /* 0x0001680000300800 */
[----:B------:R1:W-:Y:S01]  /*331d0*/  STL [R1+0xb84], R6 ;  /* 0x000b840601007387 */ /* 0x0003e20000100800 */
[----:B----4-:R-:W-:-:S03]  /*331e0*/  FADD R4, R121, R4 ;  /* 0x0000000479047221 */ /* 0x010fc60000000000 */
[----:B-1----:R-:W4:Y:S04]  /*331f0*/  LDL.LU R6, [R1+0xbb8] ;  /* 0x000bb80001067983 */ /* 0x002f280000300800 */
[----:B------:R1:W-:Y:S01]  /*33200*/  STL [R1+0xb88], R5 ;  /* 0x000b880501007387 */ /* 0x0003e20000100800 */
[----:B---3--:R-:W-:-:S03]  /*33210*/  FADD R3, R122, R3 ;  /* 0x000000037a037221 */ /* 0x008fc60000000000 */
[----:B-1----:R-:W3:Y:S04]  /*33220*/  LDL.LU R5, [R1+0xbbc] ;  /* 0x000bbc0001057983 */ /* 0x002ee80000300800 */
[----:B------:R1:W-:Y:S04]  /*33230*/  STL [R1+0xb8c], R4 ;  /* 0x000b8c0401007387 */ /* 0x0003e80000100800 */
[----:B-1----:R-:W3:Y:S01]  /*33240*/  LDL.LU R4, [R1+0xbc0] ;  /* 0x000bc00001047983 */ /* 0x002ee20000300800 */
[----:B------:R-:W-:-:S03]  /*33250*/  FADD R2, R123, R2 ;  /* 0x000000027b027221 */ /* 0x000fc60000000000 */
[----:B------:R1:W-:Y:S04]  /*33260*/  STL [R1+0xb90], R3 ;  /* 0x000b900301007387 */ /* 0x0003e80000100800 */
[----:B-1----:R-:W3:Y:S04]  /*33270*/  LDL.LU R3, [R1+0xbc4] ;  /* 0x000bc40001037983 */ /* 0x002ee80000300800 */
[----:B------:R1:W-:Y:S01]  /*33280*/  STL [R1+0xb94], R2 ;  /* 0x000b940201007387 */ /* 0x0003e20000100800 */
[----:B------:R-:W-:-:S03]  /*33290*/  FADD R0, R124, R0 ;  /* 0x000000007c007221 */ /* 0x000fc60000000000 */
[----:B-1----:R-:W3:Y:S04]  /*332a0*/  LDL.LU R2, [R1+0xbc8] ;  /* 0x000bc80001027983 */ /* 0x002ee80000300800 */
[----:B------:R1:W-:Y:S04]  /*332b0*/  STL [R1+0xb98], R0 ;  /* 0x000b980001007387 */ /* 0x0003e80000100800 */
[----:B-1----:R-:W3:Y:S01]  /*332c0*/  LDL.LU R0, [R1+0xbcc] ;  /* 0x000bcc0001007983 */ /* 0x002ee20000300800 */
[----:B------:R-:W-:-:S03]  /*332d0*/  FADD R15, R125, R15 ;  /* 0x0000000f7d0f7221 */ /* 0x000fc60000000000 */
[----:B------:R-:W3:Y:S04]  /*332e0*/  LDL.LU R125, [R1+0xc00] ;  /* 0x000c0000017d7983 */ /* 0x000ee80000300800 */
[----:B------:R-:W3:Y:S04]  /*332f0*/  LDL.LU R124, [R1+0xc04] ;  /* 0x000c0400017c7983 */ /* 0x000ee80000300800 */
[----:B------:R-:W3:Y:S04]  /*33300*/  LDL.LU R123, [R1+0xc08] ;  /* 0x000c0800017b7983 */ /* 0x000ee80000300800 */
[----:B------:R1:W-:Y:S04]  /*33310*/  STL [R1+0xb9c], R15 ;  /* 0x000b9c0f01007387 */ /* 0x0003e80000100800 */
[----:B------:R-:W3:Y:S04]  /*33320*/  LDL.LU R122, [R1+0xc0c] ;  /* 0x000c0c00017a7983 */ /* 0x000ee80000300800 */
[----:B------:R-:W3:Y:S04]  /*33330*/  LDL.LU R121, [R1+0xc10] ;  /* 0x000c100001797983 */ /* 0x000ee80000300800 */
[----:B------:R-:W3:Y:S04]  /*33340*/  LDL.LU R120, [R1+0xc14] ;  /* 0x000c140001787983 */ /* 0x000ee80000300800 */
[----:B-1----:R-:W3:Y:S01]  /*33350*/  LDL.LU R15, [R1+0xc18] ;  /* 0x000c1800010f7983 */ /* 0x002ee20000300800 */
[----:B------:R-:W-:-:S05]  /*33360*/  FADD R12, R126, R12 ;  /* 0x0000000c7e0c7221 */ /* 0x000fca0000000000 */
[----:B------:R1:W-:Y:S04]  /*33370*/  STL [R1+0xba0], R12 ;  /* 0x000ba00c01007387 */ /* 0x0003e80000100800 */
[----:B-1----:R0:W5:Y:S01]  /*33380*/  LDL.LU R12, [R1+0xec8] ;  /* 0x000ec800010c7983 */ /* 0x0021620000300800 */
[----:B------:R-:W-:-:S03]  /*33390*/  FADD R11, R127, R11 ;  /* 0x0000000b7f0b7221 */ /* 0x000fc60000000000 */
[----:B------:R-:W3:Y:S04]  /*333a0*/  LDL.LU R126, [R1+0xbfc] ;  /* 0x000bfc00017e7983 */ /* 0x000ee80000300800 */
        /* <DEDUP_REMOVED lines=14> */
[----:B--2---:R-:W-:-:S03]  /*33490*/  FADD R7, R131, R7 ;  /* 0x0000000783077221 */ /* 0x004fc60000000000 */
[----:B------:R-:W2:Y:S04]  /*334a0*/  LDL.LU R130, [R1+0xbec] ;  /* 0x000bec0001827983 */ /* 0x000ea80000300800 */
[----:B------:R1:W-:Y:S04]  /*334b0*/  STL [R1+0xbb4], R7 ;  /* 0x000bb40701007387 */ /* 0x0003e80000100800 */
[----:B-1----:R0:W5:Y:S01]  /*334c0*/  LDL.LU R7, [R1+0xeb4] ;  /* 0x000eb40001077983 */ /* 0x0021620000300800 */
[----:B----4-:R-:W-:-:S03]  /*334d0*/  FADD R6, R132, R6 ;  /* 0x0000000684067221 */ /* 0x010fc60000000000 */
[----:B------:R-:W4:Y:S04]  /*334e0*/  LDL.LU R131, [R1+0xbe8] ;  /* 0x000be80001837983 */ /* 0x000f280000300800 */
[----:B------:R1:W-:Y:S01]  /*334f0*/  STL [R1+0xbb8], R6 ;  /* 0x000bb80601007387 */ /* 0x0003e20000100800 */
[----:B---3--:R-:W-:-:S03]  /*33500*/  FADD R5, R133, R5 ;  /* 0x0000000585057221 */ /* 0x008fc60000000000 */
[----:B-1----:R0:W5:Y:S04]  /*33510*/  LDL.LU R6, [R1+0xeb0] ;  /* 0x000eb00001067983 */ /* 0x0021680000300800 */
[----:B------:R-:W3:Y:S04]  /*33520*/  LDL.LU R132, [R1+0xbe4] ;  /* 0x000be40001847983 */ /* 0x000ee80000300800 */
[----:B------:R1:W-:Y:S01]  /*33530*/  STL [R1+0xbbc], R5 ;  /* 0x000bbc0501007387 */ /* 0x0003e20000100800 */
[----:B------:R-:W-:-:S03]  /*33540*/  FADD R4, R134, R4 ;  /* 0x0000000486047221 */ /* 0x000fc60000000000 */
[----:B-1----:R0:W5:Y:S04]  /*33550*/  LDL.LU R5, [R1+0xeac] ;  /* 0x000eac0001057983 */ /* 0x0021680000300800 */
[----:B------:R-:W3:Y:S01]  /*33560*/  LDL.LU R133, [R1+0xbe0] ;  /* 0x000be00001857983 */ /* 0x000ee20000300800 */
[----:B------:R-:W-:-:S03]  /*33570*/  FADD R3, R135, R3 ;  /* 0x0000000387037221 */ /* 0x000fc60000000000 */
[----:B------:R1:W-:Y:S04]  /*33580*/  STL [R1+0xbc0], R4 ;  /* 0x000bc00401007387 */ /* 0x0003e80000100800 */
[----:B-1----:R0:W5:Y:S01]  /*33590*/  LDL.LU R4, [R1+0xea8] ;  /* 0x000ea80001047983 */ /* 0x0021620000300800 */
[----:B------:R-:W-:-:S03]  /*335a0*/  FADD R2, R136, R2 ;  /* 0x0000000288027221 */ /* 0x000fc60000000000 */
[----:B------:R-:W3:Y:S04]  /*335b0*/  LDL.LU R134, [R1+0xbdc] ;  /* 0x000bdc0001867983 */ /* 0x000ee80000300800 */
[----:B------:R1:W-:Y:S01]  /*335c0*/  STL [R1+0xbc4], R3 ;  /* 0x000bc40301007387 */ /* 0x0003e20000100800 */
[----:B------:R-:W-:-:S03]  /*335d0*/  FADD R0, R137, R0 ;  /* 0x0000000089007221 */ /* 0x000fc60000000000 */
[----:B-1----:R0:W5:Y:S04]  /*335e0*/  LDL.LU R3, [R1+0xea4] ;  /* 0x000ea40001037983 */ /* 0x0021680000300800 */
[----:B------:R-:W3:Y:S04]  /*335f0*/  LDL.LU R135, [R1+0xbd8] ;  /* 0x000bd80001877983 */ /* 0x000ee80000300800 */
[----:B------:R1:W-:Y:S04]  /*33600*/  STL [R1+0xbc8], R2 ;  /* 0x000bc80201007387 */ /* 0x0003e80000100800 */
[----:B-1----:R0:W5:Y:S04]  /*33610*/  LDL.LU R2, [R1+0xea0] ;  /* 0x000ea00001027983 */ /* 0x0021680000300800 */
[----:B------:R-:W3:Y:S04]  /*33620*/  LDL.LU R136, [R1+0xbd4] ;  /* 0x000bd40001887983 */ /* 0x000ee80000300800 */
[----:B------:R1:W-:Y:S04]  /*33630*/  STL [R1+0xbcc], R0 ;  /* 0x000bcc0001007387 */ /* 0x0003e80000100800 */
[----:B-1----:R0:W5:Y:S04]  /*33640*/  LDL.LU R0, [R1+0xe9c] ;  /* 0x000e9c0001007983 */ /* 0x0021680000300800 */
[----:B------:R-:W3:Y:S01]  /*33650*/  LDL.LU R137, [R1+0xbd0] ;  /* 0x000bd00001897983 */ /* 0x000ee20000300800 */
        /* <DEDUP_REMOVED lines=11> */
[----:B--2---:R-:W-:Y:S01]  /*33710*/  FADD R130, R145, R130 ;  /* 0x0000008291827221 */ /* 0x004fe20000000000 */
[----:B----4-:R-:W-:Y:S01]  /*33720*/  FADD R131, R144, R131 ;  /* 0x0000008390837221 */ /* 0x010fe20000000000 */
[----:B---3--:R-:W-:Y:S01]  /*33730*/  FADD R132, R143, R132 ;  /* 0x000000848f847221 */ /* 0x008fe20000000000 */
[----:B------:R-:W-:Y:S01]  /*33740*/  FADD R133, R142, R133 ;  /* 0x000000858e857221 */ /* 0x000fe20000000000 */
[----:B------:R-:W-:Y:S01]  /*33750*/  FADD R134, R141, R134 ;  /* 0x000000868d867221 */ /* 0x000fe20000000000 */
[----:B------:R-:W-:Y:S01]  /*33760*/  FADD R135, R140, R135 ;  /* 0x000000878c877221 */ /* 0x000fe20000000000 */
[----:B------:R-:W-:Y:S01]  /*33770*/  FADD R136, R139, R136 ;  /* 0x000000888b887221 */ /* 0x000fe20000000000 */
[----:B------:R-:W-:-:S05]  /*33780*/  FADD R137, R138, R137 ;  /* 0x000000898a897221 */ /* 0x000fca0000000000 */
[----:B------:R1:W-:Y:S04]  /*33790*/  STL [R1+0xbd0], R137 ;  /* 0x000bd08901007387 */ /* 0x0003e80000100800 */
        /* <DEDUP_REMOVED lines=15> */
[----:B------:R-:W4:Y:S04]  /*33890*/  LDL.LU R149, [R1+0xc1c] ;  /* 0x000c1c0001957983 */ /* 0x000f280000300800 */
[----:B------:R0:W-:Y:S04]  /*338a0*/  STL [R1+0xc10], R121 ;  /* 0x000c107901007387 */ /* 0x0001e80000100800 */
[----:B------:R-:W4:Y:S04]  /*338b0*/  LDL.LU R148, [R1+0xc20] ;  /* 0x000c200001947983 */ /* 0x000f280000300800 */
        /* <DEDUP_REMOVED lines=12> */
[----:B-1----:R-:W4:Y:S04]  /*33980*/  LDL.LU R137, [R1+0xc4c] ;  /* 0x000c4c0001897983 */ /* 0x002f280000300800 */
[----:B--2---:R-:W2:Y:S04]  /*33990*/  LDL.LU R136, [R1+0xc50] ;  /* 0x000c500001887983 */ /* 0x004ea80000300800 */
[----:B---3--:R-:W3:Y:S04]  /*339a0*/  LDL.LU R135, [R1+0xc54] ;  /* 0x000c540001877983 */ /* 0x008ee80000300800 */
[----:B----4-:R-:W4:Y:S04]  /*339b0*/  LDL.LU R134, [R1+0xc58] ;  /* 0x000c580001867983 */ /* 0x010f280000300800 */
        /* <DEDUP_REMOVED lines=15> */
[----:B------:R-:W-:Y:S01]  /*33ab0*/  FADD R149, R157, R149 ;  /* 0x000000959d957221 */ /* 0x000fe20000000000 */
        /* <DEDUP_REMOVED lines=428> */
[----:B------:R-:W-:Y:S01]  /*35580*/  FADD R120, R118, R120 ;  /* 0x0000007876787221 */ /* 0x000fe20000000000 */
[----:B------:R-:W-:-:S05]  /*35590*/  FADD R15, R15, R119 ;  /* 0x000000770f0f7221 */ /* 0x000fca0000000000 */
[----:B------:R0:W-:Y:S04]  /*355a0*/  STL [R1+0xe84], R15 ;  /* 0x000e840f01007387 */ /* 0x0001e80000100800 */
[----:B------:R0:W-:Y:S04]  /*355b0*/  STL [R1+0xe7c], R121 ;  /* 0x000e7c7901007387 */ /* 0x0001e80000100800 */
[----:B------:R0:W-:Y:S02]  /*355c0*/  STL [R1+0xe80], R120 ;  /* 0x000e807801007387 */ /* 0x0001e40000100800 */
.L_x_28:
[----:B01----:R-:W0:Y:S02]  /*355d0*/  LDC R15, c[0x0][0x28c] ;  /* 0x0000a300ff0f7b82 */ /* 0x003e240000000800 */
[----:B0-----:R-:W-:-:S13]  /*355e0*/  ISETP.GE.AND P0, PT, R15, 0x1, PT ;  /* 0x000000010f00780c */ /* 0x001fda0003f06270 */
[----:B------:R-:W-:Y:S05]  /*355f0*/  @!P0 BRA `(.L_x_29) ;  /* 0x0000000000408947 */ /* 0x000fea0003800000 */
[----:B------:R-:W-:-:S06]  /*35600*/  UISETP.NE.AND UP0, UPT, UR8, 0x3, UPT ;  /* 0x000000030800788c */ /* 0x000fcc000bf05270 */
[----:B------:R-:W-:-:S13]  /*35610*/  PLOP3.LUT P0, PT, PT, PT, UP0, 0x80, 0x0 ;  /* 0x000000000000781c */ /* 0x000fda0003f0f008 */
[----:B------:R-:W-:Y:S05]  /*35620*/  @!P0 BRA `(.L_x_30) ;  /* 0x0000000000048947 */ /* 0x000fea0003800000 */
[----:B------:R-:W-:Y:S01]  /*35630*/  BPT.TRAP 0x1 ;  /* 0x000000040000795c */ /* 0x000fe20000300000 */
.L_x_30:
[----:B------:R-:W-:-:S04]  /*35640*/  UISETP.LT.AND UP0, UPT, UR24, 0x1, UPT ;  /* 0x000000011800788c */ /* 0x000fc8000bf01270 */
[----:B------:R-:W-:Y:S02]  /*35650*/  USEL UR6, UR24, 0x1, UP0 ;  /* 0x0000000118067887 */ /* 0x000fe40008000000 */
[----:B------:R-:W-:Y:S02]  /*35660*/  UISETP.GT.U32.AND UP0, UPT, UR7, 0x1, UPT ;  /* 0x000000010700788c */ /* 0x000fe4000bf04070 */
[----:B------:R-:W-:-:S04]  /*35670*/  UIADD3 UR6, UR5, UR24, -UR6 ;  /* 0x0000001805067290 */ /* 0x000fc8000fffe806 */
[----:B------:R-:W-:Y:S01]  /*35680*/  USHF.L.U32 UR6, UR6, 0x3, URZ ;  /* 0x0000000306067899 */ /* 0x000fe2000800063f */
[----:B------:R-:W-:-:S03]  /*35690*/  PLOP3.LUT P0, PT, PT, PT, UP0, 0x80, 0x0 ;  /* 0x000000000000781c */ /* 0x000fc60003f0f008 */
[----:B------:R-:W-:-:S04]  /*356a0*/  ULOP3.LUT UR6, UR6, 0x8, URZ, 0xc0, !UPT ;  /* 0x0000000806067892 */ /* 0x000fc8000f8ec03f */
[----:B------:R-:W-:-:S04]  /*356b0*/  UIADD3 UR6, UR12, 0x10, UR6 ;  /* 0x000000100c067890 */ /* 0x000fc8000fffe006 */
[----:B------:R-:W-:-:S09]  /*356c0*/  UPRMT UR6, URZ, 0x654, UR6 ;  /* 0x000006543f067896 */ /* 0x000fd20008000006 */
[----:B------:R-:W-:Y:S01]  /*356d0*/  SYNCS.ARRIVE.TRANS64.RED.A1T0 RZ, [UR6], RZ ;  /* 0x000000ffffff79a7 */ /* 0x000fe20008100406 */
[----:B------:R-:W-:Y:S05]  /*356e0*/  @P0 BRA `(.L_x_29) ;  /* 0x0000000000040947 */ /* 0x000fea0003800000 */
[----:B------:R-:W-:Y:S01]  /*356f0*/  BPT.TRAP 0x1 ;  /* 0x000000040000795c */ /* 0x000fe20000300000 */
.L_x_29:
[----:B------:R-:W2:Y:S01]  /*35700*/  LDL.LU R26, [R1+0xe8c] ;  /* 0x000e8c00011a7983 */ /* 0x000ea20000300800 */
[----:B------:R-:W0:Y:S01]  /*35710*/  LDC R27, c[0x0][0x288] ;  /* 0x0000a200ff1b7b82 */ /* 0x000e220000000800 */
[----:B------:R-:W1:Y:S01]  /*35720*/  S2R R33, SR_TID.X ;  /* 0x0000000000217919 */ /* 0x000e620000002100 */
[----:B------:R-:W-:Y:S01]  /*35730*/  USHF.R.S32.HI UR9, URZ, 0x1f, UR27 ;  /* 0x0000001f3f097899 */ /* 0x000fe2000801141b */
[----:B------:R-:W-:Y:S01]  /*35740*/  ULDC UR6, c[0x0][0x284] ;  /* 0x0000a10000067ab9 */ /* 0x000fe20000000800 */
[----:B------:R-:W3:Y:S01]  /*35750*/  LDL.LU R32, [R1+0xe88] ;  /* 0x000e880001207983 */ /* 0x000ee20000300800 */
[----:B------:R-:W-:Y:S01]  /*35760*/  ULDC.64 UR10, c[0x0][0x5d0] ;  /* 0x00017400000a7ab9 */ /* 0x000fe20000000a00 */
[--C-:B-1----:R-:W-:Y:S02]  /*35770*/  SHF.R.U32.HI R25, RZ, 0x2, R33.reuse ;  /* 0x00000002ff197819 */ /* 0x102fe40000011621 */
[----:B------:R-:W-:Y:S02]  /*35780*/  LOP3.LUT R29, R33, 0x60, RZ, 0xc0, !PT ;  /* 0x00000060211d7812 */ /* 0x000fe400078ec0ff */
[----:B------:R-:W-:-:S02]  /*35790*/  SHF.R.U32.HI R24, RZ, 0x7, R33 ;  /* 0x00000007ff187819 */ /* 0x000fc40000011621 */
[----:B------:R-:W-:Y:S02]  /*357a0*/  LOP3.LUT R25, R25, 0x7, RZ, 0xc0, !PT ;  /* 0x0000000719197812 */ /* 0x000fe400078ec0ff */
[----:B------:R-:W-:Y:S02]  /*357b0*/  SHF.R.U32.HI R29, RZ, 0x1, R29 ;  /* 0x00000001ff1d7819 */ /* 0x000fe4000001161d */
[----:B------:R-:W-:Y:S02]  /*357c0*/  LOP3.LUT R24, R24, 0x1, RZ, 0xc0, !PT ;  /* 0x0000000118187812 */ /* 0x000fe400078ec0ff */
[----:B------:R-:W-:Y:S02]  /*357d0*/  IADD3 R15, RZ, -R29, -R25 ;  /* 0x8000001dff0f7210 */ /* 0x000fe40007ffe819 */
[----:B------:R-:W-:Y:S01]  /*357e0*/  LOP3.LUT R28, R33, 0x3, RZ, 0xc0, !PT ;  /* 0x00000003211c7812 */ /* 0x000fe200078ec0ff */
[C---:B------:R-:W-:Y:S02]  /*357f0*/  IMAD.SHL.U32 R31, R24.reuse, 0x40, RZ ;  /* 0x00000040181f7824 */ /* 0x040fe400078e00ff */
[----:B------:R-:W-:-:S02]  /*35800*/  IMAD R15, R24, -0x40, R15 ;  /* 0xffffffc0180f7824 */ /* 0x000fc400078e020f */
[----:B0-----:R-:W-:Y:S01]  /*35810*/  IMAD R28, R28, -0x2, R27 ;  /* 0xfffffffe1c1c7824 */ /* 0x001fe200078e021b */
[----:B------:R-:W-:Y:S01]  /*35820*/  LOP3.LUT R31, R31, 0x40, R25, 0xe2, !PT ;  /* 0x000000401f1f7812 */ /* 0x000fe200078ee219 */
[----:B--2---:R-:W-:-:S04]  /*35830*/  IMAD R26, R26, 0x180, RZ ;  /* 0x000001801a1a7824 */ /* 0x004fc800078e02ff */
[----:B------:R-:W-:Y:S01]  /*35840*/  IMAD.IADD R28, R28, 0x1, -R26 ;  /* 0x000000011c1c7824 */ /* 0x000fe200078e0a1a */
[----:B------:R-:W-:Y:S01]  /*35850*/  ISETP.GE.AND P0, PT, R26, R27, PT ;  /* 0x0000001b1a00720c */ /* 0x000fe20003f06270 */
[----:B------:R-:W-:Y:S02]  /*35860*/  IMAD.SHL.U32 R27, R33, 0x2, RZ ;  /* 0x00000002211b7824 */ /* 0x000fe400078e00ff */
[C---:B---3--:R-:W-:Y:S02]  /*35870*/  IMAD R24, R32.reuse, 0x180, RZ ;  /* 0x0000018020187824 */ /* 0x048fe400078e02ff */
[----:B------:R-:W-:Y:S01]  /*35880*/  IMAD.WIDE R40, R32, 0x180, RZ ;  /* 0x0000018020287825 */ /* 0x000fe200078e02ff */
[----:B------:R-:W-:Y:S02]  /*35890*/  LOP3.LUT R26, R26, 0x6, R27, 0xf8, !PT ;  /* 0x000000061a1a7812 */ /* 0x000fe400078ef81b */
[C---:B------:R-:W-:Y:S01]  /*358a0*/  IADD3 R15, -R24.reuse, UR6, R15 ;  /* 0x00000006180f7c10 */ /* 0x040fe2000fffe10f */
[----:B------:R-:W-:Y:S01]  /*358b0*/  IMAD.MOV.U32 R32, RZ, RZ, -0x1 ;  /* 0xffffffffff207424 */ /* 0x000fe200078e00ff */
[----:B------:R0:W-:Y:S01]  /*358c0*/  STL.64 [R1+0xd0], R40 ;  /* 0x0000d02801007387 */ /* 0x0001e20000100a00 */
[----:B------:R-:W-:Y:S01]  /*358d0*/  ISETP.GE.OR P0, PT, R24, UR6, P0 ;  /* 0x0000000618007c0c */ /* 0x000fe20008706670 */
[----:B------:R-:W-:Y:S01]  /*358e0*/  UIMAD UR6, UR9, UR10, URZ ;  /* 0x0000000a090672a4 */ /* 0x000fe2000f8e023f */
[----:B------:R-:W-:Y:S01]  /*358f0*/  SHF.R.S32.HI R27, RZ, 0x1f, R26 ;  /* 0x0000001fff1b7819 */ /* 0x000fe2000001141a */
[----:B------:R0:W-:Y:S01]  /*35900*/  STL [R1+0x2d4], R32 ;  /* 0x0002d42001007387 */ /* 0x0001e20000100800 */
[----:B------:R-:W-:Y:S01]  /*35910*/  IMAD.U32 R24, RZ, RZ, UR10 ;  /* 0x0000000aff187e24 */ /* 0x000fe2000f8e00ff */
[----:B------:R-:W-:Y:S01]  /*35920*/  UIMAD UR6, UR27, UR11, UR6 ;  /* 0x0000000b1b0672a4 */ /* 0x000fe2000f8e0206 */
[----:B------:R-:W-:-:S02]  /*35930*/  LOP3.LUT R31, R40, R31, R29, 0xfe, !PT ;  /* 0x0000001f281f7212 */ /* 0x000fc400078efe1d */
[----:B------:R-:W-:Y:S01]  /*35940*/  IMAD.WIDE.U32 R24, R24, UR27, R26 ;  /* 0x0000001b18187c25 */ /* 0x000fe2000f8e001a */
[----:B------:R-:W-:-:S03]  /*35950*/  ULDC.64 UR10, c[0x0][0x5c8] ;  /* 0x00017200000a7ab9 */ /* 0x000fc60000000a00 */
[----:B------:R-:W-:Y:S02]  /*35960*/  VIADD R25, R25, UR6 ;  /* 0x0000000619197c36 */ /* 0x000fe40008000000 */
[----:B------:R-:W-:Y:S02]  /*35970*/  IMAD R29, R41, UR10, RZ ;  /* 0x0000000a291d7c24 */ /* 0x000fe4000f8e02ff */
[----:B------:R-:W-:-:S04]  /*35980*/  IMAD.WIDE.U32 R24, R31, UR10, R24 ;  /* 0x0000000a1f187c25 */ /* 0x000fc8000f8e0018 */
[----:B------:R-:W-:Y:S01]  /*35990*/  IMAD R29, R31, UR11, R29 ;  /* 0x0000000b1f1d7c24 */ /* 0x000fe2000f8e021d */
[----:B0-----:R-:W-:Y:S06]  /*359a0*/  @P0 BRA `(.L_x_31) ;  /* 0x000003ec00e00947 */ /* 0x001fec0003800000 */
[----:B------:R-:W-:Y:S01]  /*359b0*/  FSETP.NEU.AND P0, PT, RZ, UR25, PT ;  /* 0x00000019ff007c0b */ /* 0x000fe2000bf0d000 */
[----:B------:R-:W-:Y:S01]  /*359c0*/  BSSY B0, `(.L_x_31) ;  /* 0x0003ef6000007945 */ /* 0x000fe20003800000 */
[----:B------:R-:W-:-:S11]  /*359d0*/  IMAD.IADD R29, R25, 0x1, R29 ;  /* 0x00000001191d7824 */ /* 0x000fd600078e021d */
[----:B------:R-:W-:Y:S05]  /*359e0*/  @!P0 BRA `(.L_x_32) ;  /* 0x0000024c005c8947 */ /* 0x000fea0003800000 */
[----:B------:R-:W-:Y:S01]  /*359f0*/  ISETP.GE.AND P0, PT, R15, 0x9, PT ;  /* 0x000000090f00780c */ /* 0x000fe20003f06270 */
[----:B------:R-:W-:Y:S01]  /*35a00*/  ULDC.64 UR10, c[0x0][0x5b8] ;  /* 0x00016e00000a7ab9 */ /* 0x000fe20000000a00 */
[----:B------:R-:W-:Y:S01]  /*35a10*/  LOP3.LUT R30, R30, 0xfffdffff, RZ, 0xc0, !PT ;  /* 0xfffdffff1e1e7812 */ /* 0x000fe200078ec0ff */
[----:B------:R-:W-:Y:S01]  /*35a20*/  UIMAD UR6, UR9, UR10, URZ ;  /* 0x0000000a090672a4 */ /* 0x000fe2000f8e023f */
[C---:B------:R-:W-:Y:S01]  /*35a30*/  ISETP.LT.OR P3, PT, R28.reuse, 0x1, !P0 ;  /* 0x000000011c00780c */ /* 0x040fe20004761670 */
[----:B------:R-:W-:Y:S01]  /*35a40*/  ULDC.64 UR12, c[0x0][0x5a8] ;  /* 0x00016a00000c7ab9 */ /* 0x000fe20000000a00 */
[C---:B------:R-:W-:Y:S01]  /*35a50*/  ISETP.LT.OR P2, PT, R28.reuse, 0x2, !P0 ;  /* 0x000000021c00780c */ /* 0x040fe20004741670 */
[----:B------:R-:W-:Y:S01]  /*35a60*/  UIMAD UR6, UR27, UR11, UR6 ;  /* 0x0000000b1b0672a4 */ /* 0x000fe2000f8e0206 */
[----:B------:R-:W-:Y:S01]  /*35a70*/  ISETP.LT.OR P4, PT, R28, 0x9, !P0 ;  /* 0x000000091c00780c */ /* 0x000fe20004781670 */
[----:B-----5:R-:W-:Y:S01]  /*35a80*/  STL [R1+0xe9c], R13 ;  /* 0x000e9c0d01007387 */ /* 0x020fe20000100800 */
[----:B------:R-:W-:-:S03]  /*35a90*/  LOP3.LUT R0, R0, 0xfffff7ff, RZ, 0xc0, !PT ;  /* 0xfffff7ff00007812 */ /* 0x000fc600078ec0ff */
[----:B------:R-:W2:Y:S04]  /*35aa0*/  LDL.LU R66, [R1+0x600] ;  /* 0x0006000001427983 */ /* 0x000ea80000300800 */
[----:B------:R-:W0:Y:S01]  /*35ab0*/  @!P3 LDC.64 R36, c[0x0][0x5c0] ;  /* 0x00017000ff24bb82 */ /* 0x000e220000000a00 */
[----:B------:R-:W3:Y:S01]  /*35ac0*/  LDL.LU R71, [R1+0x604] ;  /* 0x0006040001477983 */ /* 0x000ee20000300800 */
[----:B------:R-:W-:-:S03]  /*35ad0*/  @P2 LOP3.LUT R30, R30, 0x20000, RZ, 0xfc, !PT ;  /* 0x000200001e1e2812 */ /* 0x000fc600078efcff */
[----:B------:R-:W4:Y:S03]  /*35ae0*/  LDL.LU R70, [R1+0x608] ;  /* 0x0006080001467983 */ /* 0x000f260000300800 */
[----:B------:R-:W1:Y:S08]  /*35af0*/  @!P2 LDC.64 R34, c[0x0][0x5c0] ;  /* 0x00017000ff22ab82 */ /* 0x000e700000000a00 */
[----:B------:R-:W1:Y:S01]  /*35b00*/  @!P4 LDC.64 R32, c[0x0][0x5c0] ;  /* 0x00017000ff20cb82 */ /* 0x000e620000000a00 */
[----:B0-----:R-:W-:-:S04]  /*35b10*/  @!P3 IADD3 R36, P1, P5, R24, R36, R3 ;  /* 0x000000241824b210 */ /* 0x001fc80007d3e003 */
[----:B------:R-:W-:Y:S02]  /*35b20*/  @!P3 IADD3.X R37, R29, R37, R4, P1, P5 ;  /* 0x000000251d25b210 */ /* 0x000fe40000fea404 */
[----:B-1----:R-:W-:-:S04]  /*35b30*/  @!P2 IADD3 R38, P1, P5, R24, R34, R3 ;  /* 0x000000221826a210 */ /* 0x002fc80007d3e003 */
[----:B------:R-:W-:Y:S02]  /*35b40*/  @!P2 IADD3.X R39, R29, R35, R4, P1, P5 ;  /* 0x000000231d27a210 */ /* 0x000fe40000fea404 */
[----:B------:R-:W-:Y:S02]  /*35b50*/  ISETP.GE.AND P2, PT, R15, 0x1, PT ;  /* 0x000000010f00780c */ /* 0x000fe40003f46270 */
[----:B------:R-:W-:-:S04]  /*35b60*/  @!P4 IADD3 R42, P1, P5, R24, R32, R3 ;  /* 0x00000020182ac210 */ /* 0x000fc80007d3e003 */
[----:B------:R-:W-:Y:S02]  /*35b70*/  @!P4 IADD3.X R43, R29, R33, R4, P1, P5 ;  /* 0x000000211d2bc210 */ /* 0x000fe40000fea404 */
[----:B------:R-:W-:-:S13]  /*35b80*/  ISETP.LT.OR P1, PT, R28, 0xa, !P0 ;  /* 0x0000000a1c00780c */ /* 0x000fda0004721670 */
[----:B------:R-:W0:Y:S02]  /*35b90*/  @!P1 LDC.64 R32, c[0x0][0x5c0] ;  /* 0x00017000ff209b82 */ /* 0x000e240000000a00 */
[----:B0-----:R-:W-:Y:S01]  /*35ba0*/  @!P1 IADD3 R44, P5, P6, R24, R32, R3 ;  /* 0x00000020182c9210 */ /* 0x001fe20007ebe003 */
[----:B------:R-:W-:Y:S01]  /*35bb0*/  IMAD.U32 R32, RZ, RZ, UR10 ;  /* 0x0000000aff207e24 */ /* 0x000fe2000f8e00ff */
[----:B------:R-:W-:Y:S02]  /*35bc0*/  ULDC.64 UR10, c[0x0][0x5b0] ;  /* 0x00016c00000a7ab9 */ /* 0x000fe40000000a00 */
[----:B------:R-:W-:Y:S01]  /*35bd0*/  @!P1 IADD3.X R45, R29, R33, R4, P5, P6 ;  /* 0x000000211d2d9210 */ /* 0x000fe20002fec404 */
[----:B------:R-:W-:-:S04]  /*35be0*/  IMAD.WIDE.U32 R26, R32, UR27, R26 ;  /* 0x0000001b201a7c25 */ /* 0x000fc8000f8e001a */
[----:B------:R-:W-:Y:S02]  /*35bf0*/  VIADD R33, R27, UR6 ;  /* 0x000000061b217c36 */ /* 0x000fe40008000000 */
[----:B------:R-:W-:Y:S02]  /*35c00*/  IMAD.MOV.U32 R32, RZ, RZ, R26 ;  /* 0x000000ffff207224 */ /* 0x000fe400078e001a */
[----:B------:R-:W-:Y:S02]  /*35c10*/  IMAD R34, R41, UR10, RZ ;  /* 0x0000000a29227c24 */ /* 0x000fe4000f8e02ff */
[----:B------:R-:W-:-:S04]  /*35c20*/  IMAD.WIDE.U32 R26, R31, UR10, R32 ;  /* 0x0000000a1f1a7c25 */ /* 0x000fc8000f8e0020 */
[----:B------:R-:W-:Y:S01]  /*35c30*/  IMAD R34, R31, UR11, R34 ;  /* 0x0000000b1f227c24 */ /* 0x000fe2000f8e0222 */
[----:B------:R-:W-:-:S04]  /*35c40*/  IADD3 R26, P5, R26, UR12, RZ ;  /* 0x0000000c1a1a7c10 */ /* 0x000fc8000ffbe0ff */
[--C-:B------:R-:W-:Y:S02]  /*35c50*/  IADD3.X R27, R27, UR13, R34.reuse, P5, !PT ;  /* 0x0000000d1b1b7c10 */ /* 0x100fe4000affe422 */
[----:B------:R-:W-:Y:S02]  /*35c60*/  ISETP.LT.OR P5, PT, R28, 0x1, !P2 ;  /* 0x000000011c00780c */ /* 0x000fe400057a1670 */
[----:B------:R-:W-:-:S11]  /*35c70*/  PRMT R34, RZ, 0x7610, R34 ;  /* 0x00007610ff227816 */ /* 0x000fd60000000022 */
[----:B------:R-:W2:Y:S02]  /*35c80*/  @!P5 LDG.E.U8 R34, desc[UR30][R26.64] ;  /* 0x0000001e1a22d981 */ /* 0x000ea4000c1e1100 */
[----:B--2---:R-:W-:-:S04]  /*35c90*/  LOP3.LUT R34, R34, 0xff, RZ, 0xc0, !PT ;  /* 0x000000ff22227812 */ /* 0x004fc800078ec0ff */
[----:B------:R-:W-:-:S05]  /*35ca0*/  F2FP.F16.E4M3.UNPACK_B R34, R34 ;  /* 0x00000022ff22723e */ /* 0x000fca00020006ff */
[----:B------:R-:W-:-:S05]  /*35cb0*/  HADD2.F32 R34, -RZ, R34.H0_H0 ;  /* 0x20000022ff227230 */ /* 0x000fca0000004100 */
[----:B------:R-:W-:-:S04]  /*35cc0*/  FMUL R34, R34, UR25 ;  /* 0x0000001922227c20 */ /* 0x000fc80008400000 */
[----:B------:R-:W-:Y:S02]  /*35cd0*/  FFMA R16, R16, UR26, R34 ;  /* 0x0000001a10107c23 */ /* 0x000fe40008000022 */
[----:B------:R-:W0:Y:S03]  /*35ce0*/  @!P5 LDC.64 R34, c[0x0][0x5c0] ;  /* 0x00017000ff22db82 */ /* 0x000e260000000a00 */
[----:B------:R-:W-:Y:S02]  /*35cf0*/  F2FP.SATFINITE.E4M3.F32.PACK_AB_MERGE_C R16, RZ, R16, RZ ;  /* 0x00000010ff10723e */ /* 0x000fe400048070ff */
[----:B0-----:R-:W-:-:S05]  /*35d00*/  @!P5 IADD3 R34, P6, R24, R34, RZ ;  /* 0x000000221822d210 */ /* 0x001fca0007fde0ff */
[----:B------:R-:W-:-:S05]  /*35d10*/  @!P5 IMAD.X R35, R29, 0x1, R35, P6 ;  /* 0x000000011d23d824 */ /* 0x000fca00030e0623 */
[----:B------:R0:W-:Y:S01]  /*35d20*/  @!P5 STG.E.U8 desc[UR30][R34.64], R16 ;  /* 0x000000102200d986 */ /* 0x0001e2000c10111e */
[----:B------:R-:W-:Y:S02]  /*35d30*/  ISETP.LT.OR P5, PT, R28, 0x2, !P2 ;  /* 0x000000021c00780c */ /* 0x000fe400057a1670 */
[----:B0-----:R-:W-:-:S11]  /*35d40*/  PRMT R16, RZ, 0x7610, R16 ;  /* 0x00007610ff107816 */ /* 0x001fd60000000010 */
[----:B------:R-:W0:Y:S01]  /*35d50*/  @!P5 LDC.64 R34, c[0x0][0x5c0] ;  /* 0x00017000ff22db82 */ /* 0x000e220000000a00 */
[----:B------:R-:W2:Y:S01]  /*35d60*/  @!P5 LDG.E.U8 R16, desc[UR30][R26.64+0x1] ;  /* 0x0000011e1a10d981 */ /* 0x000ea2000c1e1100 */
[----:B0-----:R-:W-:-:S05]  /*35d70*/  @!P5 IADD3 R34, P6, R24, R34, RZ ;  /* 0x000000221822d210 */ /* 0x001fca0007fde0ff */
[----:B------:R-:W-:Y:S01]  /*35d80*/  @!P5 IMAD.X R35, R29, 0x1, R35, P6 ;  /* 0x000000011d23d824 */ /* 0x000fe200030e0623 */
[----:B--2---:R-:W-:-:S04]  /*35d90*/  LOP3.LUT R16, R16, 0xff, RZ, 0xc0, !PT ;  /* 0x000000ff10107812 */ /* 0x004fc800078ec0ff */
[----:B------:R-:W-:-:S05]  /*35da0*/  F2FP.F16.E4M3.UNPACK_B R16, R16 ;  /* 0x00000010ff10723e */ /* 0x000fca00020006ff */
[----:B------:R-:W-:-:S05]  /*35db0*/  HADD2.F32 R16, -RZ, R16.H0_H0 ;  /* 0x20000010ff107230 */ /* 0x000fca0000004100 */
[----:B------:R-:W-:-:S04]  /*35dc0*/  FMUL R16, R16, UR25 ;  /* 0x0000001910107c20 */ /* 0x000fc80008400000 */
[----:B------:R-:W-:-:S05]  /*35dd0*/  FFMA R17, R17, UR26, R16 ;  /* 0x0000001a11117c23 */ /* 0x000fca0008000010 */
[----:B------:R-:W-:-:S05]  /*35de0*/  F2FP.SATFINITE.E4M3.F32.PACK_AB_MERGE_C R17, RZ, R17, RZ ;  /* 0x00000011ff11723e */ /* 0x000fca00048070ff */
[----:B------:R0:W-:Y:S01]  /*35df0*/  @!P5 STG.E.U8 desc[UR30][R34.64+0x1], R17 ;  /* 0x000001112200d986 */ /* 0x0001e2000c10111e */
[----:B------:R-:W-:-:S05]  /*35e00*/  IADD3 R16, P5, R31, 0x8, RZ ;  /* 0x000000081f107810 */ /* 0x000fca0007fbe0ff */
[----:B0-----:R-:W-:-:S04]  /*35e10*/  IMAD.X R34, RZ, RZ, R41, P5 ;  /* 0x000000ffff227224 */ /* 0x001fc800028e0629 */
[----:B------:R-:W-:-:S04]  /*35e20*/  IMAD R34, R34, UR10, RZ ;  /* 0x0000000a22227c24 */ /* 0x000fc8000f8e02ff */
[C---:B------:R-:W-:Y:S02]  /*35e30*/  IMAD R34, R16.reuse, UR11, R34 ;  /* 0x0000000b10227c24 */ /* 0x040fe4000f8e0222 */
[----:B------:R-:W-:-:S03]  /*35e40*/  IMAD.WIDE.U32 R16, R16, UR10, R32 ;  /* 0x0000000a10107c25 */ /* 0x000fc6000f8e0020 */
[----:B------:R-:W-:-:S04]  /*35e50*/  IADD3 R16, P5, R16, UR12, RZ ;  /* 0x0000000c10107c10 */ /* 0x000fc8000ffbe0ff */
[--C-:B------:R-:W-:Y:S02]  /*35e60*/  IADD3.X R17, R17, UR13, R34.reuse, P5, !PT ;  /* 0x0000000d11117c10 */ /* 0x100fe4000affe422 */
[----:B------:R-:W-:-:S06]  /*35e70*/  PRMT R34, RZ, 0x7610, R34 ;  /* 0x00007610ff227816 */ /* 0x000fcc0000000022 */
[----:B------:R-:W2:Y:S01]  /*35e80*/  @!P3 LDG.E.U8 R34, desc[UR30][R16.64] ;  /* 0x0000001e1022b981 */ /* 0x000ea2000c1e1100 */
[----:B------:R-:W-:Y:S02]  /*35e90*/  ISETP.LT.OR P2, PT, R28, 0x11, !P0 ;  /* 0x000000111c00780c */ /* 0x000fe40004741670 */
[----:B--2---:R-:W-:-:S04]  /*35ea0*/  LOP3.LUT R34, R34, 0xff, RZ, 0xc0, !PT ;  /* 0x000000ff22227812 */ /* 0x004fc800078ec0ff */
[----:B------:R-:W-:-:S05]  /*35eb0*/  F2FP.F16.E4M3.UNPACK_B R34, R34 ;  /* 0x00000022ff22723e */ /* 0x000fca00020006ff */
[----:B------:R-:W-:-:S05]  /*35ec0*/  HADD2.F32 R34, -RZ, R34.H0_H0 ;  /* 0x20000022ff227230 */ /* 0x000fca0000004100 */
[----:B------:R-:W-:-:S04]  /*35ed0*/  FMUL R34, R34, UR25 ;  /* 0x0000001922227c20 */ /* 0x000fc80008400000 */
[----:B------:R-:W-:Y:S02]  /*35ee0*/  FFMA R18, R18, UR26, R34 ;  /* 0x0000001a12127c23 */ /* 0x000fe40008000022 */
[----:B------:R-:W0:Y:S03]  /*35ef0*/  @!P2 LDC.64 R34, c[0x0][0x5c0] ;  /* 0x00017000ff22ab82 */ /* 0x000e260000000a00 */
[----:B------:R-:W-:-:S05]  /*35f00*/  F2FP.SATFINITE.E4M3.F32.PACK_AB_MERGE_C R18, RZ, R18, RZ ;  /* 0x00000012ff12723e */ /* 0x000fca00048070ff */
[----:B------:R1:W-:Y:S01]  /*35f10*/  @!P3 STG.E.U8 desc[UR30][R36.64], R18 ;  /* 0x000000122400b986 */ /* 0x0003e2000c10111e */
[----:B0-----:R-:W-:-:S04]  /*35f20*/  @!P2 IADD3 R40, P5, P6, R24, R34, R3 ;  /* 0x000000221828a210 */ /* 0x001fc80007ebe003 */
[----:B------:R-:W-:Y:S02]  /*35f30*/  @!P2 IADD3.X R41, R29, R35, R4, P5, P6 ;  /* 0x000000231d29a210 */ /* 0x000fe40002fec404 */
[----:B------:R-:W-:Y:S02]  /*35f40*/  LOP3.LUT P2, RZ, R30, 0x20000, RZ, 0xc0, !PT ;  /* 0x000200001eff7812 */ /* 0x000fe4000784c0ff */
[----:B-1----:R-:W-:-:S11]  /*35f50*/  PRMT R18, RZ, 0x7610, R18 ;  /* 0x00007610ff127816 */ /* 0x002fd60000000012 */
[----:B------:R-:W2:Y:S01]  /*35f60*/  @!P2 LDG.E.U8 R18, desc[UR30][R16.64+0x1] ;  /* 0x0000011e1012a981 */ /* 0x000ea2000c1e1100 */
[----:B------:R-:W-:-:S13]  /*35f70*/  ISETP.LT.OR P5, PT, R28, 0x12, !P0 ;  /* 0x000000121c00780c */ /* 0x000fda00047a1670 */
[----:B------:R-:W0:Y:S01]  /*35f80*/  @!P5 LDC.64 R34, c[0x0][0x5c0] ;  /* 0x00017000ff22db82 */ /* 0x000e220000000a00 */
[----:B------:R-:W-:-:S04]  /*35f90*/  LOP3.LUT R30, R30, 0xffff7fff, RZ, 0xc0, !PT ;  /* 0xffff7fff1e1e7812 */ /* 0x000fc800078ec0ff */
[----:B------:R-:W-:Y:S02]  /*35fa0*/  @P5 LOP3.LUT R30, R30, 0x8000, RZ, 0xfc, !PT ;  /* 0x000080001e1e5812 */ /* 0x000fe400078efcff */
[----:B0-----:R-:W-:-:S04]  /*35fb0*/  @!P5 IADD3 R36, P3, P6, R24, R34, R3 ;  /* 0x000000221824d210 */ /* 0x001fc80007e7e003 */
[----:B------:R-:W-:Y:S02]  /*35fc0*/  @!P5 IADD3.X R37, R29, R35, R4, P3, P6 ;  /* 0x000000231d25d210 */ /* 0x000fe40001fec404 */
[----:B------:R-:W-:Y:S02]  /*35fd0*/  ISETP.LT.OR P5, PT, R28, 0x19, !P0 ;  /* 0x000000191c00780c */ /* 0x000fe400047a1670 */
[----:B------:R-:W-:Y:S02]  /*35fe0*/  ISETP.GE.AND P6, PT, R15, 0x1, PT ;  /* 0x000000010f00780c */ /* 0x000fe40003fc6270 */
[----:B--2---:R-:W-:-:S04]  /*35ff0*/  LOP3.LUT R18, R18, 0xff, RZ, 0xc0, !PT ;  /* 0x000000ff12127812 */ /* 0x004fc800078ec0ff */
[----:B------:R-:W-:-:S05]  /*36000*/  F2FP.F16.E4M3.UNPACK_B R18, R18 ;  /* 0x00000012ff12723e */ /* 0x000fca00020006ff */
[----:B------:R-:W-:-:S05]  /*36010*/  HADD2.F32 R18, -RZ, R18.H0_H0 ;  /* 0x20000012ff127230 */ /* 0x000fca0000004100 */
[----:B------:R-:W-:-:S04]  /*36020*/  FMUL R18, R18, UR25 ;  /* 0x0000001912127c20 */ /* 0x000fc80008400000 */
[----:B------:R-:W-:-:S05]  /*36030*/  FFMA R19, R19, UR26, R18 ;  /* 0x0000001a13137c23 */ /* 0x000fca0008000012 */
[----:B------:R-:W-:-:S05]  /*36040*/  F2FP.SATFINITE.E4M3.F32.PACK_AB_MERGE_C R19, RZ, R19, RZ ;  /* 0x00000013ff13723e */ /* 0x000fca00048070ff */
[----:B------:R0:W-:Y:S02]  /*36050*/  @!P2 STG.E.U8 desc[UR30][R38.64+0x1], R19 ;  /* 0x000001132600a986 */ /* 0x0001e4000c10111e */
[----:B0-----:R-:W0:Y:S02]  /*36060*/  @!P5 LDC.64 R18, c[0x0][0x5c0] ;  /* 0x00017000ff12db82 */ /* 0x001e240000000a00 */
[----:B0-----:R-:W-:-:S04]  /*36070*/  @!P5 IADD3 R48, P2, P3, R24, R18, R3 ;  /* 0x000000121830d210 */ /* 0x001fc80007b5e003 */
[----:B------:R-:W-:Y:S02]  /*36080*/  @!P5 IADD3.X R49, R29, R19, R4, P2, P3 ;  /* 0x000000131d31d210 */ /* 0x000fe400017e6404 */
        /* <DEDUP_REMOVED lines=19> */
[----:B------:R-:W-:Y:S02]  /*361c0*/  ISETP.LT.OR P3, PT, R28, 0x1a, !P0 ;  /* 0x0000001a1c00780c */ /* 0x000fe40004761670 */
        /* <DEDUP_REMOVED lines=8> */
[----:B0-----:R-:W-:Y:S02]  /*36250*/  @!P3 IADD3 R34, P2, P6, R24, R18, R3 ;  /* 0x000000121822b210 */ /* 0x001fe40007e5e003 */
[----:B------:R-:W-:-:S06]  /*36260*/  PRMT R18, RZ, 0x7610, R18 ;  /* 0x00007610ff127816 */ /* 0x000fcc0000000012 */
[----:B------:R-:W2:Y:S01]  /*36270*/  @!P4 LDG.E.U8 R18, desc[UR30][R16.64+0x8] ;  /* 0x0000081e1012c981 */ /* 0x000ea2000c1e1100 */
[----:B------:R-:W-:Y:S02]  /*36280*/  @!P3 IADD3.X R35, R29, R19, R4, P2, P6 ;  /* 0x000000131d23b210 */ /* 0x000fe400017ec404 */
[----:B------:R-:W-:Y:S02]  /*36290*/  ISETP.LT.OR P2, PT, R28, 0x21, !P0 ;  /* 0x000000211c00780c */ /* 0x000fe40004741670 */
[----:B------:R-:W-:-:S04]  /*362a0*/  LOP3.LUT R30, R30, 0xffffbfff, RZ, 0xc0, !PT ;  /* 0xffffbfff1e1e7812 */ /* 0x000fc800078ec0ff */
[----:B------:R-:W-:Y:S02]  /*362b0*/  @P3 LOP3.LUT R30, R30, 0x4000, RZ, 0xfc, !PT ;  /* 0x000040001e1e3812 */ /* 0x000fe400078efcff */
[----:B--2---:R-:W-:-:S04]  /*362c0*/  LOP3.LUT R18, R18, 0xff, RZ, 0xc0, !PT ;  /* 0x000000ff12127812 */ /* 0x004fc800078ec0ff */
[----:B------:R-:W-:-:S05]  /*362d0*/  F2FP.F16.E4M3.UNPACK_B R18, R18 ;  /* 0x00000012ff12723e */ /* 0x000fca00020006ff */
[----:B------:R-:W-:-:S05]  /*362e0*/  HADD2.F32 R18, -RZ, R18.H0_H0 ;  /* 0x20000012ff127230 */ /* 0x000fca0000004100 */
[----:B------:R-:W-:-:S04]  /*362f0*/  FMUL R18, R18, UR25 ;  /* 0x0000001912127c20 */ /* 0x000fc80008400000 */
[----:B------:R-:W-:Y:S02]  /*36300*/  FFMA R22, R22, UR26, R18 ;  /* 0x0000001a16167c23 */ /* 0x000fe40008000012 */
[----:B------:R-:W0:Y:S03]  /*36310*/  @!P2 LDC.64 R18, c[0x0][0x5c0] ;  /* 0x00017000ff12ab82 */ /* 0x000e260000000a00 */
[----:B------:R-:W-:-:S05]  /*36320*/  F2FP.SATFINITE.E4M3.F32.PACK_AB_MERGE_C R22, RZ, R22, RZ ;  /* 0x00000016ff16723e */ /* 0x000fca00048070ff */
[----:B------:R-:W-:Y:S01]  /*36330*/  @!P4 STG.E.U8 desc[UR30][R42.64+0x8], R22 ;  /* 0x000008162a00c986 */ /* 0x000fe2000c10111e */
[----:B------:R-:W-:Y:S02]  /*36340*/  ISETP.LT.OR P4, PT, R28, 0x22, !P0 ;  /* 0x000000221c00780c */ /* 0x000fe40004781670 */
[----:B0-----:R-:W-:-:S04]  /*36350*/  @!P2 IADD3 R46, P5, P6, R24, R18, R3 ;  /* 0x00000012182ea210 */ /* 0x001fc80007ebe003 */
[----:B------:R-:W-:-:S07]  /*36360*/  @!P2 IADD3.X R47, R29, R19, R4, P5, P6 ;  /* 0x000000131d2fa210 */ /* 0x000fce0002fec404 */
[----:B------:R-:W0:Y:S02]  /*36370*/  @!P4 LDC.64 R18, c[0x0][0x5c0] ;  /* 0x00017000ff12cb82 */ /* 0x000e240000000a00 */
[----:B0-----:R-:W-:Y:S02]  /*36380*/  @!P4 IADD3 R38, P3, P6, R24, R18, R3 ;  /* 0x000000121826c210 */ /* 0x001fe40007e7e003 */
[----:B------:R-:W-:-:S06]  /*36390*/  PRMT R18, RZ, 0x7610, R18 ;  /* 0x00007610ff127816 */ /* 0x000fcc0000000012 */
[----:B------:R-:W2:Y:S01]  /*363a0*/  @!P1 LDG.E.U8 R18, desc[UR30][R16.64+0x9] ;  /* 0x0000091e10129981 */ /* 0x000ea2000c1e1100 */
[----:B------:R-:W-:-:S04]  /*363b0*/  LOP3.LUT R30, R30, 0xfffeffff, RZ, 0xc0, !PT ;  /* 0xfffeffff1e1e7812 */ /* 0x000fc800078ec0ff */
[----:B------:R-:W-:Y:S02]  /*363c0*/  @P2 LOP3.LUT R30, R30, 0x10000, RZ, 0xfc, !PT ;  /* 0x000100001e1e2812 */ /* 0x000fe400078efcff */
[----:B------:R-:W-:Y:S02]  /*363d0*/  ISETP.LT.OR P2, PT, R28, 0x29, !P0 ;  /* 0x000000291c00780c */ /* 0x000fe40004741670 */
[----:B------:R-:W-:Y:S02]  /*363e0*/  @!P4 IADD3.X R39, R29, R19, R4, P3, P6 ;  /* 0x000000131d27c210 */ /* 0x000fe40001fec404 */
[----:B------:R-:W-:Y:S02]  /*363f0*/  ISETP.GE.AND P3, PT, R15, 0x1, PT ;  /* 0x000000010f00780c */ /* 0x000fe40003f66270 */
[----:B--2---:R-:W-:-:S04]  /*36400*/  LOP3.LUT R18, R18, 0xff, RZ, 0xc0, !PT ;  /* 0x000000ff12127812 */ /* 0x004fc800078ec0ff */
[----:B------:R-:W-:-:S05]  /*36410*/  F2FP.F16.E4M3.UNPACK_B R18, R18 ;  /* 0x00000012ff12723e */ /* 0x000fca00020006ff */
[----:B------:R-:W-:-:S05]  /*36420*/  HADD2.F32 R18, -RZ, R18.H0_H0 ;  /* 0x20000012ff127230 */ /* 0x000fca0000004100 */
[----:B------:R-:W-:-:S04]  /*36430*/  FMUL R18, R18, UR25 ;  /* 0x0000001912127c20 */ /* 0x000fc80008400000 */
[----:B------:R-:W-:Y:S02]  /*36440*/  FFMA R23, R23, UR26, R18 ;  /* 0x0000001a17177c23 */ /* 0x000fe40008000012 */
[----:B------:R-:W0:Y:S03]  /*36450*/  @!P2 LDC.64 R18, c[0x0][0x5c0] ;  /* 0x00017000ff12ab82 */ /* 0x000e260000000a00 */
[----:B------:R-:W-:-:S05]  /*36460*/  F2FP.SATFINITE.E4M3.F32.PACK_AB_MERGE_C R23, RZ, R23, RZ ;  /* 0x00000017ff17723e */ /* 0x000fca00048070ff */
[----:B------:R0:W-:Y:S02]  /*36470*/  @!P1 STG.E.U8 desc[UR30][R44.64+0x9], R23 ;  /* 0x000009172c009986 */ /* 0x0001e4000c10111e */
[----:B0-----:R-:W-:-:S04]  /*36480*/  @!P2 IADD3 R44, P1, P6, R24, R18, R3 ;  /* 0x00000012182ca210 */ /* 0x001fc80007e3e003 */
[----:B------:R-:W-:Y:S02]  /*36490*/  @!P2 IADD3.X R45, R29, R19, R4, P1, P6 ;  /* 0x000000131d2da210 */ /* 0x000fe40000fec404 */
[----:B------:R-:W-:Y:S02]  /*364a0*/  ISETP.LT.OR P1, PT, R28, 0x11, !P3 ;  /* 0x000000111c00780c */ /* 0x000fe40005f21670 */
[----:B------:R-:W-:-:S11]  /*364b0*/  PRMT R18, RZ, 0x7610, R18 ;  /* 0x00007610ff127816 */ /* 0x000fd60000000012 */
[----:B------:R-:W2:Y:S01]  /*364c0*/  @!P1 LDG.E.U8 R18, desc[UR30][R26.64+0x10] ;  /* 0x0000101e1a129981 */ /* 0x000ea2000c1e1100 */
[----:B------:R-:W-:Y:S02]  /*364d0*/  PRMT R20, RZ, 0x7610, R20 ;  /* 0x00007610ff147816 */ /* 0x000fe40000000014 */
        /* <DEDUP_REMOVED lines=10> */
[----:B------:R-:W-:-:S13]  /*36580*/  ISETP.LT.OR P1, PT, R28, 0x12, !P3 ;  /* 0x000000121c00780c */ /* 0x000fda0005f21670 */
[----:B------:R-:W2:Y:S01]  /*36590*/  @!P1 LDG.E.U8 R20, desc[UR30][R26.64+0x11] ;  /* 0x0000111e1a149981 */ /* 0x000ea2000c1e1100 */
[----:B0-----:R-:W0:Y:S02]  /*365a0*/  @!P1 LDC.64 R18, c[0x0][0x5c0] ;  /* 0x00017000ff129b82 */ /* 0x001e240000000a00 */
        /* <DEDUP_REMOVED lines=9> */
[----:B------:R0:W-:Y:S01]  /*36640*/  @!P1 STG.E.U8 desc[UR30][R18.64+0x11], R217 ;  /* 0x000011d912009986 */ /* 0x0001e2000c10111e */
[----:B------:R-:W-:-:S13]  /*36650*/  ISETP.LT.OR P1, PT, R28, 0x2a, !P0 ;  /* 0x0000002a1c00780c */ /* 0x000fda0004721670 */
        /* <DEDUP_REMOVED lines=16> */
[----:B------:R-:W-:Y:S02]  /*36760*/  ISETP.LT.OR P5, PT, R28, 0x32, !P0 ;  /* 0x000000321c00780c */ /* 0x000fe400047a1670 */
[----:B0-----:R-:W-:-:S04]  /*36770*/  @!P2 IADD3 R42, P4, P6, R24, R18, R3 ;  /* 0x00000012182aa210 */ /* 0x001fc80007e9e003 */
[----:B------:R-:W-:-:S07]  /*36780*/  @!P2 IADD3.X R43, R29, R19, R4, P4, P6 ;  /* 0x000000131d2ba210 */ /* 0x000fce00027ec404 */
[----:B------:R-:W1:Y:S02]  /*36790*/  @!P5 LDC.64 R18, c[0x0][0x5c0] ;  /* 0x00017000ff12db82 */ /* 0x000e640000000a00 */
[----:B-1----:R-:W-:-:S04]  /*367a0*/  @!P5 IADD3 R40, P4, P6, R24, R18, R3 ;  /* 0x000000121828d210 */ /* 0x002fc80007e9e003 */
[----:B------:R-:W-:Y:S02]  /*367b0*/  @!P5 IADD3.X R41, R29, R19, R4, P4, P6 ;  /* 0x000000131d29d210 */ /* 0x000fe400027ec404 */
[----:B------:R-:W-:Y:S02]  /*367c0*/  LOP3.LUT P5, RZ, R30, 0x8000, RZ, 0xc0, !PT ;  /* 0x000080001eff7812 */ /* 0x000fe400078ac0ff */
[----:B------:R-:W-:-:S11]  /*367d0*/  PRMT R18, RZ, 0x7610, R18 ;  /* 0x00007610ff127816 */ /* 0x000fd60000000012 */
        /* <DEDUP_REMOVED lines=28> */
[----:B0-----:R-:W0:Y:S01]  /*369a0*/  @!P5 LDC.64 R18, c[0x0][0x5c0] ;  /* 0x00017000ff12db82 */ /* 0x001e220000000a00 */
[----:B------:R-:W-:Y:S02]  /*369b0*/  ISETP.LT.OR P3, PT, R28, 0x3a, !P0 ;  /* 0x0000003a1c00780c */ /* 0x000fe40004761670 */
        /* <DEDUP_REMOVED lines=27> */
[----:B------:R-:W1:Y:S01]  /*36b70*/  @!P4 LDC.64 R18, c[0x0][0x5c0] ;  /* 0x00017000ff12cb82 */ /* 0x000e620000000a00 */
[----:B------:R-:W-:Y:S02]  /*36b80*/  LOP3.LUT P3, RZ, R30, 0x4000, RZ, 0xc0, !PT ;  /* 0x000040001eff7812 */ /* 0x000fe4000786c0ff */
[----:B-1----:R-:W-:Y:S02]  /*36b90*/  @!P4 IADD3 R48, P5, P6, R24, R18, R3 ;  /* 0x000000121830c210 */ /* 0x002fe40007ebe003 */
[----:B------:R-:W-:-:S09]  /*36ba0*/  PRMT R18, RZ, 0x7610, R18 ;  /* 0x00007610ff127816 */ /* 0x000fd20000000012 */
[----:B------:R-:W2:Y:S01]  /*36bb0*/  @!P3 LDG.E.U8 R18, desc[UR30][R16.64+0x19] ;  /* 0x0000191e1012b981 */ /* 0x000ea2000c1e1100 */
[----:B------:R-:W-:Y:S02]  /*36bc0*/  @!P4 IADD3.X R49, R29, R19, R4, P5, P6 ;  /* 0x000000131d31c210 */ /* 0x000fe40002fec404 */
[----:B------:R-:W-:Y:S02]  /*36bd0*/  ISETP.LT.OR P4, PT, R28, 0x49, !P0 ;  /* 0x000000491c00780c */ /* 0x000fe40004781670 */
        /* <DEDUP_REMOVED lines=31> */
[----:B------:R-:W-:Y:S02]  /*36dd0*/  LOP3.LUT P2, RZ, R30, 0x10000, RZ, 0xc0, !PT ;  /* 0x000100001eff7812 */ /* 0x000fe4000784c0ff */
        /* <DEDUP_REMOVED lines=18> */
[----:B------:R-:W0:Y:S02]  /*36f00*/  @!P4 LDC.64 R18, c[0x0][0x5c0] ;  /* 0x00017000ff12cb82 */ /* 0x000e240000000a00 */
[----:B0-----:R-:W-:-:S04]  /*36f10*/  @!P4 IADD3 R54, P3, P5, R24, R18, R3 ;  /* 0x000000121836c210 */ /* 0x001fc80007d7e003 */
[----:B------:R-:W-:Y:S02]  /*36f20*/  @!P4 IADD3.X R55, R29, R19, R4, P3, P5 ;  /* 0x000000131d37c210 */ /* 0x000fe40001fea404 */
[----:B------:R-:W-:-:S13]  /*36f30*/  ISETP.LT.OR P3, PT, R28, 0x52, !P0 ;  /* 0x000000521c00780c */ /* 0x000fda0004761670 */
[----:B------:R-:W0:Y:S01]  /*36f40*/  @!P3 LDC.64 R18, c[0x0][0x5c0] ;  /* 0x00017000ff12bb82 */ /* 0x000e220000000a00 */
[----:B------:R-:W-:Y:S02]  /*36f50*/  LOP3.LUT P4, RZ, R30, 0x2000, RZ, 0xc0, !PT ;  /* 0x000020001eff7812 */ /* 0x000fe4000788c0ff */
[----:B------:R-:W-:-:S05]  /*36f60*/  F2FP.SATFINITE.E4M3.F32.PACK_AB_MERGE_C R226, RZ, R226, RZ ;  /* 0x000000e2ffe2723e */ /* 0x000fca00048070ff */
[----:B------:R0:W-:Y:S02]  /*36f70*/  @!P2 STG.E.U8 desc[UR30][R46.64+0x20], R226 ;  /* 0x000020e22e00a986 */ /* 0x0001e4000c10111e */
[----:B0-----:R-:W-:Y:S02]  /*36f80*/  @!P3 IADD3 R46, P2, P5, R24, R18, R3 ;  /* 0x00000012182eb210 */ /* 0x001fe40007d5e003 */
[----:B------:R-:W-:-:S06]  /*36f90*/  PRMT R18, RZ, 0x7610, R18 ;  /* 0x00007610ff127816 */ /* 0x000fcc0000000012 */
[----:B------:R-:W2:Y:S01]  /*36fa0*/  @!P4 LDG.E.U8 R18, desc[UR30][R16.64+0x21] ;  /* 0x0000211e1012c981 */ /* 0x000ea2000c1e1100 */
[----:B------:R-:W-:Y:S02]  /*36fb0*/  @!P3 IADD3.X R47, R29, R19, R4, P2, P5 ;  /* 0x000000131d2fb210 */ /* 0x000fe400017ea404 */
[----:B--2---:R-:W-:-:S04]  /*36fc0*/  LOP3.LUT R18, R18, 0xff, RZ, 0xc0, !PT ;  /* 0x000000ff12127812 */ /* 0x004fc800078ec0ff */
[----:B------:R-:W-:-:S05]  /*36fd0*/  F2FP.F16.E4M3.UNPACK_B R18, R18 ;  /* 0x00000012ff12723e */ /* 0x000fca00020006ff */
[----:B------:R-:W-:-:S05]  /*36fe0*/  HADD2.F32 R18, -RZ, R18.H0_H0 ;  /* 0x20000012ff127230 */ /* 0x000fca0000004100 */
[----:B------:R-:W-:-:S04]  /*36ff0*/  FMUL R18, R18, UR25 ;  /* 0x0000001912127c20 */ /* 0x000fc80008400000 */
[----:B------:R-:W-:-:S05]  /*37000*/  FFMA R227, R227, UR26, R18 ;  /* 0x0000001ae3e37c23 */ /* 0x000fca0008000012 */
[----:B------:R-:W-:-:S05]  /*37010*/  F2FP.SATFINITE.E4M3.F32.PACK_AB_MERGE_C R227, RZ, R227, RZ ;  /* 0x000000e3ffe3723e */ /* 0x000fca00048070ff */
[----:B------:R-:W-:Y:S01]  /*37020*/  @!P4 STG.E.U8 desc[UR30][R38.64+0x21], R227 ;  /* 0x000021e32600c986 */ /* 0x000fe2000c10111e */
[----:B------:R-:W-:-:S13]  /*37030*/  ISETP.LT.OR P4, PT, R28, 0x59, !P0 ;  /* 0x000000591c00780c */ /* 0x000fda0004781670 */
[----:B------:R-:W0:Y:S02]  /*37040*/  @!P4 LDC.64 R18, c[0x0][0x5c0] ;  /* 0x00017000ff12cb82 */ /* 0x000e240000000a00 */
        /* <DEDUP_REMOVED lines=21> */
[----:B------:R-:W-:-:S04]  /*371a0*/  LOP3.LUT R30, R30, 0xfffff7ff, RZ, 0xc0, !PT ;  /* 0xfffff7ff1e1e7812 */ /* 0x000fc800078ec0ff */
[----:B------:R-:W-:Y:S02]  /*371b0*/  @P3 LOP3.LUT R30, R30, 0x800, RZ, 0xfc, !PT ;  /* 0x000008001e1e3812 */ /* 0x000fe400078efcff */
        /* <DEDUP_REMOVED lines=13> */
[----:B------:R-:W-:-:S04]  /*37290*/  LOP3.LUT R30, R30, 0xffffefff, RZ, 0xc0, !PT ;  /* 0xffffefff1e1e7812 */ /* 0x000fc800078ec0ff */
[----:B------:R-:W-:Y:S02]  /*372a0*/  @P4 LOP3.LUT R30, R30, 0x1000, RZ, 0xfc, !PT ;  /* 0x000010001e1e4812 */ /* 0x000fe400078efcff */
[----:B------:R-:W-:Y:S02]  /*372b0*/  ISETP.LT.OR P4, PT, R28, 0x61, !P0 ;  /* 0x000000611c00780c */ /* 0x000fe40004781670 */
[----:B------:R-:W-:Y:S02]  /*372c0*/  @!P2 IADD3.X R39, R29, R19, R4, P5, P6 ;  /* 0x000000131d27a210 */ /* 0x000fe40002fec404 */
        /* <DEDUP_REMOVED lines=12> */
[----:B-1----:R-:W-:Y:S02]  /*37390*/  @!P3 IADD3 R44, P5, P6, R24, R18, R3 ;  /* 0x00000012182cb210 */ /* 0x002fe40007ebe003 */
[----:B------:R-:W-:-:S06]  /*373a0*/  PRMT R18, RZ, 0x7610, R18 ;  /* 0x00007610ff127816 */ /* 0x000fcc0000000012 */
[----:B------:R-:W2:Y:S01]  /*373b0*/  @!P1 LDG.E.U8 R18, desc[UR30][R16.64+0x29] ;  /* 0x0000291e10129981 */ /* 0x000ea2000c1e1100 */
[----:B------:R-:W-:-:S04]  /*373c0*/  @P4 LOP3.LUT R0, R0, 0x800, RZ, 0xfc, !PT ;  /* 0x0000080000004812 */ /* 0x000fc800078efcff */
[----:B------:R-:W-:Y:S02]  /*373d0*/  LOP3.LUT R0, R0, 0xfffffff7, RZ, 0xc0, !PT ;  /* 0xfffffff700007812 */ /* 0x000fe400078ec0ff */
[----:B------:R-:W-:Y:S02]  /*373e0*/  @!P3 IADD3.X R45, R29, R19, R4, P5, P6 ;  /* 0x000000131d2db210 */ /* 0x000fe40002fec404 */
[----:B------:R-:W-:Y:S02]  /*373f0*/  @P3 LOP3.LUT R0, R0, 0x8, RZ, 0xfc, !PT ;  /* 0x0000000800003812 */ /* 0x000fe400078efcff */
        /* <DEDUP_REMOVED lines=46> */
[----:B------:R-:W-:Y:S02]  /*376e0*/  LOP3.LUT R0, R0, 0xffffefff, RZ, 0xc0, !PT ;  /* 0xffffefff00007812 */ /* 0x000fe400078ec0ff */
[----:B------:R-:W-:Y:S02]  /*376f0*/  @!P4 IADD3.X R23, R29, R19, R4, P1, P5 ;  /* 0x000000131d17c210 */ /* 0x000fe40000fea404 */
[----:B------:R-:W-:Y:S02]  /*37700*/  @P4 LOP3.LUT R0, R0, 0x1000, RZ, 0xfc, !PT ;  /* 0x0000100000004812 */ /* 0x000fe400078efcff */
[----:B------:R-:W-:Y:S02]  /*37710*/  ISETP.LT.OR P4, PT, R28, 0x71, !P0 ;  /* 0x000000711c00780c */ /* 0x000fe40004781670 */
[----:B------:R-:W-:-:S11]  /*37720*/  LOP3.LUT R0, R0, 0xffffbfff, RZ, 0xc0, !PT ;  /* 0xffffbfff00007812 */ /* 0x000fd600078ec0ff */
[----:B------:R-:W-:Y:S02]  /*37730*/  @P4 LOP3.LUT R0, R0, 0x4000, RZ, 0xfc, !PT ;  /* 0x0000400000004812 */ /* 0x000fe400078efcff */
        /* <DEDUP_REMOVED lines=10> */
[----:B------:R-:W-:-:S05]  /*377e0*/  F2FP.SATFINITE.E4M3.F32.PACK_AB_MERGE_C R234, RZ, R234, RZ ;  /* 0x000000eaffea723e */ /* 0x000fca00048070ff */
[----:B------:R0:W-:Y:S01]  /*377f0*/  @!P3 STG.E.U8 desc[UR30][R42.64+0x30], R234 ;  /* 0x000030ea2a00b986 */ /* 0x0001e2000c10111e */
[----:B------:R-:W-:Y:S02]  /*37800*/  ISETP.LT.OR P3, PT, R28, 0x32, !P0 ;  /* 0x000000321c00780c */ /* 0x000fe40004761670 */
[----:B0-----:R-:W-:Y:S02]  /*37810*/  @!P4 IADD3 R42, P1, P5, R24, R18, R3 ;  /* 0x00000012182ac210 */ /* 0x001fe40007d3e003 */
[----:B------:R-:W-:-:S09]  /*37820*/  PRMT R18, RZ, 0x7610, R18 ;  /* 0x00007610ff127816 */ /* 0x000fd20000000012 */
        /* <DEDUP_REMOVED lines=30> */
[----:B------:R-:W-:-:S04]  /*37a10*/  LOP3.LUT R0, R0, 0xffffffef, RZ, 0xc0, !PT ;  /* 0xffffffef00007812 */ /* 0x000fc800078ec0ff */
[----:B------:R-:W-:Y:S02]  /*37a20*/  @P4 LOP3.LUT R0, R0, 0x10, RZ, 0xfc, !PT ;  /* 0x0000001000004812 */ /* 0x000fe400078efcff */
        /* <DEDUP_REMOVED lines=44> */
[----:B---3--:R-:W-:Y:S02]  /*37cf0*/  FFMA R18, R71, UR26, R18 ;  /* 0x0000001a47127c23 */ /* 0x008fe40008000012 */
[----:B------:R-:W2:Y:S03]  /*37d00*/  LDL.LU R71, [R1+0x60c] ;  /* 0x00060c0001477983 */ /* 0x000ea60000300800 */
[----:B------:R-:W-:-:S05]  /*37d10*/  F2FP.SATFINITE.E4M3.F32.PACK_AB_MERGE_C R18, RZ, R18, RZ ;  /* 0x00000012ff12723e */ /* 0x000fca00048070ff */
[----:B------:R0:W-:Y:S01]  /*37d20*/  @!P3 STG.E.U8 desc[UR30][R36.64+0x39], R18 ;  /* 0x000039122400b986 */ /* 0x0001e2000c10111e */
[----:B------:R-:W-:-:S13]  /*37d30*/  ISETP.LT.OR P3, PT, R28, 0x89, !P0 ;  /* 0x000000891c00780c */ /* 0x000fda0004761670 */
[----:B0-----:R-:W0:Y:S02]  /*37d40*/  @!P3 LDC.64 R18, c[0x0][0x5c0] ;  /* 0x00017000ff12bb82 */ /* 0x001e240000000a00 */
[----:B0-----:R-:W-:-:S04]  /*37d50*/  @!P3 IADD3 R72, P1, P5, R24, R18, R3 ;  /* 0x000000121848b210 */ /* 0x001fc80007d3e003 */
[----:B------:R-:W-:Y:S02]  /*37d60*/  @!P3 IADD3.X R73, R29, R19, R4, P1, P5 ;  /* 0x000000131d49b210 */ /* 0x000fe40000fea404 */
[----:B------:R-:W-:Y:S02]  /*37d70*/  ISETP.LT.OR P1, PT, R28, 0x41, !P6 ;  /* 0x000000411c00780c */ /* 0x000fe40007721670 */
[----:B------:R-:W-:-:S11]  /*37d80*/  PRMT R18, RZ, 0x7610, R18 ;  /* 0x00007610ff127816 */ /* 0x000fd60000000012 */
[----:B------:R-:W3:Y:S02]  /*37d90*/  @!P1 LDG.E.U8 R18, desc[UR30][R26.64+0x40] ;  /* 0x0000401e1a129981 */ /* 0x000ee4000c1e1100 */
[----:B---3--:R-:W-:-:S04]  /*37da0*/  LOP3.LUT R18, R18, 0xff, RZ, 0xc0, !PT ;  /* 0x000000ff12127812 */ /* 0x008fc800078ec0ff */
[----:B------:R-:W-:-:S05]  /*37db0*/  F2FP.F16.E4M3.UNPACK_B R18, R18 ;  /* 0x00000012ff12723e */ /* 0x000fca00020006ff */
[----:B------:R-:W-:-:S05]  /*37dc0*/  HADD2.F32 R18, -RZ, R18.H0_H0 ;  /* 0x20000012ff127230 */ /* 0x000fca0000004100 */
[----:B------:R-:W-:-:S04]  /*37dd0*/  FMUL R18, R18, UR25 ;  /* 0x0000001912127c20 */ /* 0x000fc80008400000 */
[----:B----4-:R-:W-:Y:S02]  /*37de0*/  FFMA R20, R70, UR26, R18 ;  /* 0x0000001a46147c23 */ /* 0x010fe40008000012 */
[----:B------:R-:W0:Y:S01]  /*37df0*/  @!P1 LDC.64 R18, c[0x0][0x5c0] ;  /* 0x00017000ff129b82 */ /* 0x000e220000000a00 */
[----:B------:R-:W-:Y:S01]  /*37e00*/  LOP3.LUT R0, R0, 0xffffffdf, RZ, 0xc0, !PT ;  /* 0xffffffdf00007812 */ /* 0x000fe200078ec0ff */
[----:B------:R-:W3:Y:S01]  /*37e10*/  LDL.LU R70, [R1+0x610] ;  /* 0x0006100001467983 */ /* 0x000ee20000300800 */
[----:B------:R-:W-:Y:S02]  /*37e20*/  F2FP.SATFINITE.E4M3.F32.PACK_AB_MERGE_C R20, RZ, R20, RZ ;  /* 0x00000014ff14723e */ /* 0x000fe400048070ff */
[----:B0-----:R-:W-:Y:S01]  /*37e30*/  @!P1 IADD3 R18, P5, R24, R18, RZ ;  /* 0x0000001218129210 */ /* 0x001fe20007fbe0ff */
[----:B------:R-:W4:Y:S04]  /*37e40*/  LDL.LU R74, [R1+0x614] ;  /* 0x00061400014a7983 */ /* 0x000f280000300800 */
[----:B------:R-:W-:Y:S01]  /*37e50*/  @!P1 IMAD.X R19, R29, 0x1, R19, P5 ;  /* 0x000000011d139824 */ /* 0x000fe200028e0613 */
[----:B------:R-:W-:Y:S01]  /*37e60*/  @P4 LOP3.LUT R0, R0, 0x20, RZ, 0xfc, !PT ;  /* 0x0000002000004812 */ /* 0x000fe200078efcff */
[----:B------:R-:W4:Y:S04]  /*37e70*/  LDL.LU R76, [R1+0x618] ;  /* 0x00061800014c7983 */ /* 0x000f280000300800 */
[----:B------:R0:W-:Y:S01]  /*37e80*/  @!P1 STG.E.U8 desc[UR30][R18.64+0x40], R20 ;  /* 0x0000401412009986 */ /* 0x0001e2000c10111e */
[----:B------:R-:W-:-:S02]  /*37e90*/  ISETP.LT.OR P1, PT, R28, 0x42, !P6 ;  /* 0x000000421c00780c */ /* 0x000fc40007721670 */
[----:B------:R-:W-:Y:S01]  /*37ea0*/  ISETP.LT.OR P4, PT, R28, 0x8a, !P0 ;  /* 0x0000008a1c00780c */ /* 0x000fe20004781670 */
[----:B------:R-:W4:Y:S01]  /*37eb0*/  LDL.LU R77, [R1+0x61c] ;  /* 0x00061c00014d7983 */ /* 0x000f220000300800 */
[----:B0-----:R-:W-:-:S09]  /*37ec0*/  PRMT R20, RZ, 0x7610, R20 ;  /* 0x00007610ff147816 */ /* 0x001fd20000000014 */
[----:B------:R-:W0:Y:S01]  /*37ed0*/  @!P1 LDC.64 R18, c[0x0][0x5c0] ;  /* 0x00017000ff129b82 */ /* 0x000e220000000a00 */
[----:B------:R-:W2:Y:S01]  /*37ee0*/  @!P1 LDG.E.U8 R20, desc[UR30][R26.64+0x41] ;  /* 0x0000411e1a149981 */ /* 0x000ea2000c1e1100 */
        /* <DEDUP_REMOVED lines=26> */
[----:B---3--:R-:W-:Y:S02]  /*38090*/  FFMA R20, R70, UR26, R18 ;  /* 0x0000001a46147c23 */ /* 0x008fe40008000012 */
        /* <DEDUP_REMOVED lines=16> */
[----:B----4-:R-:W-:-:S05]  /*381a0*/  FFMA R18, R74, UR26, R18 ;  /* 0x0000001a4a127c23 */ /* 0x010fca0008000012 */
        /* <DEDUP_REMOVED lines=14> */
[----:B------:R-:W0:Y:S01]  /*38290*/  @!P1 LDC.64 R18, c[0x0][0x5c0] ;  /* 0x00017000ff129b82 */ /* 0x000e220000000a00 */
[----:B------:R-:W-:Y:S01]  /*382a0*/  LOP3.LUT R0, R0, 0xffffffbf, RZ, 0xc0, !PT ;  /* 0xffffffbf00007812 */ /* 0x000fe200078ec0ff */
[----:B------:R-:W2:Y:S01]  /*382b0*/  LDL.LU R76, [R1+0x620] ;  /* 0x00062000014c7983 */ /* 0x000ea20000300800 */
[----:B------:R-:W-:Y:S02]  /*382c0*/  F2FP.SATFINITE.E4M3.F32.PACK_AB_MERGE_C R20, RZ, R20, RZ ;  /* 0x00000014ff14723e */ /* 0x000fe400048070ff */
[----:B0-----:R-:W-:Y:S01]  /*382d0*/  @!P1 IADD3 R18, P5, R24, R18, RZ ;  /* 0x0000001218129210 */ /* 0x001fe20007fbe0ff */
[----:B------:R-:W3:Y:S04]  /*382e0*/  LDL.LU R78, [R1+0x624] ;  /* 0x00062400014e7983 */ /* 0x000ee80000300800 */
        /* <DEDUP_REMOVED lines=53> */
[----:B---3--:R-:W-:-:S05]  /*38640*/  FFMA R18, R78, UR26, R18 ;  /* 0x0000001a4e127c23 */ /* 0x008fca0008000012 */
        /* <DEDUP_REMOVED lines=13> */
[----:B----4-:R-:W-:Y:S02]  /*38720*/  FFMA R20, R80, UR26, R18 ;  /* 0x0000001a50147c23 */ /* 0x010fe40008000012 */
        /* <DEDUP_REMOVED lines=11> */
[----:B0-----:R-:W-:-:S11]  /*387e0*/  PRMT R20, RZ, 0x7610, R20 ;  /* 0x00007610ff147816 */ /* 0x001fd60000000014 */
[----:B------:R-:W0:Y:S01]  /*387f0*/  @!P1 LDC.64 R18, c[0x0][0x5c0] ;  /* 0x00017000ff129b82 */ /* 0x000e220000000a00 */
[----:B------:R-:W2:Y:S01]  /*38800*/  @!P1 LDG.E.U8 R20, desc[UR30][R26.64+0x51] ;  /* 0x0000511e1a149981 */ /* 0x000ea2000c1e1100 */
        /* <DEDUP_REMOVED lines=22> */
[----:B------:R-:W-:-:S04]  /*38970*/  @P4 LOP3.LUT R0, R0, 0x800000, RZ, 0xfc, !PT ;  /* 0x0080000000004812 */ /* 0x000fc800078efcff */
[----:B------:R-:W-:Y:S02]  /*38980*/  LOP3.LUT R0, R0, 0xfffffbff, RZ, 0xc0, !PT ;  /* 0xfffffbff00007812 */ /* 0x000fe400078ec0ff */
        /* <DEDUP_REMOVED lines=12> */
[----:B------:R-:W-:Y:S02]  /*38a50*/  @P3 LOP3.LUT R0, R0, 0x400, RZ, 0xfc, !PT ;  /* 0x0000040000003812 */ /* 0x000fe400078efcff */
        /* <DEDUP_REMOVED lines=10> */
[----:B---3--:R-:W-:Y:S02]  /*38b00*/  FFMA R18, R83, UR26, R18 ;  /* 0x0000001a53127c23 */ /* 0x008fe40008000012 */
[----:B------:R-:W2:Y:S03]  /*38b10*/  LDL.LU R83, [R1+0x63c] ;  /* 0x00063c0001537983 */ /* 0x000ea60000300800 */
[----:B------:R-:W-:-:S05]  /*38b20*/  F2FP.SATFINITE.E4M3.F32.PACK_AB_MERGE_C R18, RZ, R18, RZ ;  /* 0x00000012ff12723e */ /* 0x000fca00048070ff */
[----:B------:R0:W-:Y:S02]  /*38b30*/  @!P3 STG.E.U8 desc[UR30][R46.64+0x51], R18 ;  /* 0x000051122e00b986 */ /* 0x0001e4000c10111e */
        /* <DEDUP_REMOVED lines=12> */
[----:B------:R-:W-:Y:S01]  /*38c00*/  LOP3.LUT P4, RZ, R30, 0x1000, RZ, 0xc0, !PT ;  /* 0x000010001eff7812 */ /* 0x000fe2000788c0ff */
[----:B------:R-:W3:Y:S01]  /*38c10*/  LDL.LU R82, [R1+0x640] ;  /* 0x0006400001527983 */ /* 0x000ee20000300800 */
[----:B------:R-:W-:Y:S02]  /*38c20*/  F2FP.SATFINITE.E4M3.F32.PACK_AB_MERGE_C R20, RZ, R20, RZ ;  /* 0x00000014ff14723e */ /* 0x000fe400048070ff */
[----:B0-----:R-:W-:Y:S01]  /*38c30*/  @!P1 IADD3 R18, P3, R24, R18, RZ ;  /* 0x0000001218129210 */ /* 0x001fe20007f7e0ff */
[----:B------:R-:W4:Y:S04]  /*38c40*/  LDL.LU R86, [R1+0x644] ;  /* 0x0006440001567983 */ /* 0x000f280000300800 */
[----:B------:R-:W-:Y:S01]  /*38c50*/  @!P1 IMAD.X R19, R29, 0x1, R19, P3 ;  /* 0x000000011d139824 */ /* 0x000fe200018e0613 */
[----:B------:R-:W-:Y:S01]  /*38c60*/  LOP3.LUT R0, R0, 0xfeffffff, RZ, 0xc0, !PT ;  /* 0xfeffffff00007812 */ /* 0x000fe200078ec0ff */
[----:B------:R-:W4:Y:S04]  /*38c70*/  LDL.LU R88, [R1+0x648] ;  /* 0x0006480001587983 */ /* 0x000f280000300800 */
[----:B------:R0:W-:Y:S01]  /*38c80*/  @!P1 STG.E.U8 desc[UR30][R18.64+0x58], R20 ;  /* 0x0000581412009986 */ /* 0x0001e2000c10111e */
[----:B------:R-:W-:-:S02]  /*38c90*/  ISETP.LT.OR P1, PT, R28, 0x5a, !P6 ;  /* 0x0000005a1c00780c */ /* 0x000fc40007721670 */
[----:B------:R-:W-:Y:S01]  /*38ca0*/  @P5 LOP3.LUT R0, R0, 0x1000000, RZ, 0xfc, !PT ;  /* 0x0100000000005812 */ /* 0x000fe200078efcff */
[----:B------:R-:W4:Y:S01]  /*38cb0*/  LDL.LU R89, [R1+0x64c] ;  /* 0x00064c0001597983 */ /* 0x000f220000300800 */
[----:B0-----:R-:W-:-:S09]  /*38cc0*/  PRMT R20, RZ, 0x7610, R20 ;  /* 0x00007610ff147816 */ /* 0x001fd20000000014 */
        /* <DEDUP_REMOVED lines=16> */
[----:B------:R-:W-:-:S04]  /*38dd0*/  LOP3.LUT R30, R30, 0xffffffbf, RZ, 0xc0, !PT ;  /* 0xffffffbf1e1e7812 */ /* 0x000fc800078ec0ff */
[----:B------:R-:W-:-:S04]  /*38de0*/  @P0 LOP3.LUT R30, R30, 0x40, RZ, 0xfc, !PT ;  /* 0x000000401e1e0812 */ /* 0x000fc800078efcff */
[----:B------:R-:W-:Y:S02]  /*38df0*/  LOP3.LUT R30, R30, 0xfffffeff, RZ, 0xc0, !PT ;  /* 0xfffffeff1e1e7812 */ /* 0x000fe400078ec0ff */
[----:B------:R-:W-:Y:S02]  /*38e00*/  @!P3 IADD3.X R47, R29, R19, R4, P1, P5 ;  /* 0x000000131d2fb210 */ /* 0x000fe40000fea404 */
[----:B------:R-:W-:Y:S02]  /*38e10*/  @P3 LOP3.LUT R30, R30, 0x100, RZ, 0xfc, !PT ;  /* 0x000001001e1e3812 */ /* 0x000fe400078efcff */
[----:B------:R-:W-:-:S04]  /*38e20*/  ISETP.GE.AND P3, PT, R15, 0x81, PT ;  /* 0x000000810f00780c */ /* 0x000fc80003f66270 */
[----:B------:R-:W-:Y:S02]  /*38e30*/  ISETP.LT.OR P1, PT, R28, 0x1, !P3 ;  /* 0x000000011c00780c */ /* 0x000fe40005f21670 */
        /* <DEDUP_REMOVED lines=11> */
[----:B------:R0:W-:Y:S02]  /*38ef0*/  @!P4 STG.E.U8 desc[UR30][R60.64+0x58], R20 ;  /* 0x000058143c00c986 */ /* 0x0001e4000c10111e */
[----:B0-----:R-:W-:Y:S02]  /*38f00*/  @!P6 IADD3 R60, P4, P5, R24, R18, R7 ;  /* 0x00000012183ce210 */ /* 0x001fe40007d9e007 */
[----:B------:R-:W-:-:S06]  /*38f10*/  PRMT R18, RZ, 0x7610, R18 ;  /* 0x00007610ff127816 */ /* 0x000fcc0000000012 */
[----:B------:R-:W2:Y:S01]  /*38f20*/  @!P2 LDG.E.U8 R18, desc[UR30][R16.64+0x59] ;  /* 0x0000591e1012a981 */ /* 0x000ea2000c1e1100 */
[----:B------:R-:W-:Y:S02]  /*38f30*/  ISETP.LT.OR P0, PT, R28, 0x9, !P3 ;  /* 0x000000091c00780c */ /* 0x000fe40005f01670 */
[----:B------:R-:W-:Y:S02]  /*38f40*/  @!P6 IADD3.X R61, R29, R19, R6, P4, P5 ;  /* 0x000000131d3de210 */ /* 0x000fe400027ea406 */
[----:B------:R-:W-:Y:S02]  /*38f50*/  ISETP.GE.AND P5, PT, R15, 0x1, PT ;  /* 0x000000010f00780c */ /* 0x000fe40003fa6270 */
[----:B--2---:R-:W-:-:S04]  /*38f60*/  LOP3.LUT R18, R18, 0xff, RZ, 0xc0, !PT ;  /* 0x000000ff12127812 */ /* 0x004fc800078ec0ff */
[----:B------:R-:W-:-:S05]  /*38f70*/  F2FP.F16.E4M3.UNPACK_B R18, R18 ;  /* 0x00000012ff12723e */ /* 0x000fca00020006ff */
[----:B------:R-:W-:-:S05]  /*38f80*/  HADD2.F32 R18, -RZ, R18.H0_H0 ;  /* 0x20000012ff127230 */ /* 0x000fca0000004100 */
[----:B------:R-:W-:-:S04]  /*38f90*/  FMUL R18, R18, UR25 ;  /* 0x0000001912127c20 */ /* 0x000fc80008400000 */
[----:B----4-:R-:W-:-:S05]  /*38fa0*/  FFMA R18, R86, UR26, R18 ;  /* 0x0000001a56127c23 */ /* 0x010fca0008000012 */
        /* <DEDUP_REMOVED lines=24> */
[----:B------:R-:W-:Y:S01]  /*39130*/  LOP3.LUT R30, R30, 0xfffffbff, RZ, 0xc0, !PT ;  /* 0xfffffbff1e1e7812 */ /* 0x000fe200078ec0ff */
[----:B------:R-:W4:Y:S01]  /*39140*/  LDL.LU R93, [R1+0x65c] ;  /* 0x00065c00015d7983 */ /* 0x000f220000300800 */
[----:B0-----:R-:W-:-:S09]  /*39150*/  PRMT R20, RZ, 0x7610, R20 ;  /* 0x00007610ff147816 */ /* 0x001fd20000000014 */
[----:B------:R-:W0:Y:S01]  /*39160*/  @!P2 LDC.64 R18, c[0x0][0x5c0] ;  /* 0x00017000ff12ab82 */ /* 0x000e220000000a00 */
[----:B------:R-:W2:Y:S01]  /*39170*/  @!P2 LDG.E.U8 R20, desc[UR30][R26.64+0x61] ;  /* 0x0000611e1a14a981 */ /* 0x000ea2000c1e1100 */
[----:B------:R-:W-:Y:S02]  /*39180*/  @P6 LOP3.LUT R30, R30, 0x400, RZ, 0xfc, !PT ;  /* 0x000004001e1e6812 */ /* 0x000fe400078efcff */
[----:B------:R-:W-:Y:S02]  /*39190*/  ISETP.LT.OR P6, PT, R28, 0xa, !P3 ;  /* 0x0000000a1c00780c */ /* 0x000fe40005fc1670 */
[----:B0-----:R-:W-:-:S05]  /*391a0*/  @!P2 IADD3 R18, P4, R24, R18, RZ ;  /* 0x000000121812a210 */ /* 0x001fca0007f9e0ff */
[----:B------:R-:W-:Y:S01]  /*391b0*/  @!P2 IMAD.X R19, R29, 0x1, R19, P4 ;  /* 0x000000011d13a824 */ /* 0x000fe200020e0613 */
[----:B------:R-:W-:-:S04]  /*391c0*/  LOP3.LUT R0, R0, 0xfbffffff, RZ, 0xc0, !PT ;  /* 0xfbffffff00007812 */ /* 0x000fc800078ec0ff */
[----:B------:R-:W-:-:S04]  /*391d0*/  @P0 LOP3.LUT R0, R0, 0x4000000, RZ, 0xfc, !PT ;  /* 0x0400000000000812 */ /* 0x000fc800078efcff */
        /* <DEDUP_REMOVED lines=12> */
[C---:B------:R-:W-:Y:S02]  /*392a0*/  LOP3.LUT P0, RZ, R0.reuse, 0x8, RZ, 0xc0, !PT ;  /* 0x0000000800ff7812 */ /* 0x040fe4000780c0ff */
[----:B------:R-:W-:Y:S02]  /*392b0*/  LOP3.LUT R0, R0, 0xfdffffff, RZ, 0xc0, !PT ;  /* 0xfdffffff00007812 */ /* 0x000fe400078ec0ff */
[----:B------:R-:W-:Y:S02]  /*392c0*/  @!P6 IADD3.X R39, R29, R19, R6, P2, P4 ;  /* 0x000000131d27e210 */ /* 0x000fe400017e8406 */
[----:B------:R-:W-:Y:S02]  /*392d0*/  @P6 LOP3.LUT R0, R0, 0x2000000, RZ, 0xfc, !PT ;  /* 0x0200000000006812 */ /* 0x000fe400078efcff */
        /* <DEDUP_REMOVED lines=51> */
[----:B------:R-:W-:Y:S02]  /*39610*/  LOP3.LUT R0, R0, 0xfffff7ff, RZ, 0xc0, !PT ;  /* 0xfffff7ff00007812 */ /* 0x000fe400078ec0ff */
[----:B0-----:R-:W-:-:S05]  /*39620*/  @!P2 IADD3 R18, P4, R24, R18, RZ ;  /* 0x000000121812a210 */ /* 0x001fca0007f9e0ff */
[----:B------:R-:W-:Y:S01]  /*39630*/  @!P2 IMAD.X R19, R29, 0x1, R19, P4 ;  /* 0x000000011d13a824 */ /* 0x000fe200020e0613 */
[----:B------:R-:W-:-:S04]  /*39640*/  @P1 LOP3.LUT R0, R0, 0x800, RZ, 0xfc, !PT ;  /* 0x0000080000001812 */ /* 0x000fc800078efcff */
        /* <DEDUP_REMOVED lines=41> */
[----:B------:R-:W-:Y:S01]  /*398e0*/  F2FP.SATFINITE.E4M3.F32.PACK_AB_MERGE_C R18, RZ, R18, RZ ;  /* 0x00000012ff12723e */ /* 0x000fe200048070ff */
[----:B------:R-:W3:Y:S04]  /*398f0*/  LDL.LU R98, [R1+0x670] ;  /* 0x0006700001627983 */ /* 0x000ee80000300800 */
[----:B------:R0:W-:Y:S01]  /*39900*/  @!P0 STG.E.U8 desc[UR30][R22.64+0x69], R18 ;  /* 0x0000691216008986 */ /* 0x0001e2000c10111e */
[----:B------:R-:W-:-:S02]  /*39910*/  ISETP.LT.OR P0, PT, R28, 0x29, !P3 ;  /* 0x000000291c00780c */ /* 0x000fc40005f01670 */
[----:B------:R-:W-:Y:S01]  /*39920*/  LOP3.LUT R0, R0, 0xdfffffff, RZ, 0xc0, !PT ;  /* 0xdfffffff00007812 */ /* 0x000fe200078ec0ff */
[----:B------:R-:W3:Y:S10]  /*39930*/  LDL.LU R100, [R1+0x674] ;  /* 0x0006740001647983 */ /* 0x000ef40000300800 */
[----:B0-----:R-:W0:Y:S01]  /*39940*/  @!P0 LDC.64 R18, c[0x0][0x5c0] ;  /* 0x00017000ff128b82 */ /* 0x001e220000000a00 */
[----:B------:R-:W-:Y:S01]  /*39950*/  @P6 LOP3.LUT R0, R0, 0x20000000, RZ, 0xfc, !PT ;  /* 0x2000000000006812 */ /* 0x000fe200078efcff */
[----:B------:R-:W3:Y:S01]  /*39960*/  LDL.LU R102, [R1+0x678] ;  /* 0x0006780001667983 */ /* 0x000ee20000300800 */
[----:B0-----:R-:W-:-:S03]  /*39970*/  @!P0 IADD3 R96, P2, P4, R24, R18, R7 ;  /* 0x0000001218608210 */ /* 0x001fc60007c5e007 */
[----:B------:R-:W3:Y:S01]  /*39980*/  LDL.LU R103, [R1+0x67c] ;  /* 0x00067c0001677983 */ /* 0x000ee20000300800 */
[----:B------:R-:W-:Y:S02]  /*39990*/  @!P0 IADD3.X R97, R29, R19, R6, P2, P4 ;  /* 0x000000131d618210 */ /* 0x000fe400017e8406 */
[----:B------:R-:W-:Y:S02]  /*399a0*/  ISETP.LT.OR P2, PT, R28, 0x71, !P5 ;  /* 0x000000711c00780c */ /* 0x000fe40006f41670 */
[----:B------:R-:W-:-:S11]  /*399b0*/  PRMT R18, RZ, 0x7610, R18 ;  /* 0x00007610ff127816 */ /* 0x000fd60000000012 */
[----:B------:R-:W4:Y:S02]  /*399c0*/  @!P2 LDG.E.U8 R18, desc[UR30][R26.64+0x70] ;  /* 0x0000701e1a12a981 */ /* 0x000f24000c1e1100 */
[----:B----4-:R-:W-:-:S04]  /*399d0*/  LOP3.LUT R18, R18, 0xff, RZ, 0xc0, !PT ;  /* 0x000000ff12127812 */ /* 0x010fc800078ec0ff */
        /* <DEDUP_REMOVED lines=12> */
[----:B------:R-:W4:Y:S01]  /*39aa0*/  @!P2 LDG.E.U8 R20, desc[UR30][R26.64+0x71] ;  /* 0x0000711e1a14a981 */ /* 0x000f22000c1e1100 */
        /* <DEDUP_REMOVED lines=8> */
[----:B----4-:R-:W-:-:S04]  /*39b30*/  LOP3.LUT R20, R20, 0xff, RZ, 0xc0, !PT ;  /* 0x000000ff14147812 */ /* 0x010fc800078ec0ff */
[----:B------:R-:W-:-:S05]  /*39b40*/  F2FP.F16.E4M3.UNPACK_B R20, R20 ;  /* 0x00000014ff14723e */ /* 0x000fca00020006ff */
[----:B------:R-:W-:-:S05]  /*39b50*/  HADD2.F32 R20, -RZ, R20.H0_H0 ;  /* 0x20000014ff147230 */ /* 0x000fca0000004100 */
[----:B------:R-:W-:-:S04]  /*39b60*/  FMUL R20, R20, UR25 ;  /* 0x0000001914147c20 */ /* 0x000fc80008400000 */
[----:B--2---:R-:W-:-:S05]  /*39b70*/  FFMA R20, R94, UR26, R20 ;  /* 0x0000001a5e147c23 */ /* 0x004fca0008000014 */
        /* <DEDUP_REMOVED lines=15> */
[----:B---3--:R-:W-:Y:S02]  /*39c70*/  FFMA R20, R98, UR26, R18 ;  /* 0x0000001a62147c23 */ /* 0x008fe40008000012 */
        /* <DEDUP_REMOVED lines=63> */
[----:B------:R-:W-:Y:S02]  /*3a070*/  @P0 LOP3.LUT R2, R2, 0x1, RZ, 0xfc, !PT ;  /* 0x0000000102020812 */ /* 0x000fe400078efcff */
[C---:B------:R-:W-:Y:S02]  /*3a080*/  LOP3.LUT P0, RZ, R0.reuse, 0x2, RZ, 0xc0, !PT ;  /* 0x0000000200ff7812 */ /* 0x040fe4000780c0ff */
[----:B------:R-:W-:Y:S02]  /*3a090*/  LOP3.LUT R0, R0, 0xffffffef, RZ, 0xc0, !PT ;  /* 0xffffffef00007812 */ /* 0x000fe400078ec0ff */
[----:B------:R-:W-:Y:S02]  /*3a0a0*/  @!P6 IADD3.X R43, R29, R19, R6, P2, P4 ;  /* 0x000000131d2be210 */ /* 0x000fe400017e8406 */
[----:B------:R-:W-:Y:S02]  /*3a0b0*/  @P6 LOP3.LUT R0, R0, 0x10, RZ, 0xfc, !PT ;  /* 0x0000001000006812 */ /* 0x000fe400078efcff */
[----:B------:R-:W-:-:S02]  /*3a0c0*/  ISETP.LT.OR P6, PT, R28, 0x41, !P3 ;  /* 0x000000411c00780c */ /* 0x000fc40005fc1670 */
        /* <DEDUP_REMOVED lines=123> */
[----:B------:R-:W-:-:S04]  /*3a880*/  LOP3.LUT R2, R2, 0xffffffef, RZ, 0xc0, !PT ;  /* 0xffffffef02027812 */ /* 0x000fc800078ec0ff */
        /* <DEDUP_REMOVED lines=24> */
[----:B------:R-:W-:Y:S02]  /*3aa10*/  LOP3.LUT P1, RZ, R0, 0x1, RZ, 0xc0, !PT ;  /* 0x0000000100ff7812 */ /* 0x000fe4000782c0ff */
        /* <DEDUP_REMOVED lines=28> */
[----:B------:R-:W-:-:S02]  /*3abe0*/  LOP3.LUT R2, R2, 0xffffffbf, RZ, 0xc0, !PT ;  /* 0xffffffbf02027812 */ /* 0x000fc400078ec0ff */
[----:B------:R-:W-:Y:S01]  /*3abf0*/  LOP3.LUT P6, RZ, R0, 0x40000, RZ, 0xc0, !PT ;  /* 0x0004000000ff7812 */ /* 0x000fe200078cc0ff */
[----:B------:R-:W3:Y:S01]  /*3ac00*/  LDL.LU R118, [R1+0x6b4] ;  /* 0x0006b40001767983 */ /* 0x000ee20000300800 */
[----:B0-----:R-:W0:Y:S01]  /*3ac10*/  @!P0 LDC.64 R18, c[0x0][0x5c0] ;  /* 0x00017000ff128b82 */ /* 0x001e220000000a00 */
[----:B------:R-:W-:Y:S02]  /*3ac20*/  @P0 LOP3.LUT R2, R2, 0x40, RZ, 0xfc, !PT ;  /* 0x0000004002020812 */ /* 0x000fe400078efcff */
        /* <DEDUP_REMOVED lines=22> */
[----:B0-----:R-:W-:-:S05]  /*3ad90*/  @!P2 IADD3 R18, P4, R24, R18, RZ ;  /* 0x000000121812a210 */ /* 0x001fca0007f9e0ff */
[----:B------:R-:W-:Y:S01]  /*3ada0*/  @!P2 IMAD.X R19, R29, 0x1, R19, P4 ;  /* 0x000000011d13a824 */ /* 0x000fe200020e0613 */
        /* <DEDUP_REMOVED lines=115> */
[----:B---3--:R-:W-:-:S05]  /*3b4e0*/  FFMA R18, R122, UR26, R18 ;  /* 0x0000001a7a127c23 */ /* 0x008fca0008000012 */
        /* <DEDUP_REMOVED lines=153> */
[----:B------:R-:W3:Y:S01]  /*3be80*/  LDL.LU R136, [R1+0x6f4] ;  /* 0x0006f40001887983 */ /* 0x000ee20000300800 */
[----:B0-----:R-:W0:Y:S01]  /*3be90*/  @!P0 LDC.64 R18, c[0x0][0x5c0] ;  /* 0x00017000ff128b82 */ /* 0x001e220000000a00 */
[----:B------:R-:W-:Y:S02]  /*3bea0*/  LOP3.LUT P1, RZ, R0, 0x800000, RZ, 0xc0, !PT ;  /* 0x0080000000ff7812 */ /* 0x000fe4000782c0ff */
[----:B------:R-:W3:Y:S01]  /*3beb0*/  LDL.LU R138, [R1+0x6f8] ;  /* 0x0006f800018a7983 */ /* 0x000ee20000300800 */
[----:B------:R-:W-:-:S03]  /*3bec0*/  @P0 LOP3.LUT R2, R2, 0x4000, RZ, 0xfc, !PT ;  /* 0x0000400002020812 */ /* 0x000fc600078efcff */
[----:B------:R-:W3:Y:S01]  /*3bed0*/  LDL.LU R139, [R1+0x6fc] ;  /* 0x0006fc00018b7983 */ /* 0x000ee20000300800 */
[----:B0-----:R-:W-:-:S04]  /*3bee0*/  @!P0 IADD3 R132, P2, P4, R24, R18, R7 ;  /* 0x0000001218848210 */ /* 0x001fc80007c5e007 */
        /* <DEDUP_REMOVED lines=72> */
[----:B------:R-:W-:Y:S01]  /*3c370*/  ISETP.LT.OR P3, PT, R28, 0xba, !P3 ;  /* 0x000000ba1c00780c */ /* 0x000fe20005f61670 */
[----:B------:R-:W2:Y:S01]  /*3c380*/  LDL.LU R138, [R1+0x700] ;  /* 0x00070000018a7983 */ /* 0x000ea20000300800 */
[----:B------:R-:W-:Y:S02]  /*3c390*/  F2FP.SATFINITE.E4M3.F32.PACK_AB_MERGE_C R20, RZ, R20, RZ ;  /* 0x00000014ff14723e */ /* 0x000fe400048070ff */
[----:B0-----:R-:W-:-:S05]  /*3c3a0*/  @!P2 IADD3 R18, P4, R24, R18, RZ ;  /* 0x000000121812a210 */ /* 0x001fca0007f9e0ff */
[----:B------:R-:W-:-:S05]  /*3c3b0*/  @!P2 IMAD.X R19, R29, 0x1, R19, P4 ;  /* 0x000000011d13a824 */ /* 0x000fca00020e0613 */
[----:B------:R0:W-:Y:S01]  /*3c3c0*/  @!P2 STG.E.U8 desc[UR30][R18.64+0xb8], R20 ;  /* 0x0000b8141200a986 */ /* 0x0001e2000c10111e */
[----:B------:R-:W-:Y:S02]  /*3c3d0*/  ISETP.LT.OR P2, PT, R28, 0xba, !P5 ;  /* 0x000000ba1c00780c */ /* 0x000fe40006f41670 */
[----:B0-----:R-:W-:-:S11]  /*3c3e0*/  PRMT R20, RZ, 0x7610, R20 ;  /* 0x00007610ff147816 */ /* 0x001fd60000000014 */
[----:B------:R-:W0:Y:S01]  /*3c3f0*/  @!P2 LDC.64 R18, c[0x0][0x5c0] ;  /* 0x00017000ff12ab82 */ /* 0x000e220000000a00 */
[----:B------:R-:W3:Y:S01]  /*3c400*/  @!P2 LDG.E.U8 R20, desc[UR30][R26.64+0xb9] ;  /* 0x0000b91e1a14a981 */ /* 0x000ee2000c1e1100 */
[----:B------:R-:W-:Y:S02]  /*3c410*/  LOP3.LUT R2, R2, 0xffff7fff, RZ, 0xc0, !PT ;  /* 0xffff7fff02027812 */ /* 0x000fe400078ec0ff */
[----:B0-----:R-:W-:-:S05]  /*3c420*/  @!P2 IADD3 R18, P4, R24, R18, RZ ;  /* 0x000000121812a210 */ /* 0x001fca0007f9e0ff */
[----:B------:R-:W-:Y:S01]  /*3c430*/  @!P2 IMAD.X R19, R29, 0x1, R19, P4 ;  /* 0x000000011d13a824 */ /* 0x000fe200020e0613 */
[----:B------:R-:W-:Y:S02]  /*3c440*/  @P6 LOP3.LUT R2, R2, 0x8000, RZ, 0xfc, !PT ;  /* 0x0000800002026812 */ /* 0x000fe400078efcff */
[----:B------:R-:W-:Y:S02]  /*3c450*/  LOP3.LUT R0, R0, 0xff7fffff, RZ, 0xc0, !PT ;  /* 0xff7fffff00007812 */ /* 0x000fe400078ec0ff */
[----:B------:R-:W-:Y:S02]  /*3c460*/  LOP3.LUT R2, R2, 0xfffeffff, RZ, 0xc0, !PT ;  /* 0xfffeffff02027812 */ /* 0x000fe400078ec0ff */
[----:B------:R-:W-:Y:S02]  /*3c470*/  @P1 LOP3.LUT R0, R0, 0x800000, RZ, 0xfc, !PT ;  /* 0x0080000000001812 */ /* 0x000fe400078efcff */
[----:B------:R-:W-:Y:S02]  /*3c480*/  @P0 LOP3.LUT R2, R2, 0x10000, RZ, 0xfc, !PT ;  /* 0x0001000002020812 */ /* 0x000fe400078efcff */
[----:B------:R-:W-:-:S02]  /*3c490*/  LOP3.LUT P0, RZ, R0, 0x1000000, RZ, 0xc0, !PT ;  /* 0x0100000000ff7812 */ /* 0x000fc4000780c0ff */
[----:B---3--:R-:W-:-:S04]  /*3c4a0*/  LOP3.LUT R20, R20, 0xff, RZ, 0xc0, !PT ;  /* 0x000000ff14147812 */ /* 0x008fc800078ec0ff */
        /* <DEDUP_REMOVED lines=9> */
[----:B------:R-:W3:Y:S01]  /*3c540*/  @!P0 LDG.E.U8 R18, desc[UR30][R16.64+0xb8] ;  /* 0x0000b81e10128981 */ /* 0x000ee2000c1e1100 */
[----:B------:R-:W-:Y:S02]  /*3c550*/  LOP3.LUT R0, R0, 0xfffffbff, RZ, 0xc0, !PT ;  /* 0xfffffbff00007812 */ /* 0x000fe400078ec0ff */
[----:B------:R-:W-:Y:S02]  /*3c560*/  @!P3 IADD3.X R55, R29, R19, R6, P2, P4 ;  /* 0x000000131d37b210 */ /* 0x000fe400017e8406 */
[----:B------:R-:W-:Y:S02]  /*3c570*/  ISETP.GE.AND P2, PT, R15, 0x101, PT ;  /* 0x000001010f00780c */ /* 0x000fe40003f46270 */
[----:B------:R-:W-:Y:S02]  /*3c580*/  @P3 LOP3.LUT R0, R0, 0x400, RZ, 0xfc, !PT ;  /* 0x0000040000003812 */ /* 0x000fe400078efcff */
[----:B------:R-:W-:Y:S02]  /*3c590*/  ISETP.LT.OR P3, PT, R28, 0x1, !P2 ;  /* 0x000000011c00780c */ /* 0x000fe40005761670 */
[----:B------:R-:W-:-:S11]  /*3c5a0*/  LOP3.LUT R2, R2, 0xfffbffff, RZ, 0xc0, !PT ;  /* 0xfffbffff02027812 */ /* 0x000fd600078ec0ff */
[----:B------:R-:W-:Y:S01]  /*3c5b0*/  @P3 LOP3.LUT R2, R2, 0x40000, RZ, 0xfc, !PT ;  /* 0x0004000002023812 */ /* 0x000fe200078efcff */
[----:B------:R0:W-:Y:S04]  /*3c5c0*/  STL.64 [R1+0xec8], R26 ;  /* 0x000ec81a01007387 */ /* 0x0001e80000100a00 */
[----:B------:R-:W4:Y:S04]  /*3c5d0*/  LDL.LU R141, [R1+0x704] ;  /* 0x00070400018d7983 */ /* 0x000f280000300800 */
[----:B0-----:R-:W4:Y:S01]  /*3c5e0*/  LDL.64 R26, [R1+0xd0] ;  /* 0x0000d000011a7983 */ /* 0x001f220000100a00 */
[----:B------:R-:W-:-:S03]  /*3c5f0*/  LOP3.LUT P1, RZ, R30, 0x200, RZ, 0xc0, !PT ;  /* 0x000002001eff7812 */ /* 0x000fc6000782c0ff */
[----:B------:R-:W4:Y:S01]  /*3c600*/  LDL.LU R140, [R1+0x708] ;  /* 0x00070800018c7983 */ /* 0x000f220000300800 */
[----:B---3--:R-:W-:-:S03]  /*3c610*/  LOP3.LUT R18, R18, 0xff, RZ, 0xc0, !PT ;  /* 0x000000ff12127812 */ /* 0x008fc600078ec0ff */
[----:B------:R-:W3:Y:S01]  /*3c620*/  LDL.LU R143, [R1+0x70c] ;  /* 0x00070c00018f7983 */ /* 0x000ee20000300800 */
[----:B------:R-:W-:-:S03]  /*3c630*/  F2FP.F16.E4M3.UNPACK_B R18, R18 ;  /* 0x00000012ff12723e */ /* 0x000fc600020006ff */
[----:B------:R-:W3:Y:S02]  /*3c640*/  LDL.LU R142, [R1+0x710] ;  /* 0x00071000018e7983 */ /* 0x000ee40000300800 */
[----:B------:R-:W-:-:S05]  /*3c650*/  HADD2.F32 R18, -RZ, R18.H0_H0 ;  /* 0x20000012ff127230 */ /* 0x000fca0000004100 */
[----:B------:R-:W-:-:S04]  /*3c660*/  FMUL R18, R18, UR25 ;  /* 0x0000001912127c20 */ /* 0x000fc80008400000 */
[----:B--2---:R-:W-:Y:S02]  /*3c670*/  FFMA R20, R138, UR26, R18 ;  /* 0x0000001a8a147c23 */ /* 0x004fe40008000012 */
        /* <DEDUP_REMOVED lines=18> */
[----:B------:R0:W-:Y:S02]  /*3c7a0*/  @!P3 STG.E.U8 desc[UR30][R46.64+0xb9], R18 ;  /* 0x0000b9122e00b986 */ /* 0x0001e4000c10111e */
[----:B0-----:R-:W-:-:S05]  /*3c7b0*/  IADD3 R18, P3, R31, 0x80, RZ ;  /* 0x000000801f127810 */ /* 0x001fca0007f7e0ff */
[----:B------:R-:W-:-:S04]  /*3c7c0*/  IMAD.X R20, RZ, RZ, R27, P3 ;  /* 0x000000ffff147224 */ /* 0x000fc800018e061b */
[----:B------:R-:W-:-:S04]  /*3c7d0*/  IMAD R20, R20, UR10, RZ ;  /* 0x0000000a14147c24 */ /* 0x000fc8000f8e02ff */
[C---:B------:R-:W-:Y:S02]  /*3c7e0*/  IMAD R20, R18.reuse, UR11, R20 ;  /* 0x0000000b12147c24 */ /* 0x040fe4000f8e0214 */
[----:B------:R-:W-:-:S03]  /*3c7f0*/  IMAD.WIDE.U32 R18, R18, UR10, R32 ;  /* 0x0000000a12127c25 */ /* 0x000fc6000f8e0020 */
[----:B------:R-:W-:-:S04]  /*3c800*/  IADD3 R18, P3, R18, UR12, RZ ;  /* 0x0000000c12127c10 */ /* 0x000fc8000ff7e0ff */
[--C-:B------:R-:W-:Y:S02]  /*3c810*/  IADD3.X R19, R19, UR13, R20.reuse, P3, !PT ;  /* 0x0000000d13137c10 */ /* 0x100fe40009ffe414 */
[----:B------:R-:W-:-:S06]  /*3c820*/  PRMT R20, RZ, 0x7610, R20 ;  /* 0x00007610ff147816 */ /* 0x000fcc0000000014 */
[----:B------:R-:W2:Y:S01]  /*3c830*/  @!P1 LDG.E.U8 R20, desc[UR30][R18.64] ;  /* 0x0000001e12149981 */ /* 0x000ea2000c1e1100 */
[----:B------:R-:W-:-:S04]  /*3c840*/  LOP3.LUT R0, R0, 0xfeffffff, RZ, 0xc0, !PT ;  /* 0xfeffffff00007812 */ /* 0x000fc800078ec0ff */
[----:B------:R-:W-:Y:S02]  /*3c850*/  @P0 LOP3.LUT R0, R0, 0x1000000, RZ, 0xfc, !PT ;  /* 0x0100000000000812 */ /* 0x000fe400078efcff */
[----:B------:R-:W-:Y:S02]  /*3c860*/  ISETP.LT.OR P0, PT, R28, 0x9, !P2 ;  /* 0x000000091c00780c */ /* 0x000fe40005701670 */
[----:B------:R-:W-:Y:S02]  /*3c870*/  LOP3.LUT P6, RZ, R30, 0x400, RZ, 0xc0, !PT ;  /* 0x000004001eff7812 */ /* 0x000fe400078cc0ff */
        /* <DEDUP_REMOVED lines=8> */
[----:B0-----:R-:W-:Y:S02]  /*3c900*/  @!P0 IADD3 R140, P3, P4, R24, R20, R9 ;  /* 0x00000014188c8210 */ /* 0x001fe40007c7e009 */
[----:B------:R-:W-:-:S06]  /*3c910*/  PRMT R20, RZ, 0x7610, R20 ;  /* 0x00007610ff147816 */ /* 0x000fcc0000000014 */
[----:B------:R-:W2:Y:S01]  /*3c920*/  @!P6 LDG.E.U8 R20, desc[UR30][R18.64+0x1] ;  /* 0x0000011e1214e981 */ /* 0x000ea2000c1e1100 */
[----:B------:R-:W-:Y:S02]  /*3c930*/  ISETP.GE.AND P1, PT, R15, 0x89, PT ;  /* 0x000000890f00780c */ /* 0x000fe40003f26270 */
[----:B------:R-:W-:Y:S02]  /*3c940*/  @!P0 IADD3.X R141, R29, R21, R8, P3, P4 ;  /* 0x000000151d8d8210 */ /* 0x000fe40001fe8408 */
[----:B------:R-:W-:-:S13]  /*3c950*/  ISETP.LT.OR P4, PT, R28, 0x1, !P1 ;  /* 0x000000011c00780c */ /* 0x000fda0004f81670 */
[----:B------:R-:W-:-:S04]  /*3c960*/  @!P4 IADD3 R34, P3, P5, R3, R24, R7 ;  /* 0x000000180322c210 */ /* 0x000fc80007d7e007 */
[----:B------:R-:W-:Y:S02]  /*3c970*/  @!P4 IADD3.X R35, R4, R29, R6, P3, P5 ;  /* 0x0000001d0423c210 */ /* 0x000fe40001fea406 */
[----:B--2---:R-:W-:-:S04]  /*3c980*/  LOP3.LUT R20, R20, 0xff, RZ, 0xc0, !PT ;  /* 0x000000ff14147812 */ /* 0x004fc800078ec0ff */
[----:B------:R-:W-:-:S05]  /*3c990*/  F2FP.F16.E4M3.UNPACK_B R20, R20 ;  /* 0x00000014ff14723e */ /* 0x000fca00020006ff */
[----:B------:R-:W-:-:S05]  /*3c9a0*/  HADD2.F32 R20, -RZ, R20.H0_H0 ;  /* 0x20000014ff147230 */ /* 0x000fca0000004100 */
[----:B------:R-:W-:-:S04]  /*3c9b0*/  FMUL R20, R20, UR25 ;  /* 0x0000001914147c20 */ /* 0x000fc80008400000 */
[----:B---3--:R-:W-:Y:S01]  /*3c9c0*/  FFMA R20, R143, UR26, R20 ;  /* 0x0000001a8f147c23 */ /* 0x008fe20008000014 */
[----:B------:R-:W-:Y:S01]  /*3c9d0*/  LOP3.LUT R2, R2, 0xffdfffff, RZ, 0xc0, !PT ;  /* 0xffdfffff02027812 */ /* 0x000fe200078ec0ff */
[----:B------:R-:W2:Y:S03]  /*3c9e0*/  LDL.LU R143, [R1+0x714] ;  /* 0x00071400018f7983 */ /* 0x000ea60000300800 */
        /* <DEDUP_REMOVED lines=8> */
[----:B------:R-:W-:Y:S02]  /*3ca70*/  IADD3.X R21, R21, UR13, R22, P3, !PT ;  /* 0x0000000d15157c10 */ /* 0x000fe40009ffe416 */
[----:B------:R-:W0:Y:S02]  /*3ca80*/  @!P4 LDC.64 R22, c[0x0][0x5c0] ;  /* 0x00017000ff16cb82 */ /* 0x000e240000000a00 */
[----:B0-----:R-:W-:Y:S02]  /*3ca90*/  @!P4 IADD3 R22, P3, R34, R22, RZ ;  /* 0x000000162216c210 */ /* 0x001fe40007f7e0ff */
[----:B------:R-:W-:-:S06]  /*3caa0*/  PRMT R34, RZ, 0x7610, R34 ;  /* 0x00007610ff227816 */ /* 0x000fcc0000000022 */
[----:B------:R-:W3:Y:S01]  /*3cab0*/  @!P4 LDG.E.U8 R34, desc[UR30][R20.64] ;  /* 0x0000001e1422c981 */ /* 0x000ee2000c1e1100 */
[----:B------:R-:W-:Y:S02]  /*3cac0*/  @P0 LOP3.LUT R2, R2, 0x200000, RZ, 0xfc, !PT ;  /* 0x0020000002020812 */ /* 0x000fe400078efcff */
[C---:B------:R-:W-:Y:S01]  /*3cad0*/  ISETP.LT.OR P0, PT, R28.reuse, 0xa, !P2 ;  /* 0x0000000a1c00780c */ /* 0x040fe20005701670 */
[----:B------:R-:W-:Y:S01]  /*3cae0*/  @!P4 IMAD.X R23, R35, 0x1, R23, P3 ;  /* 0x000000012317c824 */ /* 0x000fe200018e0617 */
[----:B------:R-:W-:-:S13]  /*3caf0*/  ISETP.LT.OR P3, PT, R28, 0x2, !P1 ;  /* 0x000000021c00780c */ /* 0x000fda0004f61670 */
[----:B------:R-:W-:-:S04]  /*3cb00*/  @!P3 IADD3 R36, P5, P6, R3, R24, R7 ;  /* 0x000000180324b210 */ /* 0x000fc80007ebe007 */
[----:B------:R-:W-:Y:S02]  /*3cb10*/  @!P3 IADD3.X R37, R4, R29, R6, P5, P6 ;  /* 0x0000001d0425b210 */ /* 0x000fe40002fec406 */
[----:B---3--:R-:W-:-:S04]  /*3cb20*/  LOP3.LUT R34, R34, 0xff, RZ, 0xc0, !PT ;  /* 0x000000ff22227812 */ /* 0x008fc800078ec0ff */
[----:B------:R-:W-:-:S05]  /*3cb30*/  F2FP.F16.E4M3.UNPACK_B R34, R34 ;  /* 0x00000022ff22723e */ /* 0x000fca00020006ff */
[----:B------:R-:W-:-:S05]  /*3cb40*/  HADD2.F32 R34, -RZ, R34.H0_H0 ;  /* 0x20000022ff227230 */ /* 0x000fca0000004100 */
[----:B------:R-:W-:-:S04]  /*3cb50*/  FMUL R34, R34, UR25 ;  /* 0x0000001922227c20 */ /* 0x000fc80008400000 */
[----:B------:R-:W-:Y:S02]  /*3cb60*/  FFMA R34, R142, UR26, R34 ;  /* 0x0000001a8e227c23 */ /* 0x000fe40008000022 */
[----:B------:R-:W3:Y:S03]  /*3cb70*/  LDL.LU R142, [R1+0x718] ;  /* 0x00071800018e7983 */ /* 0x000ee60000300800 */
[----:B------:R-:W-:Y:S01]  /*3cb80*/  F2FP.SATFINITE.E4M3.F32.PACK_AB_MERGE_C R34, RZ, R34, RZ ;  /* 0x00000022ff22723e */ /* 0x000fe200048070ff */
[----:B------:R-:W4:Y:S04]  /*3cb90*/  LDL.LU R144, [R1+0x71c] ;  /* 0x00071c0001907983 */ /* 0x000f280000300800 */
[----:B------:R0:W-:Y:S01]  /*3cba0*/  @!P4 STG.E.U8 desc[UR30][R22.64], R34 ;  /* 0x000000221600c986 */ /* 0x0001e2000c10111e */
[----:B------:R-:W-:-:S03]  /*3cbb0*/  LOP3.LUT R2, R2, 0xfffdffff, RZ, 0xc0, !PT ;  /* 0xfffdffff02027812 */ /* 0x000fc600078ec0ff */
[----:B------:R-:W4:Y:S01]  /*3cbc0*/  LDL.LU R145, [R1+0x720] ;  /* 0x0007200001917983 */ /* 0x000f220000300800 */
[----:B0-----:R-:W0:Y:S08]  /*3cbd0*/  @!P0 LDC.64 R22, c[0x0][0x5c0] ;  /* 0x00017000ff168b82 */ /* 0x001e300000000a00 */
[----:B------:R-:W1:Y:S01]  /*3cbe0*/  @!P3 LDC.64 R34, c[0x0][0x5c0] ;  /* 0x00017000ff22bb82 */ /* 0x000e620000000a00 */
[----:B0-----:R-:W-:-:S02]  /*3cbf0*/  @!P0 IADD3 R46, P5, P6, R24, R22, R9 ;  /* 0x00000016182e8210 */ /* 0x001fc40007ebe009 */
[----:B------:R-:W-:-:S06]  /*3cc00*/  PRMT R22, RZ, 0x7610, R22 ;  /* 0x00007610ff167816 */ /* 0x000fcc0000000016 */
[----:B------:R-:W2:Y:S01]  /*3cc10*/  @!P3 LDG.E.U8 R22, desc[UR30][R20.64+0x1] ;  /* 0x0000011e1416b981 */ /* 0x000ea2000c1e1100 */
[----:B------:R-:W-:Y:S02]  /*3cc20*/  @!P0 IADD3.X R47, R29, R23, R8, P5, P6 ;  /* 0x000000171d2f8210 */ /* 0x000fe40002fec408 */
[----:B------:R-:W-:Y:S02]  /*3cc30*/  ISETP.LT.OR P5, PT, R28, 0x11, !P2 ;  /* 0x000000111c00780c */ /* 0x000fe400057a1670 */
[----:B-1----:R-:W-:-:S05]  /*3cc40*/  @!P3 IADD3 R34, P4, R36, R34, RZ ;  /* 0x000000222422b210 */ /* 0x002fca0007f9e0ff */
        /* <DEDUP_REMOVED lines=13> */
[----:B------:R-:W-:-:S04]  /*3cd20*/  @P0 LOP3.LUT R2, R2, 0x20000, RZ, 0xfc, !PT ;  /* 0x0002000002020812 */ /* 0x000fc800078efcff */
        /* <DEDUP_REMOVED lines=19> */
[----:B0-----:R-:W-:Y:S02]  /*3ce60*/  @!P5 IADD3 R142, P3, P4, R24, R22, R9 ;  /* 0x00000016188ed210 */ /* 0x001fe40007c7e009 */
[----:B------:R-:W-:-:S06]  /*3ce70*/  PRMT R22, RZ, 0x7610, R22 ;  /* 0x00007610ff167816 */ /* 0x000fcc0000000016 */
[----:B------:R-:W2:Y:S01]  /*3ce80*/  @!P0 LDG.E.U8 R22, desc[UR30][R18.64+0x9] ;  /* 0x0000091e12168981 */ /* 0x000ea2000c1e1100 */
[----:B------:R-:W-:Y:S02]  /*3ce90*/  @!P5 IADD3.X R143, R29, R23, R8, P3, P4 ;  /* 0x000000171d8fd210 */ /* 0x000fe40001fe8408 */
[----:B------:R-:W-:Y:S02]  /*3cea0*/  ISETP.LT.OR P4, PT, R28, 0x9, !P1 ;  /* 0x000000091c00780c */ /* 0x000fe40004f81670 */
[----:B------:R-:W-:-:S04]  /*3ceb0*/  LOP3.LUT R0, R0, 0xfbffffff, RZ, 0xc0, !PT ;  /* 0xfbffffff00007812 */ /* 0x000fc800078ec0ff */
[----:B------:R-:W-:-:S07]  /*3cec0*/  @P5 LOP3.LUT R0, R0, 0x4000000, RZ, 0xfc, !PT ;  /* 0x0400000000005812 */ /* 0x000fce00078efcff */
[----:B-1----:R-:W-:-:S04]  /*3ced0*/  @!P4 IADD3 R34, P3, P5, R3, R24, R7 ;  /* 0x000000180322c210 */ /* 0x002fc80007d7e007 */
[----:B------:R-:W-:Y:S02]  /*3cee0*/  @!P4 IADD3.X R35, R4, R29, R6, P3, P5 ;  /* 0x0000001d0423c210 */ /* 0x000fe40001fea406 */
[----:B--2---:R-:W-:-:S04]  /*3cef0*/  LOP3.LUT R22, R22, 0xff, RZ, 0xc0, !PT ;  /* 0x000000ff16167812 */ /* 0x004fc800078ec0ff */
[----:B------:R-:W-:-:S05]  /*3cf00*/  F2FP.F16.E4M3.UNPACK_B R22, R22 ;  /* 0x00000016ff16723e */ /* 0x000fca00020006ff */
[----:B------:R-:W-:-:S05]  /*3cf10*/  HADD2.F32 R22, -RZ, R22.H0_H0 ;  /* 0x20000016ff167230 */ /* 0x000fca0000004100 */
[----:B------:R-:W-:-:S04]  /*3cf20*/  FMUL R22, R22, UR25 ;  /* 0x0000001916167c20 */ /* 0x000fc80008400000 */
[----:B----4-:R-:W-:Y:S02]  /*3cf30*/  FFMA R22, R144, UR26, R22 ;  /* 0x0000001a90167c23 */ /* 0x010fe40008000016 */
[----:B------:R-:W2:Y:S03]  /*3cf40*/  LDL.LU R144, [R1+0x724] ;  /* 0x0007240001907983 */ /* 0x000ea60000300800 */
[----:B------:R-:W-:Y:S01]  /*3cf50*/  F2FP.SATFINITE.E4M3.F32.PACK_AB_MERGE_C R22, RZ, R22, RZ ;  /* 0x00000016ff16723e */ /* 0x000fe200048070ff */
[----:B------:R-:W3:Y:S04]  /*3cf60*/  LDL.LU R146, [R1+0x728] ;  /* 0x0007280001927983 */ /* 0x000ee80000300800 */
[----:B------:R0:W-:Y:S01]  /*3cf70*/  @!P0 STG.E.U8 desc[UR30][R38.64+0x9], R22 ;  /* 0x0000091626008986 */ /* 0x0001e2000c10111e */
[----:B------:R-:W-:-:S02]  /*3cf80*/  LOP3.LUT R0, R0, 0xfdffffff, RZ, 0xc0, !PT ;  /* 0xfdffffff00007812 */ /* 0x000fc400078ec0ff */
[----:B------:R-:W-:Y:S01]  /*3cf90*/  LOP3.LUT R2, R2, 0xff7fffff, RZ, 0xc0, !PT ;  /* 0xff7fffff02027812 */ /* 0x000fe200078ec0ff */
[----:B------:R-:W4:Y:S01]  /*3cfa0*/  LDL.LU R148, [R1+0x72c] ;  /* 0x00072c0001947983 */ /* 0x000f220000300800 */
[----:B0-----:R-:W0:Y:S01]  /*3cfb0*/  @!P4 LDC.64 R22, c[0x0][0x5c0] ;  /* 0x00017000ff16cb82 */ /* 0x001e220000000a00 */
[----:B------:R-:W-:Y:S02]  /*3cfc0*/  ISETP.LT.OR P0, PT, R28, 0x1a, !P2 ;  /* 0x0000001a1c00780c */ /* 0x000fe40005701670 */
[----:B------:R-:W4:Y:S01]  /*3cfd0*/  LDL.LU R149, [R1+0x730] ;  /* 0x0007300001957983 */ /* 0x000f220000300800 */
[----:B0-----:R-:W-:Y:S02]  /*3cfe0*/  @!P4 IADD3 R22, P3, R34, R22, RZ ;  /* 0x000000162216c210 */ /* 0x001fe40007f7e0ff */
[----:B------:R-:W-:-:S06]  /*3cff0*/  PRMT R34, RZ, 0x7610, R34 ;  /* 0x00007610ff227816 */ /* 0x000fcc0000000022 */
[----:B------:R-:W2:Y:S01]  /*3d000*/  @!P4 LDG.E.U8 R34, desc[UR30][R20.64+0x8] ;  /* 0x0000081e1422c981 */ /* 0x000ea2000c1e1100 */
[----:B------:R-:W-:Y:S01]  /*3d010*/  @!P4 IMAD.X R23, R35, 0x1, R23, P3 ;  /* 0x000000012317c824 */ /* 0x000fe200018e0617 */
[----:B------:R-:W-:-:S13]  /*3d020*/  ISETP.LT.OR P3, PT, R28, 0xa, !P1 ;  /* 0x0000000a1c00780c */ /* 0x000fda0004f61670 */
[----:B------:R-:W-:-:S04]  /*3d030*/  @!P3 IADD3 R36, P5, P6, R3, R24, R7 ;  /* 0x000000180324b210 */ /* 0x000fc80007ebe007 */
[----:B------:R-:W-:Y:S02]  /*3d040*/  @!P3 IADD3.X R37, R4, R29, R6, P5, P6 ;  /* 0x0000001d0425b210 */ /* 0x000fe40002fec406 */
[----:B--2---:R-:W-:-:S04]  /*3d050*/  LOP3.LUT R34, R34, 0xff, RZ, 0xc0, !PT ;  /* 0x000000ff22227812 */ /* 0x004fc800078ec0ff */
[----:B------:R-:W-:-:S05]  /*3d060*/  F2FP.F16.E4M3.UNPACK_B R34, R34 ;  /* 0x00000022ff22723e */ /* 0x000fca00020006ff */
[----:B------:R-:W-:-:S05]  /*3d070*/  HADD2.F32 R34, -RZ, R34.H0_H0 ;  /* 0x20000022ff227230 */ /* 0x000fca0000004100 */
[----:B------:R-:W-:-:S04]  /*3d080*/  FMUL R34, R34, UR25 ;  /* 0x0000001922227c20 */ /* 0x000fc80008400000 */
[----:B------:R-:W-:-:S05]  /*3d090*/  FFMA R34, R145, UR26, R34 ;  /* 0x0000001a91227c23 */ /* 0x000fca0008000022 */
[----:B------:R-:W-:-:S05]  /*3d0a0*/  F2FP.SATFINITE.E4M3.F32.PACK_AB_MERGE_C R34, RZ, R34, RZ ;  /* 0x00000022ff22723e */ /* 0x000fca00048070ff */
[----:B------:R0:W-:Y:S02]  /*3d0b0*/  @!P4 STG.E.U8 desc[UR30][R22.64+0x8], R34 ;  /* 0x000008221600c986 */ /* 0x0001e4000c10111e */
        /* <DEDUP_REMOVED lines=22> */
[----:B------:R-:W-:Y:S02]  /*3d220*/  @P5 LOP3.LUT R2, R2, 0x800000, RZ, 0xfc, !PT ;  /* 0x0080000002025812 */ /* 0x000fe400078efcff */
[----:B------:R-:W-:Y:S02]  /*3d230*/  @!P5 IADD3.X R145, R29, R23, R8, P3, P4 ;  /* 0x000000171d91d210 */ /* 0x000fe40001fe8408 */
        /* <DEDUP_REMOVED lines=19> */
[----:B------:R-:W-:Y:S02]  /*3d370*/  @!P5 IADD3.X R89, R29, R23, R8, P3, P4 ;  /* 0x000000171d59d210 */ /* 0x000fe40001fe8408 */
[----:B------:R-:W-:Y:S02]  /*3d380*/  ISETP.LT.OR P4, PT, R28, 0x11, !P1 ;  /* 0x000000111c00780c */ /* 0x000fe40004f81670 */
[----:B------:R-:W-:-:S04]  /*3d390*/  LOP3.LUT R0, R0, 0xf7ffffff, RZ, 0xc0, !PT ;  /* 0xf7ffffff00007812 */ /* 0x000fc800078ec0ff */
[----:B------:R-:W-:-:S07]  /*3d3a0*/  @P5 LOP3.LUT R0, R0, 0x8000000, RZ, 0xfc, !PT ;  /* 0x0800000000005812 */ /* 0x000fce00078efcff */
[----:B------:R-:W-:-:S04]  /*3d3b0*/  @!P4 IADD3 R34, P3, P5, R3, R24, R7 ;  /* 0x000000180322c210 */ /* 0x000fc80007d7e007 */
        /* <DEDUP_REMOVED lines=327> */
[----:B------:R-:W4:Y:S04]  /*3e830*/  LDL.LU R168, [R1+0x780] ;  /* 0x0007800001a87983 */ /* 0x000f280000300800 */
[----:B------:R-:W4:Y:S04]  /*3e840*/  LDL.LU R173, [R1+0x784] ;  /* 0x0007840001ad7983 */ /* 0x000f280000300800 */
[----:B------:R-:W4:Y:S01]  /*3e850*/  LDL.LU R172, [R1+0x788] ;  /* 0x0007880001ac7983 */ /* 0x000f220000300800 */
[----:B0-----:R-:W-:-:S03]  /*3e860*/  @!P4 IADD3 R22, P3, R34, R22, RZ ;  /* 0x000000162216c210 */ /* 0x001fc60007f7e0ff */
[----:B------:R-:W4:Y:S01]  /*3e870*/  LDL.LU R177, [R1+0x78c] ;  /* 0x00078c0001b17983 */ /* 0x000f220000300800 */
[----:B------:R-:W-:Y:S01]  /*3e880*/  PRMT R34, RZ, 0x7610, R34 ;  /* 0x00007610ff227816 */ /* 0x000fe20000000022 */
[----:B------:R-:W-:Y:S01]  /*3e890*/  @!P4 IMAD.X R23, R35, 0x1, R23, P3 ;  /* 0x000000012317c824 */ /* 0x000fe200018e0617 */
[----:B------:R-:W-:Y:S01]  /*3e8a0*/  @P0 LOP3.LUT R0, R0, 0x4000, RZ, 0xfc, !PT ;  /* 0x0000400000000812 */ /* 0x000fe200078efcff */
[----:B------:R-:W4:Y:S04]  /*3e8b0*/  LDL.LU R176, [R1+0x790] ;  /* 0x0007900001b07983 */ /* 0x000f280000300800 */
[----:B------:R-:W2:Y:S01]  /*3e8c0*/  @!P4 LDG.E.U8 R34, desc[UR30][R20.64+0x30] ;  /* 0x0000301e1422c981 */ /* 0x000ea2000c1e1100 */
        /* <DEDUP_REMOVED lines=66> */
[----:B0-----:R-:W-:Y:S02]  /*3ecf0*/  @!P4 IADD3 R22, P3, R34, R22, RZ ;  /* 0x000000162216c210 */ /* 0x001fe40007f7e0ff */
[----:B------:R-:W-:-:S06]  /*3ed00*/  PRMT R34, RZ, 0x7610, R34 ;  /* 0x00007610ff227816 */ /* 0x000fcc0000000022 */
[----:B------:R-:W2:Y:S01]  /*3ed10*/  @!P4 LDG.E.U8 R34, desc[UR30][R20.64+0x38] ;  /* 0x0000381e1422c981 */ /* 0x000ea2000c1e1100 */
[C---:B------:R-:W-:Y:S01]  /*3ed20*/  ISETP.LT.OR P0, PT, R28.reuse, 0x7a, !P2 ;  /* 0x0000007a1c00780c */ /* 0x040fe20005701670 */
        /* <DEDUP_REMOVED lines=66> */
[----:B------:R-:W-:Y:S02]  /*3f150*/  FFMA R22, R177, UR26, R22 ;  /* 0x0000001ab1167c23 */ /* 0x000fe40008000016 */
[----:B------:R-:W2:Y:S03]  /*3f160*/  LDL.LU R177, [R1+0x794] ;  /* 0x0007940001b17983 */ /* 0x000ea60000300800 */
[----:B------:R-:W-:-:S05]  /*3f170*/  F2FP.SATFINITE.E4M3.F32.PACK_AB_MERGE_C R22, RZ, R22, RZ ;  /* 0x00000016ff16723e */ /* 0x000fca00048070ff */
[----:B------:R0:W-:Y:S02]  /*3f180*/  @!P0 STG.E.U8 desc[UR30][R68.64+0x41], R22 ;  /* 0x0000411644008986 */ /* 0x0001e4000c10111e */
[----:B0-----:R-:W0:Y:S02]  /*3f190*/  @!P4 LDC.64 R22, c[0x0][0x5c0] ;  /* 0x00017000ff16cb82 */ /* 0x001e240000000a00 */
[----:B0-----:R-:W-:Y:S02]  /*3f1a0*/  @!P4 IADD3 R22, P3, R34, R22, RZ ;  /* 0x000000162216c210 */ /* 0x001fe40007f7e0ff */
[----:B------:R-:W-:-:S06]  /*3f1b0*/  PRMT R34, RZ, 0x7610, R34 ;  /* 0x00007610ff227816 */ /* 0x000fcc0000000022 */
[----:B------:R-:W3:Y:S01]  /*3f1c0*/  @!P4 LDG.E.U8 R34, desc[UR30][R20.64+0x40] ;  /* 0x0000401e1422c981 */ /* 0x000ee2000c1e1100 */
        /* <DEDUP_REMOVED lines=9> */
[----:B------:R-:W-:Y:S01]  /*3f260*/  FFMA R34, R176, UR26, R34 ;  /* 0x0000001ab0227c23 */ /* 0x000fe20008000022 */
[----:B------:R-:W-:Y:S01]  /*3f270*/  LOP3.LUT R2, R2, 0xfffffffd, RZ, 0xc0, !PT ;  /* 0xfffffffd02027812 */ /* 0x000fe200078ec0ff */
[----:B------:R-:W3:Y:S03]  /*3f280*/  LDL.LU R176, [R1+0x798] ;  /* 0x0007980001b07983 */ /* 0x000ee60000300800 */
[----:B------:R-:W-:Y:S01]  /*3f290*/  F2FP.SATFINITE.E4M3.F32.PACK_AB_MERGE_C R34, RZ, R34, RZ ;  /* 0x00000022ff22723e */ /* 0x000fe200048070ff */
[----:B------:R-:W4:Y:S04]  /*3f2a0*/  LDL.LU R183, [R1+0x79c] ;  /* 0x00079c0001b77983 */ /* 0x000f280000300800 */
[----:B------:R0:W-:Y:S01]  /*3f2b0*/  @!P4 STG.E.U8 desc[UR30][R22.64+0x40], R34 ;  /* 0x000040221600c986 */ /* 0x0001e2000c10111e */
[----:B------:R-:W-:-:S02]  /*3f2c0*/  @P0 LOP3.LUT R2, R2, 0x2, RZ, 0xfc, !PT ;  /* 0x0000000202020812 */ /* 0x000fc400078efcff */
[----:B------:R-:W-:Y:S01]  /*3f2d0*/  LOP3.LUT R11, R11, 0xffffffbf, RZ, 0xc0, !PT ;  /* 0xffffffbf0b0b7812 */ /* 0x000fe200078ec0ff */
[----:B------:R-:W4:Y:S04]  /*3f2e0*/  LDL.LU R182, [R1+0x7a0] ;  /* 0x0007a00001b67983 */ /* 0x000f280000300800 */
[----:B------:R-:W4:Y:S01]  /*3f2f0*/  LDL.LU R185, [R1+0x7a4] ;  /* 0x0007a40001b97983 */ /* 0x000f220000300800 */
[----:B0-----:R-:W0:Y:S03]  /*3f300*/  @!P0 LDC.64 R22, c[0x0][0x5c0] ;  /* 0x00017000ff168b82 */ /* 0x001e260000000a00 */
[----:B------:R-:W4:Y:S04]  /*3f310*/  LDL.LU R184, [R1+0x7a8] ;  /* 0x0007a80001b87983 */ /* 0x000f280000300800 */
[----:B------:R-:W4:Y:S01]  /*3f320*/  LDL.LU R191, [R1+0x7ac] ;  /* 0x0007ac0001bf7983 */ /* 0x000f220000300800 */
[----:B------:R-:W1:Y:S03]  /*3f330*/  @!P3 LDC.64 R34, c[0x0][0x5c0] ;  /* 0x00017000ff22bb82 */ /* 0x000e660000000a00 */
[----:B------:R-:W4:Y:S04]  /*3f340*/  LDL.LU R190, [R1+0x7b0] ;  /* 0x0007b00001be7983 */ /* 0x000f280000300800 */
[----:B------:R-:W4:Y:S04]  /*3f350*/  LDL.LU R193, [R1+0x7b4] ;  /* 0x0007b40001c17983 */ /* 0x000f280000300800 */
[----:B------:R-:W4:Y:S01]  /*3f360*/  LDL.LU R192, [R1+0x7b8] ;  /* 0x0007b80001c07983 */ /* 0x000f220000300800 */
[----:B------:R-:W-:-:S03]  /*3f370*/  LOP3.LUT R12, R12, 0xfffffffd, RZ, 0xc0, !PT ;  /* 0xfffffffd0c0c7812 */ /* 0x000fc600078ec0ff */
[----:B------:R-:W4:Y:S01]  /*3f380*/  LDL.LU R199, [R1+0x7bc] ;  /* 0x0007bc0001c77983 */ /* 0x000f220000300800 */
[----:B0-----:R-:W-:-:S03]  /*3f390*/  @!P0 IADD3 R102, P5, P6, R24, R22, R9 ;  /* 0x0000001618668210 */ /* 0x001fc60007ebe009 */
[----:B------:R-:W4:Y:S01]  /*3f3a0*/  LDL.LU R198, [R1+0x7c0] ;  /* 0x0007c00001c67983 */ /* 0x000f220000300800 */
[----:B------:R-:W-:Y:S02]  /*3f3b0*/  PRMT R22, RZ, 0x7610, R22 ;  /* 0x00007610ff167816 */ /* 0x000fe40000000016 */
[----:B------:R-:W-:Y:S01]  /*3f3c0*/  @!P0 IADD3.X R103, R29, R23, R8, P5, P6 ;  /* 0x000000171d678210 */ /* 0x000fe20002fec408 */
[----:B------:R-:W4:Y:S04]  /*3f3d0*/  LDL.LU R203, [R1+0x7c4] ;  /* 0x0007c40001cb7983 */ /* 0x000f280000300800 */
[----:B------:R-:W2:Y:S01]  /*3f3e0*/  @!P3 LDG.E.U8 R22, desc[UR30][R20.64+0x41] ;  /* 0x0000411e1416b981 */ /* 0x000ea2000c1e1100 */
[----:B------:R-:W-:Y:S02]  /*3f3f0*/  ISETP.LT.OR P5, PT, R28, 0x91, !P2 ;  /* 0x000000911c00780c */ /* 0x000fe400057a1670 */
[----:B-1----:R-:W-:Y:S01]  /*3f400*/  @!P3 IADD3 R34, P4, R36, R34, RZ ;  /* 0x000000222422b210 */ /* 0x002fe20007f9e0ff */
[----:B------:R-:W4:Y:S04]  /*3f410*/  LDL.LU R202, [R1+0x7c8] ;  /* 0x0007c80001ca7983 */ /* 0x000f280000300800 */
[----:B------:R-:W-:Y:S01]  /*3f420*/  @!P3 IMAD.X R35, R37, 0x1, R35, P4 ;  /* 0x000000012523b824 */ /* 0x000fe200020e0623 */
[----:B------:R-:W-:Y:S01]  /*3f430*/  LOP3.LUT P6, RZ, R2, 0x4, RZ, 0xc0, !PT ;  /* 0x0000000402ff7812 */ /* 0x000fe200078cc0ff */
[----:B------:R-:W4:Y:S01]  /*3f440*/  LDL.LU R207, [R1+0x7cc] ;  /* 0x0007cc0001cf7983 */ /* 0x000f220000300800 */
[----:B--2---:R-:W-:-:S03]  /*3f450*/  LOP3.LUT R22, R22, 0xff, RZ, 0xc0, !PT ;  /* 0x000000ff16167812 */ /* 0x004fc600078ec0ff */
[----:B------:R-:W2:Y:S01]  /*3f460*/  LDL.LU R206, [R1+0x7d0] ;  /* 0x0007d00001ce7983 */ /* 0x000ea20000300800 */
[----:B------:R-:W-:-:S03]  /*3f470*/  F2FP.F16.E4M3.UNPACK_B R22, R22 ;  /* 0x00000016ff16723e */ /* 0x000fc600020006ff */
[----:B------:R-:W2:Y:S02]  /*3f480*/  LDL.LU R209, [R1+0x7d4] ;  /* 0x0007d40001d17983 */ /* 0x000ea40000300800 */
[----:B------:R-:W-:Y:S01]  /*3f490*/  HADD2.F32 R22, -RZ, R22.H0_H0 ;  /* 0x20000016ff167230 */ /* 0x000fe20000004100 */
[----:B------:R-:W-:Y:S01]  /*3f4a0*/  @P5 LOP3.LUT R11, R11, 0x40, RZ, 0xfc, !PT ;  /* 0x000000400b0b5812 */ /* 0x000fe200078efcff */
[----:B------:R-:W2:Y:S03]  /*3f4b0*/  LDL.LU R208, [R1+0x7d8] ;  /* 0x0007d80001d07983 */ /* 0x000ea60000300800 */
[----:B------:R-:W-:Y:S01]  /*3f4c0*/  FMUL R22, R22, UR25 ;  /* 0x0000001916167c20 */ /* 0x000fe20008400000 */
[----:B------:R-:W-:Y:S01]  /*3f4d0*/  LOP3.LUT R11, R11, 0xfffffeff, RZ, 0xc0, !PT ;  /* 0xfffffeff0b0b7812 */ /* 0x000fe200078ec0ff */
[----:B------:R-:W2:Y:S02]  /*3f4e0*/  LDL.LU R215, [R1+0x7dc] ;  /* 0x0007dc0001d77983 */ /* 0x000ea40000300800 */
[----:B------:R-:W-:Y:S01]  /*3f4f0*/  FFMA R22, R177, UR26, R22 ;  /* 0x0000001ab1167c23 */ /* 0x000fe20008000016 */
[----:B------:R-:W-:Y:S01]  /*3f500*/  LOP3.LUT P0, RZ, R0, 0x2, RZ, 0xc0, !PT ;  /* 0x0000000200ff7812 */ /* 0x000fe2000780c0ff */
[----:B------:R-:W2:Y:S03]  /*3f510*/  LDL.LU R214, [R1+0x7e0] ;  /* 0x0007e00001d67983 */ /* 0x000ea60000300800 */
[----:B------:R-:W-:-:S05]  /*3f520*/  F2FP.SATFINITE.E4M3.F32.PACK_AB_MERGE_C R22, RZ, R22, RZ ;  /* 0x00000016ff16723e */ /* 0x000fca00048070ff */
[----:B------:R0:W-:Y:S02]  /*3f530*/  @!P3 STG.E.U8 desc[UR30][R34.64+0x41], R22 ;  /* 0x000041162200b986 */ /* 0x0001e4000c10111e */
[----:B0-----:R-:W0:Y:S02]  /*3f540*/  @!P5 LDC.64 R22, c[0x0][0x5c0] ;  /* 0x00017000ff16db82 */ /* 0x001e240000000a00 */
[----:B0-----:R-:W-:Y:S02]  /*3f550*/  @!P5 IADD3 R178, P3, P4, R24, R22, R9 ;  /* 0x0000001618b2d210 */ /* 0x001fe40007c7e009 */
[----:B------:R-:W-:-:S06]  /*3f560*/  PRMT R22, RZ, 0x7610, R22 ;  /* 0x00007610ff167816 */ /* 0x000fcc0000000016 */
[----:B------:R-:W3:Y:S01]  /*3f570*/  @!P6 LDG.E.U8 R22, desc[UR30][R18.64+0x48] ;  /* 0x0000481e1216e981 */ /* 0x000ee2000c1e1100 */
[----:B------:R-:W-:Y:S02]  /*3f580*/  @!P5 IADD3.X R179, R29, R23, R8, P3, P4 ;  /* 0x000000171db3d210 */ /* 0x000fe40001fe8408 */
[----:B------:R-:W-:-:S13]  /*3f590*/  ISETP.LT.OR P5, PT, R28, 0x92, !P2 ;  /* 0x000000921c00780c */ /* 0x000fda00057a1670 */
[----:B------:R-:W-:Y:S02]  /*3f5a0*/  @P5 LOP3.LUT R11, R11, 0x100, RZ, 0xfc, !PT ;  /* 0x000001000b0b5812 */ /* 0x000fe400078efcff */
[----:B---3--:R-:W-:-:S04]  /*3f5b0*/  LOP3.LUT R22, R22, 0xff, RZ, 0xc0, !PT ;  /* 0x000000ff16167812 */ /* 0x008fc800078ec0ff */
        /* <DEDUP_REMOVED lines=13> */
[----:B------:R-:W3:Y:S01]  /*3f690*/  @!P0 LDG.E.U8 R22, desc[UR30][R18.64+0x49] ;  /* 0x0000491e12168981 */ /* 0x000ee2000c1e1100 */
[----:B------:R-:W-:Y:S02]  /*3f6a0*/  @!P5 IADD3.X R189, R29, R23, R8, P3, P4 ;  /* 0x000000171dbdd210 */ /* 0x000fe40001fe8408 */
[----:B------:R-:W-:Y:S02]  /*3f6b0*/  ISETP.LT.OR P4, PT, R28, 0x49, !P1 ;  /* 0x000000491c00780c */ /* 0x000fe40004f81670 */
[----:B------:R-:W-:-:S04]  /*3f6c0*/  LOP3.LUT R11, R11, 0xfffeffff, RZ, 0xc0, !PT ;  /* 0xfffeffff0b0b7812 */ /* 0x000fc800078ec0ff */
[----:B------:R-:W-:-:S07]  /*3f6d0*/  @P5 LOP3.LUT R11, R11, 0x10000, RZ, 0xfc, !PT ;  /* 0x000100000b0b5812 */ /* 0x000fce00078efcff */
[----:B-1----:R-:W-:-:S04]  /*3f6e0*/  @!P4 IADD3 R34, P3, P5, R3, R24, R7 ;  /* 0x000000180322c210 */ /* 0x002fc80007d7e007 */
[----:B------:R-:W-:Y:S02]  /*3f6f0*/  @!P4 IADD3.X R35, R4, R29, R6, P3, P5 ;  /* 0x0000001d0423c210 */ /* 0x000fe40001fea406 */
[----:B---3--:R-:W-:-:S04]  /*3f700*/  LOP3.LUT R22, R22, 0xff, RZ, 0xc0, !PT ;  /* 0x000000ff16167812 */ /* 0x008fc800078ec0ff */
        /* <DEDUP_REMOVED lines=26> */
[----:B------:R-:W3:Y:S01]  /*3f8b0*/  @!P3 LDG.E.U8 R22, desc[UR30][R20.64+0x49] ;  /* 0x0000491e1416b981 */ /* 0x000ee2000c1e1100 */
[----:B------:R-:W-:Y:S02]  /*3f8c0*/  @!P0 IADD3.X R183, R29, R23, R8, P5, P6 ;  /* 0x000000171db78210 */ /* 0x000fe40002fec408 */
[----:B------:R-:W-:Y:S02]  /*3f8d0*/  ISETP.LT.OR P5, PT, R28, 0xa1, !P2 ;  /* 0x000000a11c00780c */ /* 0x000fe400057a1670 */
[----:B-1----:R-:W-:-:S05]  /*3f8e0*/  @!P3 IADD3 R34, P4, R36, R34, RZ ;  /* 0x000000222422b210 */ /* 0x002fca0007f9e0ff */
[----:B------:R-:W-:Y:S01]  /*3f8f0*/  @!P3 IMAD.X R35, R37, 0x1, R35, P4 ;  /* 0x000000012523b824 */ /* 0x000fe200020e0623 */
[----:B------:R-:W-:Y:S02]  /*3f900*/  LOP3.LUT P6, RZ, R2, 0x8, RZ, 0xc0, !PT ;  /* 0x0000000802ff7812 */ /* 0x000fe400078cc0ff */
        /* <DEDUP_REMOVED lines=11> */
[----:B------:R-:W-:-:S04]  /*3f9c0*/  LOP3.LUT R11, R11, 0xfffff7ff, RZ, 0xc0, !PT ;  /* 0xfffff7ff0b0b7812 */ /* 0x000fc800078ec0ff */
        /* <DEDUP_REMOVED lines=73> */
[----:B------:R-:W-:Y:S02]  /*3fe60*/  @P5 LOP3.LUT R12, R12, 0x2, RZ, 0xfc, !PT ;  /* 0x000000020c0c5812 */ /* 0x000fe400078efcff */
[----:B------:R-:W-:Y:S02]  /*3fe70*/  @!P5 IADD3.X R195, R29, R23, R8, P3, P4 ;  /* 0x000000171dc3d210 */ /* 0x000fe40001fe8408 */
[----:B------:R-:W-:Y:S02]  /*3fe80*/  ISETP.LT.OR P5, PT, R28, 0xb2, !P2 ;  /* 0x000000b21c00780c */ /* 0x000fe400057a1670 */
[----:B------:R-:W-:-:S11]  /*3fe90*/  LOP3.LUT R12, R12, 0xfffffffb, RZ, 0xc0, !PT ;  /* 0xfffffffb0c0c7812 */ /* 0x000fd600078ec0ff */
[----:B------:R-:W-:Y:S02]  /*3fea0*/  @P5 LOP3.LUT R12, R12, 0x4, RZ, 0xfc, !PT ;  /* 0x000000040c0c5812 */ /* 0x000fe400078efcff */
[----:B------:R-:W-:-:S04]  /*3feb0*/  LOP3.LUT R11, R11, 0xfdffffff, RZ, 0xc0, !PT ;  /* 0xfdffffff0b0b7812 */ /* 0x000fc800078ec0ff */
        /* <DEDUP_REMOVED lines=51> */
[----:B------:R-:W-:Y:S02]  /*401f0*/  LOP3.LUT R12, R12, 0xffffffef, RZ, 0xc0, !PT ;  /* 0xffffffef0c0c7812 */ /* 0x000fe400078ec0ff */
[----:B------:R-:W-:Y:S02]  /*40200*/  @!P0 IADD3.X R199, R29, R23, R8, P5, P6 ;  /* 0x000000171dc78210 */ /* 0x000fe40002fec408 */
[----:B------:R-:W-:Y:S02]  /*40210*/  @P0 LOP3.LUT R12, R12, 0x10, RZ, 0xfc, !PT ;  /* 0x000000100c0c0812 */ /* 0x000fe400078efcff */
[----:B------:R-:W-:Y:S02]  /*40220*/  LOP3.LUT P0, RZ, R30, 0x40, RZ, 0xc0, !PT ;  /* 0x000000401eff7812 */ /* 0x000fe4000780c0ff */
[----:B-1----:R-:W-:Y:S02]  /*40230*/  @!P3 IADD3 R34, P4, R36, R34, RZ ;  /* 0x000000222422b210 */ /* 0x002fe40007f9e0ff */
[----:B------:R-:W-:-:S03]  /*40240*/  ISETP.LT.OR P5, PT, R28, 0xc1, !P0 ;  /* 0x000000c11c00780c */ /* 0x000fc600047a1670 */
        /* <DEDUP_REMOVED lines=15> */
[----:B------:R-:W-:Y:S02]  /*40340*/  @P5 LOP3.LUT R12, R12, 0x40, RZ, 0xfc, !PT ;  /* 0x000000400c0c5812 */ /* 0x000fe400078efcff */
        /* <DEDUP_REMOVED lines=47> */
[----:B--2---:R-:W-:-:S05]  /*40640*/  FFMA R34, R206, UR26, R34 ;  /* 0x0000001ace227c23 */ /* 0x004fca0008000022 */
        /* <DEDUP_REMOVED lines=139> */
[----:B------:R0:W-:Y:S02]  /*40f00*/  @!P2 STG.E.U8 desc[UR30][R70.64+0x71], R22 ;  /* 0x000071164600a986 */ /* 0x0001e4000c10111e */
[----:B0-----:R-:W0:Y:S02]  /*40f10*/  @!P4 LDC.64 R22, c[0x0][0x5c0] ;  /* 0x00017000ff16cb82 */ /* 0x001e240000000a00 */
[----:B0-----:R-:W-:-:S02]  /*40f20*/  @!P4 IADD3 R22, P3, R34, R22, RZ ;  /* 0x000000162216c210 */ /* 0x001fc40007f7e0ff */
[----:B------:R-:W-:-:S06]  /*40f30*/  PRMT R34, RZ, 0x7610, R34 ;  /* 0x00007610ff227816 */ /* 0x000fcc0000000022 */
[----:B------:R-:W4:Y:S01]  /*40f40*/  @!P4 LDG.E.U8 R34, desc[UR30][R20.64+0x70] ;  /* 0x0000701e1422c981 */ /* 0x000f22000c1e1100 */
[C---:B------:R-:W-:Y:S01]  /*40f50*/  ISETP.LT.OR P2, PT, R28.reuse, 0xea, !P0 ;  /* 0x000000ea1c00780c */ /* 0x040fe20004741670 */
[----:B------:R-:W-:Y:S01]  /*40f60*/  @!P4 IMAD.X R23, R35, 0x1, R23, P3 ;  /* 0x000000012317c824 */ /* 0x000fe200018e0617 */
[----:B------:R-:W-:-:S13]  /*40f70*/  ISETP.LT.OR P3, PT, R28, 0x72, !P1 ;  /* 0x000000721c00780c */ /* 0x000fda0004f61670 */
[----:B------:R-:W-:-:S04]  /*40f80*/  @!P3 IADD3 R36, P5, P6, R3, R24, R7 ;  /* 0x000000180324b210 */ /* 0x000fc80007ebe007 */
[----:B------:R-:W-:Y:S02]  /*40f90*/  @!P3 IADD3.X R37, R4, R29, R6, P5, P6 ;  /* 0x0000001d0425b210 */ /* 0x000fe40002fec406 */
[----:B----4-:R-:W-:-:S04]  /*40fa0*/  LOP3.LUT R34, R34, 0xff, RZ, 0xc0, !PT ;  /* 0x000000ff22227812 */ /* 0x010fc800078ec0ff */
        /* <DEDUP_REMOVED lines=10> */
[----:B------:R-:W4:Y:S01]  /*41050*/  @!P3 LDG.E.U8 R22, desc[UR30][R20.64+0x71] ;  /* 0x0000711e1416b981 */ /* 0x000f22000c1e1100 */
[----:B------:R-:W-:Y:S02]  /*41060*/  @!P2 IADD3.X R221, R29, R23, R4, P5, P6 ;  /* 0x000000171ddda210 */ /* 0x000fe40002fec404 */
[----:B------:R-:W-:Y:S02]  /*41070*/  ISETP.LT.OR P5, PT, R28, 0xf1, !P0 ;  /* 0x000000f11c00780c */ /* 0x000fe400047a1670 */
[----:B-1----:R-:W-:-:S05]  /*41080*/  @!P3 IADD3 R34, P4, R36, R34, RZ ;  /* 0x000000222422b210 */ /* 0x002fca0007f9e0ff */
[----:B------:R-:W-:Y:S01]  /*41090*/  @!P3 IMAD.X R35, R37, 0x1, R35, P4 ;  /* 0x000000012523b824 */ /* 0x000fe200020e0623 */
[----:B------:R-:W-:Y:S02]  /*410a0*/  LOP3.LUT P6, RZ, R2, 0x100, RZ, 0xc0, !PT ;  /* 0x0000010002ff7812 */ /* 0x000fe400078cc0ff */
[----:B----4-:R-:W-:-:S04]  /*410b0*/  LOP3.LUT R22, R22, 0xff, RZ, 0xc0, !PT ;  /* 0x000000ff16167812 */ /* 0x010fc800078ec0ff */
[----:B------:R-:W-:-:S05]  /*410c0*/  F2FP.F16.E4M3.UNPACK_B R22, R22 ;  /* 0x00000016ff16723e */ /* 0x000fca00020006ff */
[----:B------:R-:W-:-:S05]  /*410d0*/  HADD2.F32 R22, -RZ, R22.H0_H0 ;  /* 0x20000016ff167230 */ /* 0x000fca0000004100 */
[----:B------:R-:W-:-:S04]  /*410e0*/  FMUL R22, R22, UR25 ;  /* 0x0000001916167c20 */ /* 0x000fc80008400000 */
[----:B--2---:R-:W-:Y:S01]  /*410f0*/  FFMA R22, R13, UR26, R22 ;  /* 0x0000001a0d167c23 */ /* 0x004fe20008000016 */
[----:B------:R-:W-:Y:S01]  /*41100*/  LOP3.LUT R11, R11, 0xffefffff, RZ, 0xc0, !PT ;  /* 0xffefffff0b0b7812 */ /* 0x000fe200078ec0ff */
[----:B------:R-:W2:Y:S03]  /*41110*/  LDL.LU R13, [R1+0x7fc] ;  /* 0x0007fc00010d7983 */ /* 0x000ea60000300800 */
[----:B------:R-:W-:Y:S01]  /*41120*/  F2FP.SATFINITE.E4M3.F32.PACK_AB_MERGE_C R22, RZ, R22, RZ ;  /* 0x00000016ff16723e */ /* 0x000fe200048070ff */
[----:B------:R-:W4:Y:S04]  /*41130*/  LDL.LU R228, [R1+0x800] ;  /* 0x0008000001e47983 */ /* 0x000f280000300800 */
[----:B------:R0:W-:Y:S02]  /*41140*/  @!P3 STG.E.U8 desc[UR30][R34.64+0x71], R22 ;  /* 0x000071162200b986 */ /* 0x0001e4000c10111e */
[----:B0-----:R-:W0:Y:S02]  /*41150*/  @!P5 LDC.64 R22, c[0x0][0x5c0] ;  /* 0x00017000ff16db82 */ /* 0x001e240000000a00 */
[----:B0-----:R-:W-:-:S02]  /*41160*/  @!P5 IADD3 R224, P3, P4, R24, R22, R3 ;  /* 0x0000001618e0d210 */ /* 0x001fc40007c7e003 */
[----:B------:R-:W-:-:S06]  /*41170*/  PRMT R22, RZ, 0x7610, R22 ;  /* 0x00007610ff167816 */ /* 0x000fcc0000000016 */
[----:B------:R-:W3:Y:S01]  /*41180*/  @!P6 LDG.E.U8 R22, desc[UR30][R18.64+0x78] ;  /* 0x0000781e1216e981 */ /* 0x000ee2000c1e1100 */
        /* <DEDUP_REMOVED lines=33> */
[----:B--2---:R-:W-:Y:S02]  /*413a0*/  FFMA R22, R13, UR26, R22 ;  /* 0x0000001a0d167c23 */ /* 0x004fe40008000016 */
        /* <DEDUP_REMOVED lines=69> */
[----:B------:R-:W-:Y:S01]  /*41800*/  LOP3.LUT R11, R11, 0xffffdfff, RZ, 0xc0, !PT ;  /* 0xffffdfff0b0b7812 */ /* 0x000fe200078ec0ff */
[----:B------:R-:W-:Y:S03]  /*41810*/  @!P5 STL.64 [R1+0x10], R36 ;  /* 0x000010240100d387 */ /* 0x000fe60000100a00 */
        /* <DEDUP_REMOVED lines=24> */
[----:B----4-:R-:W-:Y:S02]  /*419a0*/  FFMA R34, R39, UR26, R34 ;  /* 0x0000001a27227c23 */ /* 0x010fe40008000022 */
[----:B------:R-:W3:Y:S03]  /*419b0*/  LDL.LU R39, [R1+0x818] ;  /* 0x0008180001277983 */ /* 0x000ee60000300800 */
        /* <DEDUP_REMOVED lines=19> */
[----:B------:R-:W-:-:S05]  /*41af0*/  F2FP.SATFINITE.E4M3.F32.PACK_AB_MERGE_C R22, RZ, R22, RZ ;  /* 0x00000016ff16723e */ /* 0x000fca00048070ff */
[----:B------:R0:W-:Y:S02]  /*41b00*/  @!P3 STG.E.U8 desc[UR30][R34.64+0x81], R22 ;  /* 0x000081162200b986 */ /* 0x0001e4000c10111e */
[----:B0-----:R-:W0:Y:S02]  /*41b10*/  @!P5 LDC.64 R22, c[0x0][0x5c0] ;  /* 0x00017000ff16db82 */ /* 0x001e240000000a00 */
[----:B0-----:R-:W-:Y:S02]  /*41b20*/  @!P5 IADD3 R36, P3, P4, R24, R22, R3 ;  /* 0x000000161824d210 */ /* 0x001fe40007c7e003 */
[----:B------:R-:W-:-:S06]  /*41b30*/  PRMT R22, RZ, 0x7610, R22 ;  /* 0x00007610ff167816 */ /* 0x000fcc0000000016 */
[----:B------:R-:W4:Y:S01]  /*41b40*/  @!P6 LDG.E.U8 R22, desc[UR30][R18.64+0x88] ;  /* 0x0000881e1216e981 */ /* 0x000f22000c1e1100 */
[----:B------:R-:W-:Y:S02]  /*41b50*/  @P2 LOP3.LUT R11, R11, 0x400, RZ, 0xfc, !PT ;  /* 0x000004000b0b2812 */ /* 0x000fe400078efcff */
[----:B------:R-:W-:Y:S02]  /*41b60*/  @!P5 IADD3.X R37, R29, R23, R4, P3, P4 ;  /* 0x000000171d25d210 */ /* 0x000fe40001fe8404 */
[----:B------:R-:W-:-:S03]  /*41b70*/  LOP3.LUT R11, R11, 0xfffffdff, RZ, 0xc0, !PT ;  /* 0xfffffdff0b0b7812 */ /* 0x000fc600078ec0ff */
[----:B------:R0:W-:Y:S01]  /*41b80*/  @!P5 STL.64 [R1+0x8], R36 ;  /* 0x000008240100d387 */ /* 0x0001e20000100a00 */
[----:B------:R-:W-:Y:S02]  /*41b90*/  @P5 LOP3.LUT R11, R11, 0x200, RZ, 0xfc, !PT ;  /* 0x000002000b0b5812 */ /* 0x000fe400078efcff */
[----:B------:R-:W-:Y:S02]  /*41ba0*/  ISETP.LT.OR P5, PT, R28, 0x112, !P0 ;  /* 0x000001121c00780c */ /* 0x000fe400047a1670 */
[----:B------:R-:W-:-:S11]  /*41bb0*/  LOP3.LUT R11, R11, 0xffffffdf, RZ, 0xc0, !PT ;  /* 0xffffffdf0b0b7812 */ /* 0x000fd600078ec0ff */
[----:B------:R-:W-:Y:S02]  /*41bc0*/  @P5 LOP3.LUT R11, R11, 0x20, RZ, 0xfc, !PT ;  /* 0x000000200b0b5812 */ /* 0x000fe400078efcff */
[----:B------:R-:W-:Y:S02]  /*41bd0*/  LOP3.LUT P2, RZ, R0, 0x80000, RZ, 0xc0, !PT ;  /* 0x0008000000ff7812 */ /* 0x000fe4000784c0ff */
[----:B----4-:R-:W-:-:S04]  /*41be0*/  LOP3.LUT R22, R22, 0xff, RZ, 0xc0, !PT ;  /* 0x000000ff16167812 */ /* 0x010fc800078ec0ff */
[----:B------:R-:W-:-:S05]  /*41bf0*/  F2FP.F16.E4M3.UNPACK_B R22, R22 ;  /* 0x00000016ff16723e */ /* 0x000fca00020006ff */
[----:B------:R-:W-:-:S05]  /*41c00*/  HADD2.F32 R22, -RZ, R22.H0_H0 ;  /* 0x20000016ff167230 */ /* 0x000fca0000004100 */
[----:B------:R-:W-:-:S04]  /*41c10*/  FMUL R22, R22, UR25 ;  /* 0x0000001916167c20 */ /* 0x000fc80008400000 */
[----:B---3--:R-:W-:Y:S02]  /*41c20*/  FFMA R34, R39, UR26, R22 ;  /* 0x0000001a27227c23 */ /* 0x008fe40008000016 */
[----:B------:R-:W0:Y:S01]  /*41c30*/  @!P5 LDC.64 R22, c[0x0][0x5c0] ;  /* 0x00017000ff16db82 */ /* 0x000e220000000a00 */
[----:B------:R-:W3:Y:S01]  /*41c40*/  LDL.LU R39, [R1+0x820] ;  /* 0x0008200001277983 */ /* 0x000ee20000300800 */
[----:B0-----:R-:W-:-:S04]  /*41c50*/  @!P5 IADD3 R36, P3, P4, R24, R22, R3 ;  /* 0x000000161824d210 */ /* 0x001fc80007c7e003 */
[----:B------:R-:W-:-:S05]  /*41c60*/  @!P5 IADD3.X R37, R29, R23, R4, P3, P4 ;  /* 0x000000171d25d210 */ /* 0x000fca0001fe8404 */
[----:B------:R0:W-:Y:S01]  /*41c70*/  @!P5 STL.64 [R1], R36 ;  /* 0x000000240100d387 */ /* 0x0001e20000100a00 */
[----:B------:R-:W-:-:S13]  /*41c80*/  ISETP.LT.OR P5, PT, R28, 0x119, !P0 ;  /* 0x000001191c00780c */ /* 0x000fda00047a1670 */
[----:B------:R-:W0:Y:S01]  /*41c90*/  @!P5 LDC.64 R22, c[0x0][0x5c0] ;  /* 0x00017000ff16db82 */ /* 0x000e220000000a00 */
[----:B------:R-:W-:-:S05]  /*41ca0*/  F2FP.SATFINITE.E4M3.F32.PACK_AB_MERGE_C R34, RZ, R34, RZ ;  /* 0x00000022ff22723e */ /* 0x000fca00048070ff */
[----:B------:R1:W-:Y:S01]  /*41cb0*/  @!P6 STG.E.U8 desc[UR30][R122.64+0x88], R34 ;  /* 0x000088227a00e986 */ /* 0x0003e2000c10111e */
[----:B0-----:R-:W-:Y:S02]  /*41cc0*/  @!P5 IADD3 R36, P3, P4, R24, R22, R3 ;  /* 0x000000161824d210 */ /* 0x001fe40007c7e003 */
[----:B------:R-:W-:-:S06]  /*41cd0*/  PRMT R22, RZ, 0x7610, R22 ;  /* 0x00007610ff167816 */ /* 0x000fcc0000000016 */
[----:B------:R-:W4:Y:S01]  /*41ce0*/  @!P2 LDG.E.U8 R22, desc[UR30][R18.64+0x89] ;  /* 0x0000891e1216a981 */ /* 0x000f22000c1e1100 */
[----:B------:R-:W-:Y:S02]  /*41cf0*/  @!P5 IADD3.X R37, R29, R23, R4, P3, P4 ;  /* 0x000000171d25d210 */ /* 0x000fe40001fe8404 */
[----:B------:R-:W-:Y:S02]  /*41d00*/  ISETP.LT.OR P4, PT, R28, 0x89, !P1 ;  /* 0x000000891c00780c */ /* 0x000fe40004f81670 */
[----:B------:R-:W-:Y:S01]  /*41d10*/  LOP3.LUT R11, R11, 0xffffff7f, RZ, 0xc0, !PT ;  /* 0xffffff7f0b0b7812 */ /* 0x000fe200078ec0ff */
[----:B------:R-:W-:Y:S03]  /*41d20*/  @!P5 STL.64 [R1+0x28], R36 ;  /* 0x000028240100d387 */ /* 0x000fe60000100a00 */
[----:B------:R-:W-:-:S07]  /*41d30*/  @P5 LOP3.LUT R11, R11, 0x80, RZ, 0xfc, !PT ;  /* 0x000000800b0b5812 */ /* 0x000fce00078efcff */
[----:B-1----:R-:W-:-:S04]  /*41d40*/  @!P4 IADD3 R34, P3, P5, R3, R24, R7 ;  /* 0x000000180322c210 */ /* 0x002fc80007d7e007 */
[----:B------:R-:W-:Y:S02]  /*41d50*/  @!P4 IADD3.X R35, R4, R29, R6, P3, P5 ;  /* 0x0000001d0423c210 */ /* 0x000fe40001fea406 */
[----:B----4-:R-:W-:-:S04]  /*41d60*/  LOP3.LUT R22, R22, 0xff, RZ, 0xc0, !PT ;  /* 0x000000ff16167812 */ /* 0x010fc800078ec0ff */
        /* <DEDUP_REMOVED lines=20> */
[----:B---3--:R-:W-:Y:S02]  /*41eb0*/  FFMA R34, R39, UR26, R34 ;  /* 0x0000001a27227c23 */ /* 0x008fe40008000022 */
        /* <DEDUP_REMOVED lines=44> */
[----:B------:R0:W-:Y:S01]  /*42180*/  @!P5 STL.64 [R1+0x18], R36 ;  /* 0x000018240100d387 */ /* 0x0001e20000100a00 */
        /* <DEDUP_REMOVED lines=62> */
[----:B------:R-:W-:Y:S02]  /*42570*/  @!P5 IADD3.X R37, R29, R23, R4, P3, P4 ;  /* 0x000000171d25d210 */ /* 0x000fe40001fe8404 */
[----:B------:R-:W-:Y:S01]  /*42580*/  LOP3.LUT R10, R10, 0xbfffffff, RZ, 0xc0, !PT ;  /* 0xbfffffff0a0a7812 */ /* 0x000fe200078ec0ff */
[----:B------:R-:W-:Y:S03]  /*42590*/  @!P2 STL.64 [R1+0x30], R40 ;  /* 0x000030280100a387 */ /* 0x000fe60000100a00 */
[----:B------:R-:W-:Y:S01]  /*425a0*/  @P5 LOP3.LUT R10, R10, 0x40000000, RZ, 0xfc, !PT ;  /* 0x400000000a0a5812 */ /* 0x000fe200078efcff */
[----:B------:R-:W4:Y:S04]  /*425b0*/  LDL.LU R13, [R1+0x83c] ;  /* 0x00083c00010d7983 */ /* 0x000f280000300800 */
[----:B------:R0:W-:Y:S01]  /*425c0*/  @!P5 STL.64 [R1+0x40], R36 ;  /* 0x000040240100d387 */ /* 0x0001e20000100a00 */
[----:B------:R-:W-:-:S02]  /*425d0*/  ISETP.LT.OR P5, PT, R28, 0x132, !P0 ;  /* 0x000001321c00780c */ /* 0x000fc400047a1670 */
        /* <DEDUP_REMOVED lines=8> */
[----:B------:R-:W0:Y:S01]  /*42660*/  @!P5 LDC.64 R22, c[0x0][0x5c0] ;  /* 0x00017000ff16db82 */ /* 0x000e220000000a00 */
[----:B------:R-:W2:Y:S01]  /*42670*/  LDL.LU R39, [R1+0x840] ;  /* 0x0008400001277983 */ /* 0x000ea20000300800 */
        /* <DEDUP_REMOVED lines=56> */
[----:B---3--:R-:W-:-:S05]  /*42a00*/  FFMA R22, R13, UR26, R22 ;  /* 0x0000001a0d167c23 */ /* 0x008fca0008000016 */
[----:B------:R-:W-:-:S05]  /*42a10*/  F2FP.SATFINITE.E4M3.F32.PACK_AB_MERGE_C R22, RZ, R22, RZ ;  /* 0x00000016ff16723e */ /* 0x000fca00048070ff */
[----:B------:R0:W-:Y:S02]  /*42a20*/  @!P3 STG.E.U8 desc[UR30][R34.64+0x99], R22 ;  /* 0x000099162200b986 */ /* 0x0001e4000c10111e */
[----:B0-----:R-:W0:Y:S02]  /*42a30*/  @!P5 LDC.64 R22, c[0x0][0x5c0] ;  /* 0x00017000ff16db82 */ /* 0x001e240000000a00 */
[----:B0-----:R-:W-:Y:S02]  /*42a40*/  @!P5 IADD3 R36, P3, P4, R24, R22, R3 ;  /* 0x000000161824d210 */ /* 0x001fe40007c7e003 */
[----:B------:R-:W-:-:S06]  /*42a50*/  PRMT R22, RZ, 0x7610, R22 ;  /* 0x00007610ff167816 */ /* 0x000fcc0000000016 */
[----:B------:R-:W3:Y:S01]  /*42a60*/  @!P6 LDG.E.U8 R22, desc[UR30][R18.64+0xa0] ;  /* 0x0000a01e1216e981 */ /* 0x000ee2000c1e1100 */
        /* <DEDUP_REMOVED lines=12> */
[----:B---3--:R-:W-:-:S04]  /*42b30*/  LOP3.LUT R22, R22, 0xff, RZ, 0xc0, !PT ;  /* 0x000000ff16167812 */ /* 0x008fc800078ec0ff */
[----:B------:R-:W-:-:S05]  /*42b40*/  F2FP.F16.E4M3.UNPACK_B R22, R22 ;  /* 0x00000016ff16723e */ /* 0x000fca00020006ff */
[----:B------:R-:W-:-:S05]  /*42b50*/  HADD2.F32 R22, -RZ, R22.H0_H0 ;  /* 0x20000016ff167230 */ /* 0x000fca0000004100 */
[----:B------:R-:W-:-:S04]  /*42b60*/  FMUL R22, R22, UR25 ;  /* 0x0000001916167c20 */ /* 0x000fc80008400000 */
[----:B--2---:R-:W-:Y:S02]  /*42b70*/  FFMA R34, R39, UR26, R22 ;  /* 0x0000001a27227c23 */ /* 0x004fe40008000016 */
        /* <DEDUP_REMOVED lines=140> */
[----:B---3--:R-:W-:Y:S01]  /*43440*/  FFMA R22, R13, UR26, R22 ;  /* 0x0000001a0d167c23 */ /* 0x008fe20008000016 */
[----:B------:R-:W-:Y:S01]  /*43450*/  LOP3.LUT R10, R10, 0xffffbfff, RZ, 0xc0, !PT ;  /* 0xffffbfff0a0a7812 */ /* 0x000fe200078ec0ff */
[----:B------:R-:W3:Y:S03]  /*43460*/  LDL.LU R13, [R1+0x86c] ;  /* 0x00086c00010d7983 */ /* 0x000ee60000300800 */
        /* <DEDUP_REMOVED lines=141> */
[----:B--2---:R-:W-:Y:S01]  /*43d40*/  FFMA R34, R39, UR26, R34 ;  /* 0x0000001a27227c23 */ /* 0x004fe20008000022 */
[----:B------:R-:W-:Y:S01]  /*43d50*/  LOP3.LUT P6, RZ, R2, 0x40000, RZ, 0xc0, !PT ;  /* 0x0004000002ff7812 */ /* 0x000fe200078cc0ff */
        /* <DEDUP_REMOVED lines=8> */
[----:B-1----:R-:W-:-:S05]  /*43de0*/  @!P4 IADD3 R34, P0, R36, R34, RZ ;  /* 0x000000222422c210 */ /* 0x002fca0007f1e0ff */
[----:B------:R-:W-:Y:S01]  /*43df0*/  @!P4 IMAD.X R35, R37, 0x1, R35, P0 ;  /* 0x000000012523c824 */ /* 0x000fe200000e0623 */
[----:B------:R-:W-:Y:S02]  /*43e00*/  @!P2 IADD3.X R41, R29, R23, R4, P3, P5 ;  /* 0x000000171d29a210 */ /* 0x000fe40001fea404 */
[----:B----4-:R-:W-:-:S04]  /*43e10*/  LOP3.LUT R22, R22, 0xff, RZ, 0xc0, !PT ;  /* 0x000000ff16167812 */ /* 0x010fc800078ec0ff */
[----:B------:R-:W-:-:S05]  /*43e20*/  F2FP.F16.E4M3.UNPACK_B R22, R22 ;  /* 0x00000016ff16723e */ /* 0x000fca00020006ff */
[----:B------:R-:W-:-:S05]  /*43e30*/  HADD2.F32 R22, -RZ, R22.H0_H0 ;  /* 0x20000016ff167230 */ /* 0x000fca0000004100 */
[----:B------:R-:W-:-:S04]  /*43e40*/  FMUL R22, R22, UR25 ;  /* 0x0000001916167c20 */ /* 0x000fc80008400000 */
[----:B---3--:R-:W-:-:S05]  /*43e50*/  FFMA R22, R13, UR26, R22 ;  /* 0x0000001a0d167c23 */ /* 0x008fca0008000016 */
        /* <DEDUP_REMOVED lines=10> */
[----:B------:R-:W3:Y:S01]  /*43f00*/  @!P6 LDG.E.U8 R34, desc[UR30][R22.64] ;  /* 0x0000001e1622e981 */ /* 0x000ee2000c1e1100 */
[----:B------:R-:W-:-:S03]  /*43f10*/  LOP3.LUT R10, R10, 0xffffffef, RZ, 0xc0, !PT ;  /* 0xffffffef0a0a7812 */ /* 0x000fc600078ec0ff */
[----:B------:R-:W-:Y:S01]  /*43f20*/  @!P2 STL.64 [R1+0xc0], R40 ;  /* 0x0000c0280100a387 */ /* 0x000fe20000100a00 */
[----:B------:R-:W-:Y:S02]  /*43f30*/  @P2 LOP3.LUT R10, R10, 0x10, RZ, 0xfc, !PT ;  /* 0x000000100a0a2812 */ /* 0x000fe400078efcff */
[----:B------:R-:W-:Y:S01]  /*43f40*/  ISETP.GE.AND P2, PT, R15, 0x81, PT ;  /* 0x000000810f00780c */ /* 0x000fe20003f46270 */
[----:B------:R-:W4:Y:S03]  /*43f50*/  LDL.LU R13, [R1+0x88c] ;  /* 0x00088c00010d7983 */ /* 0x000f260000300800 */
[C---:B------:R-:W-:Y:S02]  /*43f60*/  ISETP.LT.OR P5, PT, R28.reuse, 0xc1, !P2 ;  /* 0x000000c11c00780c */ /* 0x040fe400057a1670 */
[----:B------:R-:W-:Y:S02]  /*43f70*/  ISETP.LT.OR P4, PT, R28, 0xc2, !P2 ;  /* 0x000000c21c00780c */ /* 0x000fe40005781670 */
[----:B------:R-:W-:-:S04]  /*43f80*/  LOP3.LUT R14, R14, 0x7fffffff, RZ, 0xc0, !PT ;  /* 0x7fffffff0e0e7812 */ /* 0x000fc800078ec0ff */
[----:B------:R-:W-:Y:S02]  /*43f90*/  @P1 LOP3.LUT R14, R14, 0x80000000, RZ, 0xfc, !PT ;  /* 0x800000000e0e1812 */ /* 0x000fe400078efcff */
[----:B------:R-:W-:Y:S02]  /*43fa0*/  LOP3.LUT P1, RZ, R0, 0x1000000, RZ, 0xc0, !PT ;  /* 0x0100000000ff7812 */ /* 0x000fe4000782c0ff */
[----:B---3--:R-:W-:-:S04]  /*43fb0*/  LOP3.LUT R34, R34, 0xff, RZ, 0xc0, !PT ;  /* 0x000000ff22227812 */ /* 0x008fc800078ec0ff */
[----:B------:R-:W-:-:S05]  /*43fc0*/  F2FP.F16.E4M3.UNPACK_B R34, R34 ;  /* 0x00000022ff22723e */ /* 0x000fca00020006ff */
[----:B------:R-:W-:-:S05]  /*43fd0*/  HADD2.F32 R34, -RZ, R34.H0_H0 ;  /* 0x20000022ff227230 */ /* 0x000fca0000004100 */
[----:B------:R-:W-:-:S04]  /*43fe0*/  FMUL R34, R34, UR25 ;  /* 0x0000001922227c20 */ /* 0x000fc80008400000 */
[----:B--2---:R-:W-:Y:S02]  /*43ff0*/  FFMA R36, R39, UR26, R34 ;  /* 0x0000001a27247c23 */ /* 0x004fe40008000022 */
[----:B------:R-:W0:Y:S02]  /*44000*/  @!P5 LDC.64 R34, c[0x0][0x5c0] ;  /* 0x00017000ff22db82 */ /* 0x000e240000000a00 */
[----:B0-----:R-:W-:-:S04]  /*44010*/  @!P5 IADD3 R136, P0, P3, R24, R34, R7 ;  /* 0x000000221888d210 */ /* 0x001fc80007b1e007 */
[----:B------:R-:W-:Y:S02]  /*44020*/  @!P5 IADD3.X R137, R29, R35, R6, P0, P3 ;  /* 0x000000231d89d210 */ /* 0x000fe400007e6406 */
[----:B------:R-:W0:Y:S01]  /*44030*/  @!P4 LDC.64 R34, c[0x0][0x5c0] ;  /* 0x00017000ff22cb82 */ /* 0x000e220000000a00 */
[----:B------:R-:W-:-:S05]  /*44040*/  F2FP.SATFINITE.E4M3.F32.PACK_AB_MERGE_C R36, RZ, R36, RZ ;  /* 0x00000024ff24723e */ /* 0x000fca00048070ff */
[----:B------:R0:W-:Y:S02]  /*44050*/  @!P6 STG.E.U8 desc[UR30][R138.64], R36 ;  /* 0x000000248a00e986 */ /* 0x0001e4000c10111e */
[----:B0-----:R-:W-:Y:S02]  /*44060*/  @!P4 IADD3 R138, P0, P3, R24, R34, R7 ;  /* 0x00000022188ac210 */ /* 0x001fe40007b1e007 */
[----:B------:R-:W-:-:S06]  /*44070*/  PRMT R34, RZ, 0x7610, R34 ;  /* 0x00007610ff227816 */ /* 0x000fcc0000000022 */
[----:B------:R-:W2:Y:S01]  /*44080*/  @!P1 LDG.E.U8 R34, desc[UR30][R22.64+0x1] ;  /* 0x0000011e16229981 */ /* 0x000ea2000c1e1100 */
[----:B------:R-:W-:Y:S02]  /*44090*/  @!P4 IADD3.X R139, R29, R35, R6, P0, P3 ;  /* 0x000000231d8bc210 */ /* 0x000fe400007e6406 */
[----:B------:R-:W-:-:S04]  /*440a0*/  LOP3.LUT R10, R10, 0xfffffff7, RZ, 0xc0, !PT ;  /* 0xfffffff70a0a7812 */ /* 0x000fc800078ec0ff */
[----:B------:R-:W-:-:S04]  /*440b0*/  @P5 LOP3.LUT R10, R10, 0x8, RZ, 0xfc, !PT ;  /* 0x000000080a0a5812 */ /* 0x000fc800078efcff */
[----:B------:R-:W-:-:S04]  /*440c0*/  LOP3.LUT R10, R10, 0xfffffffb, RZ, 0xc0, !PT ;  /* 0xfffffffb0a0a7812 */ /* 0x000fc800078ec0ff */
[----:B------:R-:W-:-:S04]  /*440d0*/  @P4 LOP3.LUT R10, R10, 0x4, RZ, 0xfc, !PT ;  /* 0x000000040a0a4812 */ /* 0x000fc800078efcff */
[----:B------:R-:W-:Y:S02]  /*440e0*/  LOP3.LUT R10, R10, 0xfffffffd, RZ, 0xc0, !PT ;  /* 0xfffffffd0a0a7812 */ /* 0x000fe400078ec0ff */
[----:B--2---:R-:W-:-:S04]  /*440f0*/  LOP3.LUT R34, R34, 0xff, RZ, 0xc0, !PT ;  /* 0x000000ff22227812 */ /* 0x004fc800078ec0ff */
[----:B------:R-:W-:-:S05]  /*44100*/  F2FP.F16.E4M3.UNPACK_B R34, R34 ;  /* 0x00000022ff22723e */ /* 0x000fca00020006ff */
[----:B------:R-:W-:-:S05]  /*44110*/  HADD2.F32 R34, -RZ, R34.H0_H0 ;  /* 0x20000022ff227230 */ /* 0x000fca0000004100 */
[----:B------:R-:W-:-:S04]  /*44120*/  FMUL R34, R34, UR25 ;  /* 0x0000001922227c20 */ /* 0x000fc80008400000 */
[----:B----4-:R-:W-:Y:S02]  /*44130*/  FFMA R34, R13, UR26, R34 ;  /* 0x0000001a0d227c23 */ /* 0x010fe40008000022 */
[----:B------:R-:W2:Y:S03]  /*44140*/  LDL.LU R13, [R1+0x890] ;  /* 0x00089000010d7983 */ /* 0x000ea60000300800 */
[----:B------:R-:W-:-:S05]  /*44150*/  F2FP.SATFINITE.E4M3.F32.PACK_AB_MERGE_C R34, RZ, R34, RZ ;  /* 0x00000022ff22723e */ /* 0x000fca00048070ff */
[----:B------:R0:W-:Y:S01]  /*44160*/  @!P1 STG.E.U8 desc[UR30][R84.64+0x1], R34 ;  /* 0x0000012254009986 */ /* 0x0001e2000c10111e */
[----:B------:R-:W-:-:S13]  /*44170*/  ISETP.LT.OR P1, PT, R28, 0xc9, !P2 ;  /* 0x000000c91c00780c */ /* 0x000fda0005721670 */
[----:B0-----:R-:W0:Y:S01]  /*44180*/  @!P1 LDC.64 R34, c[0x0][0x5c0] ;  /* 0x00017000ff229b82 */ /* 0x001e220000000a00 */
[----:B------:R-:W-:Y:S02]  /*44190*/  @P1 LOP3.LUT R10, R10, 0x2, RZ, 0xfc, !PT ;  /* 0x000000020a0a1812 */ /* 0x000fe400078efcff */
[----:B0-----:R-:W-:-:S04]  /*441a0*/  @!P1 IADD3 R36, P0, P3, R24, R34, R7 ;  /* 0x0000002218249210 */ /* 0x001fc80007b1e007 */
[----:B------:R-:W-:-:S05]  /*441b0*/  @!P1 IADD3.X R37, R29, R35, R6, P0, P3 ;  /* 0x000000231d259210 */ /* 0x000fca00007e6406 */
[----:B------:R0:W-:Y:S01]  /*441c0*/  @!P1 STL.64 [R1+0xc8], R36 ;  /* 0x0000c82401009387 */ /* 0x0001e20000100a00 */
[----:B------:R-:W-:-:S13]  /*441d0*/  ISETP.LT.OR P1, PT, R28, 0xca, !P2 ;  /* 0x000000ca1c00780c */ /* 0x000fda0005721670 */
[----:B------:R-:W0:Y:S02]  /*441e0*/  @!P1 LDC.64 R34, c[0x0][0x5c0] ;  /* 0x00017000ff229b82 */ /* 0x000e240000000a00 */
[----:B0-----:R-:W-:-:S04]  /*441f0*/  @!P1 IADD3 R36, P0, P3, R24, R34, R7 ;  /* 0x0000002218249210 */ /* 0x001fc80007b1e007 */
[----:B------:R-:W-:Y:S02]  /*44200*/  @!P1 IADD3.X R37, R29, R35, R6, P0, P3 ;  /* 0x000000231d259210 */ /* 0x000fe400007e6406 */
[----:B------:R-:W-:-:S05]  /*44210*/  IADD3 R31, P0, R31, 0x108, RZ ;  /* 0x000001081f1f7810 */ /* 0x000fca0007f1e0ff */
[----:B------:R-:W-:Y:S01]  /*44220*/  IMAD.X R34, RZ, RZ, R27, P0 ;  /* 0x000000ffff227224 */ /* 0x000fe200000e061b */
[----:B------:R-:W-:Y:S01]  /*44230*/  ISETP.GE.AND P0, PT, R15, 0x109, PT ;  /* 0x000001090f00780c */ /* 0x000fe20003f06270 */
[----:B------:R-:W3:Y:S03]  /*44240*/  LDL.LU.64 R26, [R1+0xec8] ;  /* 0x000ec800011a7983 */ /* 0x000ee60000300a00 */
[----:B------:R-:W-:Y:S01]  /*44250*/  ISETP.LT.OR P4, PT, R28, 0x1, !P0 ;  /* 0x000000011c00780c */ /* 0x000fe20004781670 */
[----:B------:R0:W-:Y:S01]  /*44260*/  @!P1 STL.64 [R1+0xd8], R36 ;  /* 0x0000d82401009387 */ /* 0x0001e20000100a00 */
[----:B------:R-:W-:Y:S02]  /*44270*/  IMAD R34, R34, UR10, RZ ;  /* 0x0000000a22227c24 */ /* 0x000fe4000f8e02ff */
[C---:B------:R-:W-:Y:S01]  /*44280*/  IMAD.WIDE.U32 R32, R31.reuse, UR10, R32 ;  /* 0x0000000a1f207c25 */ /* 0x040fe2000f8e0020 */
[----:B------:R-:W4:Y:S03]  /*44290*/  LDL.LU R101, [R1+0x894] ;  /* 0x0008940001657983 */ /* 0x000f260000300800 */
[----:B------:R-:W-:-:S05]  /*442a0*/  IMAD R31, R31, UR11, R34 ;  /* 0x0000000b1f1f7c24 */ /* 0x000fca000f8e0222 */
[----:B0-----:R-:W-:Y:S01]  /*442b0*/  @!P4 IADD3 R36, P3, P5, R3, R24, R9 ;  /* 0x000000180324c210 */ /* 0x001fe20007d7e009 */
[----:B------:R-:W0:Y:S03]  /*442c0*/  @!P4 LDC.64 R34, c[0x0][0x5c0] ;  /* 0x00017000ff22cb82 */ /* 0x000e260000000a00 */
[----:B------:R-:W-:Y:S02]  /*442d0*/  @!P4 IADD3.X R37, R4, R29, R8, P3, P5 ;  /* 0x0000001d0425c210 */ /* 0x000fe40001fea408 */
[----:B------:R-:W-:-:S04]  /*442e0*/  IADD3 R32, P3, R32, UR12, RZ ;  /* 0x0000000c20207c10 */ /* 0x000fc8000ff7e0ff */
[--C-:B------:R-:W-:Y:S02]  /*442f0*/  IADD3.X R33, R33, UR13, R31.reuse, P3, !PT ;  /* 0x0000000d21217c10 */ /* 0x100fe40009ffe41f */
[----:B------:R-:W-:-:S06]  /*44300*/  PRMT R31, RZ, 0x7610, R31 ;  /* 0x00007610ff1f7816 */ /* 0x000fcc000000001f */
[----:B------:R-:W2:Y:S01]  /*44310*/  @!P4 LDG.E.U8 R31, desc[UR30][R32.64] ;  /* 0x0000001e201fc981 */ /* 0x000ea2000c1e1100 */
[----:B0-----:R-:W-:-:S05]  /*44320*/  @!P4 IADD3 R34, P3, R36, R34, RZ ;  /* 0x000000222422c210 */ /* 0x001fca0007f7e0ff */
[----:B------:R-:W-:Y:S01]  /*44330*/  @!P4 IMAD.X R35, R37, 0x1, R35, P3 ;  /* 0x000000012523c824 */ /* 0x000fe200018e0623 */
[----:B------:R-:W-:Y:S02]  /*44340*/  ISETP.LT.OR P3, PT, R28, 0x2, !P0 ;  /* 0x000000021c00780c */ /* 0x000fe40004761670 */
[----:B------:R-:W-:Y:S02]  /*44350*/  LOP3.LUT R10, R10, 0xfffffffe, RZ, 0xc0, !PT ;  /* 0xfffffffe0a0a7812 */ /* 0x000fe400078ec0ff */
[----:B--2---:R-:W-:-:S09]  /*44360*/  LOP3.LUT R31, R31, 0xff, RZ, 0xc0, !PT ;  /* 0x000000ff1f1f7812 */ /* 0x004fd200078ec0ff */
[----:B------:R-:W0:Y:S01]  /*44370*/  @!P3 LDC.64 R36, c[0x0][0x5c0] ;  /* 0x00017000ff24bb82 */ /* 0x000e220000000a00 */
[----:B------:R-:W-:-:S05]  /*44380*/  F2FP.F16.E4M3.UNPACK_B R31, R31 ;  /* 0x0000001fff1f723e */ /* 0x000fca00020006ff */
[----:B------:R-:W-:-:S05]  /*44390*/  HADD2.F32 R31, -RZ, R31.H0_H0 ;  /* 0x2000001fff1f7230 */ /* 0x000fca0000004100 */
[----:B------:R-:W-:-:S04]  /*443a0*/  FMUL R31, R31, UR25 ;  /* 0x000000191f1f7c20 */ /* 0x000fc80008400000 */
[----:B------:R-:W-:Y:S01]  /*443b0*/  FFMA R31, R13, UR26, R31 ;  /* 0x0000001a0d1f7c23 */ /* 0x000fe2000800001f */
[----:B------:R-:W-:Y:S01]  /*443c0*/  @P1 LOP3.LUT R10, R10, 0x1, RZ, 0xfc, !PT ;  /* 0x000000010a0a1812 */ /* 0x000fe200078efcff */
[----:B------:R-:W2:Y:S03]  /*443d0*/  LDL.LU R13, [R1+0x898] ;  /* 0x00089800010d7983 */ /* 0x000ea60000300800 */
[----:B------:R-:W-:-:S05]  /*443e0*/  F2FP.SATFINITE.E4M3.F32.PACK_AB_MERGE_C R31, RZ, R31, RZ ;  /* 0x0000001fff1f723e */ /* 0x000fca00048070ff */
[----:B------:R1:W-:Y:S02]  /*443f0*/  @!P4 STG.E.U8 desc[UR30][R34.64], R31 ;  /* 0x0000001f2200c986 */ /* 0x0003e4000c10111e */
[----:B-1----:R-:W-:-:S06]  /*44400*/  PRMT R31, RZ, 0x7610, R31 ;  /* 0x00007610ff1f7816 */ /* 0x002fcc000000001f */
[----:B------:R-:W3:Y:S01]  /*44410*/  @!P3 LDG.E.U8 R31, desc[UR30][R32.64+0x1] ;  /* 0x0000011e201fb981 */ /* 0x000ee2000c1e1100 */
[----:B------:R-:W-:-:S13]  /*44420*/  ISETP.LT.OR P1, PT, R28, 0xd1, !P2 ;  /* 0x000000d11c00780c */ /* 0x000fda0005721670 */
[----:B------:R-:W1:Y:S01]  /*44430*/  @!P1 LDC.64 R34, c[0x0][0x5c0] ;  /* 0x00017000ff229b82 */ /* 0x000e620000000a00 */
[----:B------:R-:W-:-:S04]  /*44440*/  @!P3 IADD3 R38, P5, P6, R3, R24, R9 ;  /* 0x000000180326b210 */ /* 0x000fc80007ebe009 */
[----:B------:R-:W-:Y:S02]  /*44450*/  @!P3 IADD3.X R39, R4, R29, R8, P5, P6 ;  /* 0x0000001d0427b210 */ /* 0x000fe40002fec408 */
[----:B0-----:R-:W-:-:S05]  /*44460*/  @!P3 IADD3 R36, P4, R38, R36, RZ ;  /* 0x000000242624b210 */ /* 0x001fca0007f9e0ff */
[----:B------:R-:W-:Y:S01]  /*44470*/  @!P3 IMAD.X R37, R39, 0x1, R37, P4 ;  /* 0x000000012725b824 */ /* 0x000fe200020e0625 */
[----:B-1----:R-:W-:-:S04]  /*44480*/  @!P1 IADD3 R40, P5, P6, R24, R34, R7 ;  /* 0x0000002218289210 */ /* 0x002fc80007ebe007 */
[----:B------:R-:W-:Y:S02]  /*44490*/  @!P1 IADD3.X R41, R29, R35, R6, P5, P6 ;  /* 0x000000231d299210 */ /* 0x000fe40002fec406 */
[----:B------:R-:W-:Y:S02]  /*444a0*/  LOP3.LUT P6, RZ, R2, 0x200000, RZ, 0xc0, !PT ;  /* 0x0020000002ff7812 */ /* 0x000fe400078cc0ff */
[----:B---3--:R-:W-:-:S04]  /*444b0*/  LOP3.LUT R31, R31, 0xff, RZ, 0xc0, !PT ;  /* 0x000000ff1f1f7812 */ /* 0x008fc800078ec0ff */
[----:B------:R-:W-:-:S05]  /*444c0*/  F2FP.F16.E4M3.UNPACK_B R31, R31 ;  /* 0x0000001fff1f723e */ /* 0x000fca00020006ff */
[----:B------:R-:W-:-:S05]  /*444d0*/  HADD2.F32 R31, -RZ, R31.H0_H0 ;  /* 0x2000001fff1f7230 */ /* 0x000fca0000004100 */
[----:B------:R-:W-:-:S04]  /*444e0*/  FMUL R31, R31, UR25 ;  /* 0x000000191f1f7c20 */ /* 0x000fc80008400000 */
[----:B----4-:R-:W-:-:S05]  /*444f0*/  FFMA R31, R101, UR26, R31 ;  /* 0x0000001a651f7c23 */ /* 0x010fca000800001f */
[----:B------:R-:W-:-:S05]  /*44500*/  F2FP.SATFINITE.E4M3.F32.PACK_AB_MERGE_C R31, RZ, R31, RZ ;  /* 0x0000001fff1f723e */ /* 0x000fca00048070ff */
[----:B------:R0:W-:Y:S02]  /*44510*/  @!P3 STG.E.U8 desc[UR30][R36.64+0x1], R31 ;  /* 0x0000011f2400b986 */ /* 0x0001e4000c10111e */
[----:B0-----:R-:W-:-:S06]  /*44520*/  PRMT R31, RZ, 0x7610, R31 ;  /* 0x00007610ff1f7816 */ /* 0x001fcc000000001f */
[----:B------:R-:W3:Y:S01]  /*44530*/  @!P6 LDG.E.U8 R31, desc[UR30][R22.64+0x8] ;  /* 0x0000081e161fe981 */ /* 0x000ee2000c1e1100 */
[----:B------:R-:W-:-:S03]  /*44540*/  LOP3.LUT R5, R5, 0xdfffffff, RZ, 0xc0, !PT ;  /* 0xdfffffff05057812 */ /* 0x000fc600078ec0ff */
[----:B------:R-:W-:Y:S01]  /*44550*/  @!P1 STL.64 [R1+0xe0], R40 ;  /* 0x0000e02801009387 */ /* 0x000fe20000100a00 */
[----:B------:R-:W-:Y:S02]  /*44560*/  @P1 LOP3.LUT R5, R5, 0x20000000, RZ, 0xfc, !PT ;  /* 0x2000000005051812 */ /* 0x000fe400078efcff */
[----:B------:R-:W-:Y:S01]  /*44570*/  LOP3.LUT P1, RZ, R2, 0x20000, RZ, 0xc0, !PT ;  /* 0x0002000002ff7812 */ /* 0x000fe2000782c0ff */
[----:B------:R-:W4:Y:S01]  /*44580*/  LDL.LU R101, [R1+0x89c] ;  /* 0x00089c0001657983 */ /* 0x000f220000300800 */
[----:B------:R-:W-:-:S13]  /*44590*/  ISETP.LT.OR P5, PT, R28, 0xd2, !P2 ;  /* 0x000000d21c00780c */ /* 0x000fda00057a1670 */
[----:B------:R-:W0:Y:S01]  /*445a0*/  @!P5 LDC.64 R34, c[0x0][0x5c0] ;  /* 0x00017000ff22db82 */ /* 0x000e220000000a00 */
[----:B------:R-:W-:-:S04]  /*445b0*/  LOP3.LUT R5, R5, 0xefffffff, RZ, 0xc0, !PT ;  /* 0xefffffff05057812 */ /* 0x000fc800078ec0ff */
[----:B------:R-:W-:Y:S02]  /*445c0*/  @P5 LOP3.LUT R5, R5, 0x10000000, RZ, 0xfc, !PT ;  /* 0x1000000005055812 */ /* 0x000fe400078efcff */
[----:B0-----:R-:W-:-:S04]  /*445d0*/  @!P5 IADD3 R38, P3, P4, R24, R34, R7 ;  /* 0x000000221826d210 */ /* 0x001fc80007c7e007 */
[----:B------:R-:W-:-:S05]  /*445e0*/  @!P5 IADD3.X R39, R29, R35, R6, P3, P4 ;  /* 0x000000231d27d210 */ /* 0x000fca0001fe8406 */
[----:B------:R-:W-:Y:S01]  /*445f0*/  @!P5 STL.64 [R1+0xd0], R38 ;  /* 0x0000d0260100d387 */ /* 0x000fe20000100a00 */
[----:B------:R-:W-:-:S13]  /*44600*/  ISETP.LT.OR P5, PT, R28, 0xd9, !P2 ;  /* 0x000000d91c00780c */ /* 0x000fda00057a1670 */
[----:B------:R-:W0:Y:S01]  /*44610*/  @!P5 LDC.64 R34, c[0x0][0x5c0] ;  /* 0x00017000ff22db82 */ /* 0x000e220000000a00 */
[----:B---3--:R-:W-:-:S04]  /*44620*/  LOP3.LUT R31, R31, 0xff, RZ, 0xc0, !PT ;  /* 0x000000ff1f1f7812 */ /* 0x008fc800078ec0ff */
[----:B------:R-:W-:-:S05]  /*44630*/  F2FP.F16.E4M3.UNPACK_B R31, R31 ;  /* 0x0000001fff1f723e */ /* 0x000fca00020006ff */
[----:B------:R-:W-:-:S05]  /*44640*/  HADD2.F32 R31, -RZ, R31.H0_H0 ;  /* 0x2000001fff1f7230 */ /* 0x000fca0000004100 */
[----:B------:R-:W-:-:S04]  /*44650*/  FMUL R31, R31, UR25 ;  /* 0x000000191f1f7c20 */ /* 0x000fc80008400000 */
[----:B--2---:R-:W-:Y:S01]  /*44660*/  FFMA R31, R13, UR26, R31 ;  /* 0x0000001a0d1f7c23 */ /* 0x004fe2000800001f */
[----:B0-----:R-:W-:Y:S01]  /*44670*/  @!P5 IADD3 R36, P3, P4, R24, R34, R7 ;  /* 0x000000221824d210 */ /* 0x001fe20007c7e007 */
[----:B------:R-:W2:Y:S03]  /*44680*/  LDL.LU R13, [R1+0x8a0] ;  /* 0x0008a000010d7983 */ /* 0x000ea60000300800 */
[----:B------:R-:W-:-:S05]  /*44690*/  F2FP.SATFINITE.E4M3.F32.PACK_AB_MERGE_C R31, RZ, R31, RZ ;  /* 0x0000001fff1f723e */ /* 0x000fca00048070ff */
[----:B------:R0:W-:Y:S02]  /*446a0*/  @!P6 STG.E.U8 desc[UR30][R140.64+0x8], R31 ;  /* 0x0000081f8c00e986 */ /* 0x0001e4000c10111e */
[----:B0-----:R-:W-:-:S06]  /*446b0*/  PRMT R31, RZ, 0x7610, R31 ;  /* 0x00007610ff1f7816 */ /* 0x001fcc000000001f */
[----:B------:R-:W3:Y:S01]  /*446c0*/  @!P1 LDG.E.U8 R31, desc[UR30][R22.64+0x9] ;  /* 0x0000091e161f9981 */ /* 0x000ee2000c1e1100 */
[----:B------:R-:W-:Y:S02]  /*446d0*/  @!P5 IADD3.X R37, R29, R35, R6, P3, P4 ;  /* 0x000000231d25d210 */ /* 0x000fe40001fe8406 */
[----:B------:R-:W-:-:S03]  /*446e0*/  LOP3.LUT R5, R5, 0xf7ffffff, RZ, 0xc0, !PT ;  /* 0xf7ffffff05057812 */ /* 0x000fc600078ec0ff */
[----:B------:R0:W-:Y:S01]  /*446f0*/  @!P5 STL.64 [R1+0xf8], R36 ;  /* 0x0000f8240100d387 */ /* 0x0001e20000100a00 */
[----:B------:R-:W-:Y:S02]  /*44700*/  @P5 LOP3.LUT R5, R5, 0x8000000, RZ, 0xfc, !PT ;  /* 0x0800000005055812 */ /* 0x000fe400078efcff */
[----:B------:R-:W-:-:S13]  /*44710*/  ISETP.LT.OR P5, PT, R28, 0xda, !P2 ;  /* 0x000000da1c00780c */ /* 0x000fda00057a1670 */
[----:B------:R-:W0:Y:S02]  /*44720*/  @!P5 LDC.64 R34, c[0x0][0x5c0] ;  /* 0x00017000ff22db82 */ /* 0x000e240000000a00 */
[----:B0-----:R-:W-:-:S04]  /*44730*/  @!P5 IADD3 R36, P3, P4, R24, R34, R7 ;  /* 0x000000221824d210 */ /* 0x001fc80007c7e007 */
[----:B------:R-:W-:Y:S02]  /*44740*/  @!P5 IADD3.X R37, R29, R35, R6, P3, P4 ;  /* 0x000000231d25d210 */ /* 0x000fe40001fe8406 */
[----:B------:R-:W-:-:S13]  /*44750*/  ISETP.LT.OR P4, PT, R28, 0x9, !P0 ;  /* 0x000000091c00780c */ /* 0x000fda0004781670 */
[----:B------:R-:W0:Y:S01]  /*44760*/  @!P4 LDC.64 R34, c[0x0][0x5c0] ;  /* 0x00017000ff22cb82 */ /* 0x000e220000000a00 */
[----:B------:R-:W-:Y:S01]  /*44770*/  LOP3.LUT R5, R5, 0xfbffffff, RZ, 0xc0, !PT ;  /* 0xfbffffff05057812 */ /* 0x000fe200078ec0ff */
[----:B------:R-:W-:Y:S03]  /*44780*/  @!P5 STL.64 [R1+0x100], R36 ;  /* 0x000100240100d387 */ /* 0x000fe60000100a00 */
[----:B------:R-:W-:Y:S02]  /*44790*/  @P5 LOP3.LUT R5, R5, 0x4000000, RZ, 0xfc, !PT ;  /* 0x0400000005055812 */ /* 0x000fe400078efcff */
        /* <DEDUP_REMOVED lines=8> */
[----:B-1----:R-:W-:-:S04]  /*44820*/  @!P4 IADD3 R31, P3, P5, R3, R24, R9 ;  /* 0x00000018031fc210 */ /* 0x002fc80007d7e009 */
[----:B------:R-:W-:Y:S02]  /*44830*/  @!P4 IADD3.X R36, R4, R29, R8, P3, P5 ;  /* 0x0000001d0424c210 */ /* 0x000fe40001fea408 */
[----:B0-----:R-:W-:Y:S02]  /*44840*/  @!P4 IADD3 R34, P3, R31, R34, RZ ;  /* 0x000000221f22c210 */ /* 0x001fe40007f7e0ff */
[----:B------:R-:W-:-:S06]  /*44850*/  PRMT R31, RZ, 0x7610, R31 ;  /* 0x00007610ff1f7816 */ /* 0x000fcc000000001f */
[----:B------:R-:W4:Y:S01]  /*44860*/  @!P4 LDG.E.U8 R31, desc[UR30][R32.64+0x8] ;  /* 0x0000081e201fc981 */ /* 0x000f22000c1e1100 */
[----:B------:R-:W-:Y:S01]  /*44870*/  @!P4 IMAD.X R35, R36, 0x1, R35, P3 ;  /* 0x000000012423c824 */ /* 0x000fe200018e0623 */
[C---:B------:R-:W-:Y:S02]  /*44880*/  ISETP.LT.OR P3, PT, R28.reuse, 0xa, !P0 ;  /* 0x0000000a1c00780c */ /* 0x040fe40004761670 */
[----:B------:R-:W-:-:S11]  /*44890*/  ISETP.LT.OR P1, PT, R28, 0xe1, !P2 ;  /* 0x000000e11c00780c */ /* 0x000fd60005721670 */
[----:B------:R-:W0:Y:S01]  /*448a0*/  @!P3 LDC.64 R36, c[0x0][0x5c0] ;  /* 0x00017000ff24bb82 */ /* 0x000e220000000a00 */
[----:B----4-:R-:W-:-:S04]  /*448b0*/  LOP3.LUT R31, R31, 0xff, RZ, 0xc0, !PT ;  /* 0x000000ff1f1f7812 */ /* 0x010fc800078ec0ff */
[----:B------:R-:W-:-:S05]  /*448c0*/  F2FP.F16.E4M3.UNPACK_B R31, R31 ;  /* 0x0000001fff1f723e */ /* 0x000fca00020006ff */
[----:B------:R-:W-:-:S05]  /*448d0*/  HADD2.F32 R31, -RZ, R31.H0_H0 ;  /* 0x2000001fff1f7230 */ /* 0x000fca0000004100 */
[----:B------:R-:W-:-:S04]  /*448e0*/  FMUL R31, R31, UR25 ;  /* 0x000000191f1f7c20 */ /* 0x000fc80008400000 */
[----:B--2---:R-:W-:Y:S01]  /*448f0*/  FFMA R31, R13, UR26, R31 ;  /* 0x0000001a0d1f7c23 */ /* 0x004fe2000800001f */
[----:B------:R-:W-:Y:S01]  /*44900*/  @!P3 IADD3 R38, P5, P6, R3, R24, R9 ;  /* 0x000000180326b210 */ /* 0x000fe20007ebe009 */
[----:B------:R-:W2:Y:S03]  /*44910*/  LDL.LU R13, [R1+0x8a8] ;  /* 0x0008a800010d7983 */ /* 0x000ea60000300800 */
[----:B------:R-:W-:-:S05]  /*44920*/  F2FP.SATFINITE.E4M3.F32.PACK_AB_MERGE_C R31, RZ, R31, RZ ;  /* 0x0000001fff1f723e */ /* 0x000fca00048070ff */
[----:B------:R1:W-:Y:S02]  /*44930*/  @!P4 STG.E.U8 desc[UR30][R34.64+0x8], R31 ;  /* 0x0000081f2200c986 */ /* 0x0003e4000c10111e */
[----:B-1----:R-:W-:Y:S01]  /*44940*/  PRMT R31, RZ, 0x7610, R31 ;  /* 0x00007610ff1f7816 */ /* 0x002fe2000000001f */
[----:B------:R-:W1:Y:S05]  /*44950*/  @!P1 LDC.64 R34, c[0x0][0x5c0] ;  /* 0x00017000ff229b82 */ /* 0x000e6a0000000a00 */
[----:B------:R-:W4:Y:S01]  /*44960*/  @!P3 LDG.E.U8 R31, desc[UR30][R32.64+0x9] ;  /* 0x0000091e201fb981 */ /* 0x000f22000c1e1100 */
[----:B------:R-:W-:Y:S02]  /*44970*/  @!P3 IADD3.X R39, R4, R29, R8, P5, P6 ;  /* 0x0000001d0427b210 */ /* 0x000fe40002fec408 */
[----:B0-----:R-:W-:-:S05]  /*44980*/  @!P3 IADD3 R36, P4, R38, R36, RZ ;  /* 0x000000242624b210 */ /* 0x001fca0007f9e0ff */
[----:B------:R-:W-:Y:S01]  /*44990*/  @!P3 IMAD.X R37, R39, 0x1, R37, P4 ;  /* 0x000000012725b824 */ /* 0x000fe200020e0625 */
[----:B-1----:R-:W-:-:S04]  /*449a0*/  @!P1 IADD3 R40, P5, P6, R24, R34, R7 ;  /* 0x0000002218289210 */ /* 0x002fc80007ebe007 */
[----:B------:R-:W-:Y:S02]  /*449b0*/  @!P1 IADD3.X R41, R29, R35, R6, P5, P6 ;  /* 0x000000231d299210 */ /* 0x000fe40002fec406 */
        /* <DEDUP_REMOVED lines=256> */
[----:B0-----:R-:W-:-:S06]  /*459c0*/  PRMT R31, RZ, 0x7610, R31 ;  /* 0x00007610ff1f7816 */ /* 0x001fcc000000001f */
[----:B------:R-:W4:Y:S01]  /*459d0*/  @!P6 LDG.E.U8 R31, desc[UR30][R22.64+0x28] ;  /* 0x0000281e161fe981 */ /* 0x000f22000c1e1100 */
[----:B------:R-:W-:Y:S02]  /*459e0*/  @P1 LOP3.LUT R5, R5, 0x2000, RZ, 0xfc, !PT ;  /* 0x0000200005051812 */ /* 0x000fe400078efcff */
[----:B------:R-:W-:Y:S02]  /*459f0*/  LOP3.LUT P1, RZ, R0, 0x800, RZ, 0xc0, !PT ;  /* 0x0000080000ff7812 */ /* 0x000fe4000782c0ff */
[----:B------:R-:W-:-:S13]  /*45a00*/  ISETP.LT.OR P5, PT, R28, 0x112, !P2 ;  /* 0x000001121c00780c */ /* 0x000fda00057a1670 */
[----:B------:R-:W0:Y:S01]  /*45a10*/  @!P5 LDC.64 R34, c[0x0][0x5c0] ;  /* 0x00017000ff22db82 */ /* 0x000e220000000a00 */
[----:B------:R-:W-:-:S04]  /*45a20*/  LOP3.LUT R5, R5, 0xffffefff, RZ, 0xc0, !PT ;  /* 0xffffefff05057812 */ /* 0x000fc800078ec0ff */
[----:B------:R-:W-:Y:S02]  /*45a30*/  @P5 LOP3.LUT R5, R5, 0x1000, RZ, 0xfc, !PT ;  /* 0x0000100005055812 */ /* 0x000fe400078efcff */
[----:B0-----:R-:W-:-:S04]  /*45a40*/  @!P5 IADD3 R144, P3, P4, R24, R34, R7 ;  /* 0x000000221890d210 */ /* 0x001fc80007c7e007 */
[----:B------:R-:W-:Y:S02]  /*45a50*/  @!P5 IADD3.X R145, R29, R35, R6, P3, P4 ;  /* 0x000000231d91d210 */ /* 0x000fe40001fe8406 */
[----:B------:R-:W-:-:S13]  /*45a60*/  ISETP.LT.OR P5, PT, R28, 0x119, !P2 ;  /* 0x000001191c00780c */ /* 0x000fda00057a1670 */
[----:B------:R-:W0:Y:S01]  /*45a70*/  @!P5 LDC.64 R34, c[0x0][0x5c0] ;  /* 0x00017000ff22db82 */ /* 0x000e220000000a00 */
        /* <DEDUP_REMOVED lines=9> */
[----:B-1----:R-:W-:-:S06]  /*45b10*/  PRMT R31, RZ, 0x7610, R31 ;  /* 0x00007610ff1f7816 */ /* 0x002fcc000000001f */
[----:B------:R-:W4:Y:S01]  /*45b20*/  @!P1 LDG.E.U8 R31, desc[UR30][R22.64+0x29] ;  /* 0x0000291e161f9981 */ /* 0x000f22000c1e1100 */
[----:B0-----:R-:W-:Y:S02]  /*45b30*/  @!P5 IADD3 R142, P3, P4, R24, R34, R7 ;  /* 0x00000022188ed210 */ /* 0x001fe40007c7e007 */
[----:B------:R-:W-:Y:S02]  /*45b40*/  @P5 LOP3.LUT R5, R5, 0x800, RZ, 0xfc, !PT ;  /* 0x0000080005055812 */ /* 0x000fe400078efcff */
[----:B------:R-:W-:Y:S02]  /*45b50*/  @!P5 IADD3.X R143, R29, R35, R6, P3, P4 ;  /* 0x000000231d8fd210 */ /* 0x000fe40001fe8406 */
[----:B------:R-:W-:-:S13]  /*45b60*/  ISETP.LT.OR P5, PT, R28, 0x11a, !P2 ;  /* 0x0000011a1c00780c */ /* 0x000fda00057a1670 */
[----:B------:R-:W0:Y:S02]  /*45b70*/  @!P5 LDC.64 R34, c[0x0][0x5c0] ;  /* 0x00017000ff22db82 */ /* 0x000e240000000a00 */
[----:B0-----:R-:W-:-:S04]  /*45b80*/  @!P5 IADD3 R140, P3, P4, R24, R34, R7 ;  /* 0x00000022188cd210 */ /* 0x001fc80007c7e007 */
[----:B------:R-:W-:Y:S02]  /*45b90*/  @!P5 IADD3.X R141, R29, R35, R6, P3, P4 ;  /* 0x000000231d8dd210 */ /* 0x000fe40001fe8406 */
[----:B------:R-:W-:-:S13]  /*45ba0*/  ISETP.LT.OR P4, PT, R28, 0x29, !P0 ;  /* 0x000000291c00780c */ /* 0x000fda0004781670 */
[----:B------:R-:W0:Y:S01]  /*45bb0*/  @!P4 LDC.64 R34, c[0x0][0x5c0] ;  /* 0x00017000ff22cb82 */ /* 0x000e220000000a00 */
[----:B------:R-:W-:-:S04]  /*45bc0*/  LOP3.LUT R5, R5, 0xfffffbff, RZ, 0xc0, !PT ;  /* 0xfffffbff05057812 */ /* 0x000fc800078ec0ff */
[----:B------:R-:W-:Y:S02]  /*45bd0*/  @P5 LOP3.LUT R5, R5, 0x400, RZ, 0xfc, !PT ;  /* 0x0000040005055812 */ /* 0x000fe400078efcff */
        /* <DEDUP_REMOVED lines=82> */
[----:B---3--:R-:W-:-:S05]  /*46100*/  FFMA R31, R101, UR26, R31 ;  /* 0x0000001a651f7c23 */ /* 0x008fca000800001f */
[----:B------:R-:W-:-:S05]  /*46110*/  F2FP.SATFINITE.E4M3.F32.PACK_AB_MERGE_C R31, RZ, R31, RZ ;  /* 0x0000001fff1f723e */ /* 0x000fca00048070ff */
[----:B------:R1:W-:Y:S02]  /*46120*/  @!P1 STG.E.U8 desc[UR30][R150.64+0x31], R31 ;  /* 0x0000311f96009986 */ /* 0x0003e4000c10111e */
[----:B-1----:R-:W-:-:S04]  /*46130*/  @!P4 IADD3 R31, P3, P5, R3, R24, R9 ;  /* 0x00000018031fc210 */ /* 0x002fc80007d7e009 */
[----:B------:R-:W-:Y:S02]  /*46140*/  @!P4 IADD3.X R36, R4, R29, R8, P3, P5 ;  /* 0x0000001d0424c210 */ /* 0x000fe40001fea408 */
[----:B0-----:R-:W-:Y:S02]  /*46150*/  @!P4 IADD3 R34, P3, R31, R34, RZ ;  /* 0x000000221f22c210 */ /* 0x001fe40007f7e0ff */
[----:B------:R-:W-:-:S06]  /*46160*/  PRMT R31, RZ, 0x7610, R31 ;  /* 0x00007610ff1f7816 */ /* 0x000fcc000000001f */
[----:B------:R-:W3:Y:S01]  /*46170*/  @!P4 LDG.E.U8 R31, desc[UR30][R32.64+0x30] ;  /* 0x0000301e201fc981 */ /* 0x000ee2000c1e1100 */
[----:B------:R-:W-:Y:S01]  /*46180*/  @!P4 IMAD.X R35, R36, 0x1, R35, P3 ;  /* 0x000000012423c824 */ /* 0x000fe200018e0623 */
[C---:B------:R-:W-:Y:S02]  /*46190*/  ISETP.LT.OR P3, PT, R28.reuse, 0x32, !P0 ;  /* 0x000000321c00780c */ /* 0x040fe40004761670 */
[----:B------:R-:W-:Y:S04]  /*461a0*/  STL [R1+0xec4], R126 ;  /* 0x000ec47e01007387 */ /* 0x000fe80000100800 */
[----:B------:R-:W-:Y:S04]  /*461b0*/  STL [R1+0xec0], R127 ;  /* 0x000ec07f01007387 */ /* 0x000fe80000100800 */
[----:B------:R-:W4:Y:S01]  /*461c0*/  LDL.LU R101, [R1+0x8f4] ;  /* 0x0008f40001657983 */ /* 0x000f220000300800 */
[----:B------:R-:W-:-:S02]  /*461d0*/  ISETP.LT.OR P1, PT, R28, 0x131, !P2 ;  /* 0x000001311c00780c */ /* 0x000fc40005721670 */
[----:B------:R-:W0:Y:S01]  /*461e0*/  @!P3 LDC.64 R36, c[0x0][0x5c0] ;  /* 0x00017000ff24bb82 */ /* 0x000e220000000a00 */
[----:B---3--:R-:W-:-:S04]  /*461f0*/  LOP3.LUT R31, R31, 0xff, RZ, 0xc0, !PT ;  /* 0x000000ff1f1f7812 */ /* 0x008fc800078ec0ff */
        /* <DEDUP_REMOVED lines=10> */
[----:B------:R-:W3:Y:S01]  /*462a0*/  @!P3 LDG.E.U8 R31, desc[UR30][R32.64+0x31] ;  /* 0x0000311e201fb981 */ /* 0x000ee2000c1e1100 */
        /* <DEDUP_REMOVED lines=15> */
[----:B------:R-:W-:-:S04]  /*463a0*/  LOP3.LUT R5, R5, 0xffffffdf, RZ, 0xc0, !PT ;  /* 0xffffffdf05057812 */ /* 0x000fc800078ec0ff */
[----:B------:R-:W-:Y:S02]  /*463b0*/  @P1 LOP3.LUT R5, R5, 0x20, RZ, 0xfc, !PT ;  /* 0x0000002005051812 */ /* 0x000fe400078efcff */
[----:B------:R-:W-:Y:S01]  /*463c0*/  LOP3.LUT P1, RZ, R0, 0x8, RZ, 0xc0, !PT ;  /* 0x0000000800ff7812 */ /* 0x000fe2000782c0ff */
[----:B------:R-:W-:Y:S04]  /*463d0*/  STL [R1+0xeb4], R120 ;  /* 0x000eb47801007387 */ /* 0x000fe80000100800 */
[----:B------:R-:W-:Y:S04]  /*463e0*/  STL [R1+0xeb0], R121 ;  /* 0x000eb07901007387 */ /* 0x000fe80000100800 */
[----:B------:R-:W4:Y:S01]  /*463f0*/  LDL.LU R101, [R1+0x8fc] ;  /* 0x0008fc0001657983 */ /* 0x000f220000300800 */
[----:B------:R-:W-:-:S13]  /*46400*/  ISETP.LT.OR P5, PT, R28, 0x132, !P2 ;  /* 0x000001321c00780c */ /* 0x000fda00057a1670 */
[----:B------:R-:W0:Y:S01]  /*46410*/  @!P5 LDC.64 R34, c[0x0][0x5c0] ;  /* 0x00017000ff22db82 */ /* 0x000e220000000a00 */
[----:B------:R-:W-:-:S04]  /*46420*/  LOP3.LUT R5, R5, 0xffffffef, RZ, 0xc0, !PT ;  /* 0xffffffef05057812 */ /* 0x000fc800078ec0ff */
[----:B------:R-:W-:Y:S02]  /*46430*/  @P5 LOP3.LUT R5, R5, 0x10, RZ, 0xfc, !PT ;  /* 0x0000001005055812 */ /* 0x000fe400078efcff */
[----:B0-----:R-:W-:Y:S02]  /*46440*/  @!P5 IADD3 R118, P3, P4, R24, R34, R7 ;  /* 0x000000221876d210 */ /* 0x001fe40007c7e007 */
[----:B---3--:R-:W-:-:S04]  /*46450*/  LOP3.LUT R31, R31, 0xff, RZ, 0xc0, !PT ;  /* 0x000000ff1f1f7812 */ /* 0x008fc800078ec0ff */
[----:B------:R-:W-:-:S05]  /*46460*/  F2FP.F16.E4M3.UNPACK_B R31, R31 ;  /* 0x0000001fff1f723e */ /* 0x000fca00020006ff */
[----:B------:R-:W-:-:S05]  /*46470*/  HADD2.F32 R31, -RZ, R31.H0_H0 ;  /* 0x2000001fff1f7230 */ /* 0x000fca0000004100 */
[----:B------:R-:W-:-:S04]  /*46480*/  FMUL R31, R31, UR25 ;  /* 0x000000191f1f7c20 */ /* 0x000fc80008400000 */
[----:B--2---:R-:W-:-:S05]  /*46490*/  FFMA R31, R13, UR26, R31 ;  /* 0x0000001a0d1f7c23 */ /* 0x004fca000800001f */
[----:B------:R-:W-:-:S05]  /*464a0*/  F2FP.SATFINITE.E4M3.F32.PACK_AB_MERGE_C R31, RZ, R31, RZ ;  /* 0x0000001fff1f723e */ /* 0x000fca00048070ff */
[----:B------:R0:W-:Y:S02]  /*464b0*/  @!P6 STG.E.U8 desc[UR30][R90.64+0x38], R31 ;  /* 0x0000381f5a00e986 */ /* 0x0001e4000c10111e */
[----:B0-----:R-:W-:-:S06]  /*464c0*/  PRMT R31, RZ, 0x7610, R31 ;  /* 0x00007610ff1f7816 */ /* 0x001fcc000000001f */
[----:B------:R-:W2:Y:S01]  /*464d0*/  @!P1 LDG.E.U8 R31, desc[UR30][R22.64+0x39] ;  /* 0x0000391e161f9981 */ /* 0x000ea2000c1e1100 */
[----:B------:R-:W-:Y:S02]  /*464e0*/  @!P5 IADD3.X R119, R29, R35, R6, P3, P4 ;  /* 0x000000231d77d210 */ /* 0x000fe40001fe8406 */
[----:B------:R-:W-:-:S13]  /*464f0*/  ISETP.LT.OR P5, PT, R28, 0x139, !P2 ;  /* 0x000001391c00780c */ /* 0x000fda00057a1670 */
[----:B------:R-:W0:Y:S01]  /*46500*/  @!P5 LDC.64 R34, c[0x0][0x5c0] ;  /* 0x00017000ff22db82 */ /* 0x000e220000000a00 */
[----:B------:R-:W-:-:S04]  /*46510*/  LOP3.LUT R5, R5, 0xfffffff7, RZ, 0xc0, !PT ;  /* 0xfffffff705057812 */ /* 0x000fc800078ec0ff */
[----:B------:R-:W-:Y:S02]  /*46520*/  @P5 LOP3.LUT R5, R5, 0x8, RZ, 0xfc, !PT ;  /* 0x0000000805055812 */ /* 0x000fe400078efcff */
[----:B0-----:R-:W-:-:S04]  /*46530*/  @!P5 IADD3 R116, P3, P4, R24, R34, R7 ;  /* 0x000000221874d210 */ /* 0x001fc80007c7e007 */
        /* <DEDUP_REMOVED lines=8> */
[----:B------:R-:W-:Y:S01]  /*465c0*/  @P5 LOP3.LUT R5, R5, 0x4, RZ, 0xfc, !PT ;  /* 0x0000000405055812 */ /* 0x000fe200078efcff */
[----:B------:R-:W-:Y:S04]  /*465d0*/  STL [R1+0xebc], R118 ;  /* 0x000ebc7601007387 */ /* 0x000fe80000100800 */
[----:B------:R-:W-:Y:S04]  /*465e0*/  STL [R1+0xeb8], R119 ;  /* 0x000eb87701007387 */ /* 0x000fe80000100800 */
[----:B------:R-:W3:Y:S01]  /*465f0*/  LDL.LU R13, [R1+0x900] ;  /* 0x00090000010d7983 */ /* 0x000ee20000300800 */
[----:B--2---:R-:W-:-:S04]  /*46600*/  LOP3.LUT R31, R31, 0xff, RZ, 0xc0, !PT ;  /* 0x000000ff1f1f7812 */ /* 0x004fc800078ec0ff */
[----:B------:R-:W-:-:S05]  /*46610*/  F2FP.F16.E4M3.UNPACK_B R31, R31 ;  /* 0x0000001fff1f723e */ /* 0x000fca00020006ff */
[----:B------:R-:W-:-:S05]  /*46620*/  HADD2.F32 R31, -RZ, R31.H0_H0 ;  /* 0x2000001fff1f7230 */ /* 0x000fca0000004100 */
[----:B------:R-:W-:-:S04]  /*46630*/  FMUL R31, R31, UR25 ;  /* 0x000000191f1f7c20 */ /* 0x000fc80008400000 */
[----:B----4-:R-:W-:-:S05]  /*46640*/  FFMA R31, R101, UR26, R31 ;  /* 0x0000001a651f7c23 */ /* 0x010fca000800001f */
[----:B------:R-:W-:-:S05]  /*46650*/  F2FP.SATFINITE.E4M3.F32.PACK_AB_MERGE_C R31, RZ, R31, RZ ;  /* 0x0000001fff1f723e */ /* 0x000fca00048070ff */
[----:B------:R1:W-:Y:S02]  /*46660*/  @!P1 STG.E.U8 desc[UR30][R44.64+0x39], R31 ;  /* 0x0000391f2c009986 */ /* 0x0003e4000c10111e */
[----:B-1----:R-:W-:-:S04]  /*46670*/  @!P4 IADD3 R31, P3, P5, R3, R24, R9 ;  /* 0x00000018031fc210 */ /* 0x002fc80007d7e009 */
[----:B------:R-:W-:Y:S02]  /*46680*/  @!P4 IADD3.X R36, R4, R29, R8, P3, P5 ;  /* 0x0000001d0424c210 */ /* 0x000fe40001fea408 */
[----:B0-----:R-:W-:Y:S02]  /*46690*/  @!P4 IADD3 R34, P3, R31, R34, RZ ;  /* 0x000000221f22c210 */ /* 0x001fe40007f7e0ff */
[----:B------:R-:W-:-:S06]  /*466a0*/  PRMT R31, RZ, 0x7610, R31 ;  /* 0x00007610ff1f7816 */ /* 0x000fcc000000001f */
[----:B------:R-:W2:Y:S01]  /*466b0*/  @!P4 LDG.E.U8 R31, desc[UR30][R32.64+0x38] ;  /* 0x0000381e201fc981 */ /* 0x000ea2000c1e1100 */
[----:B------:R-:W-:Y:S01]  /*466c0*/  @!P4 IMAD.X R35, R36, 0x1, R35, P3 ;  /* 0x000000012423c824 */ /* 0x000fe200018e0623 */
[C---:B------:R-:W-:Y:S02]  /*466d0*/  ISETP.LT.OR P3, PT, R28.reuse, 0x3a, !P0 ;  /* 0x0000003a1c00780c */ /* 0x040fe40004761670 */
[----:B------:R-:W-:Y:S04]  /*466e0*/  STL [R1+0xea4], R116 ;  /* 0x000ea47401007387 */ /* 0x000fe80000100800 */
[----:B------:R-:W-:Y:S04]  /*466f0*/  STL [R1+0xea0], R117 ;  /* 0x000ea07501007387 */ /* 0x000fe80000100800 */
[----:B------:R-:W-:Y:S01]  /*46700*/  STL [R1+0xeac], R112 ;  /* 0x000eac7001007387 */ /* 0x000fe20000100800 */
[----:B------:R-:W-:-:S02]  /*46710*/  ISETP.LT.OR P1, PT, R28, 0x141, !P2 ;  /* 0x000001411c00780c */ /* 0x000fc40005721670 */
[----:B------:R-:W0:Y:S01]  /*46720*/  @!P3 LDC.64 R36, c[0x0][0x5c0] ;  /* 0x00017000ff24bb82 */ /* 0x000e220000000a00 */
[----:B------:R-:W-:Y:S04]  /*46730*/  STL [R1+0xea8], R113 ;  /* 0x000ea87101007387 */ /* 0x000fe80000100800 */
[----:B------:R-:W4:Y:S01]  /*46740*/  LDL.LU R101, [R1+0x904] ;  /* 0x0009040001657983 */ /* 0x000f220000300800 */
[----:B--2---:R-:W-:-:S04]  /*46750*/  LOP3.LUT R31, R31, 0xff, RZ, 0xc0, !PT ;  /* 0x000000ff1f1f7812 */ /* 0x004fc800078ec0ff */
[----:B------:R-:W-:-:S05]  /*46760*/  F2FP.F16.E4M3.UNPACK_B R31, R31 ;  /* 0x0000001fff1f723e */ /* 0x000fca00020006ff */
[----:B------:R-:W-:-:S05]  /*46770*/  HADD2.F32 R31, -RZ, R31.H0_H0 ;  /* 0x2000001fff1f7230 */ /* 0x000fca0000004100 */
[----:B------:R-:W-:-:S04]  /*46780*/  FMUL R31, R31, UR25 ;  /* 0x000000191f1f7c20 */ /* 0x000fc80008400000 */
[----:B---3--:R-:W-:Y:S01]  /*46790*/  FFMA R31, R13, UR26, R31 ;  /* 0x0000001a0d1f7c23 */ /* 0x008fe2000800001f */
        /* <DEDUP_REMOVED lines=17> */
[----:B----4-:R-:W-:Y:S01]  /*468b0*/  FFMA R31, R101, UR26, R31 ;  /* 0x0000001a651f7c23 */ /* 0x010fe2000800001f */
        /* <DEDUP_REMOVED lines=26> */
[----:B-1----:R-:W-:-:S06]  /*46a60*/  PRMT R31, RZ, 0x7610, R31 ;  /* 0x00007610ff1f7816 */ /* 0x002fcc000000001f */
[----:B------:R-:W3:Y:S01]  /*46a70*/  @!P1 LDG.E.U8 R31, desc[UR30][R22.64+0x41] ;  /* 0x0000411e161f9981 */ /* 0x000ee2000c1e1100 */
        /* <DEDUP_REMOVED lines=11> */
[----:B---3--:R-:W-:-:S04]  /*46b30*/  LOP3.LUT R31, R31, 0xff, RZ, 0xc0, !PT ;  /* 0x000000ff1f1f7812 */ /* 0x008fc800078ec0ff */
[----:B------:R-:W-:-:S05]  /*46b40*/  F2FP.F16.E4M3.UNPACK_B R31, R31 ;  /* 0x0000001fff1f723e */ /* 0x000fca00020006ff */
[----:B------:R-:W-:-:S05]  /*46b50*/  HADD2.F32 R31, -RZ, R31.H0_H0 ;  /* 0x2000001fff1f7230 */ /* 0x000fca0000004100 */
[----:B------:R-:W-:-:S04]  /*46b60*/  FMUL R31, R31, UR25 ;  /* 0x000000191f1f7c20 */ /* 0x000fc80008400000 */
[----:B------:R-:W-:-:S05]  /*46b70*/  FFMA R31, R101, UR26, R31 ;  /* 0x0000001a651f7c23 */ /* 0x000fca000800001f */
        /* <DEDUP_REMOVED lines=9> */
[----:B------:R-:W-:-:S11]  /*46c10*/  ISETP.LT.OR P1, PT, R28, 0x151, !P2 ;  /* 0x000001511c00780c */ /* 0x000fd60005721670 */
        /* <DEDUP_REMOVED lines=188> */
[----:B----4-:R-:W-:-:S04]  /*477e0*/  LOP3.LUT R31, R31, 0xff, RZ, 0xc0, !PT ;  /* 0x000000ff1f1f7812 */ /* 0x010fc800078ec0ff */
[----:B------:R-:W-:-:S05]  /*477f0*/  F2FP.F16.E4M3.UNPACK_B R31, R31 ;  /* 0x0000001fff1f723e */ /* 0x000fca00020006ff */
[----:B------:R-:W-:-:S05]  /*47800*/  HADD2.F32 R31, -RZ, R31.H0_H0 ;  /* 0x2000001fff1f7230 */ /* 0x000fca0000004100 */
[----:B------:R-:W-:-:S04]  /*47810*/  FMUL R31, R31, UR25 ;  /* 0x000000191f1f7c20 */ /* 0x000fc80008400000 */
[----:B--2---:R-:W-:Y:S01]  /*47820*/  FFMA R31, R13, UR26, R31 ;  /* 0x0000001a0d1f7c23 */ /* 0x004fe2000800001f */
[----:B------:R-:W-:Y:S01]  /*47830*/  ISETP.LT.OR P5, PT, R28, 0x172, !P2 ;  /* 0x000001721c00780c */ /* 0x000fe200057a1670 */
[----:B------:R-:W2:Y:S03]  /*47840*/  LDL.LU R13, [R1+0x940] ;  /* 0x00094000010d7983 */ /* 0x000ea60000300800 */
[----:B------:R-:W-:-:S05]  /*47850*/  F2FP.SATFINITE.E4M3.F32.PACK_AB_MERGE_C R31, RZ, R31, RZ ;  /* 0x0000001fff1f723e */ /* 0x000fca00048070ff */
[----:B------:R0:W-:Y:S04]  /*47860*/  @!P6 STG.E.U8 desc[UR30][R96.64+0x58], R31 ;  /* 0x0000581f6000e986 */ /* 0x0001e8000c10111e */
[----:B------:R-:W1:Y:S01]  /*47870*/  @!P5 LDC.64 R34, c[0x0][0x5c0] ;  /* 0x00017000ff22db82 */ /* 0x000e620000000a00 */
[----:B0-----:R-:W-:-:S06]  /*47880*/  PRMT R31, RZ, 0x7610, R31 ;  /* 0x00007610ff1f7816 */ /* 0x001fcc000000001f */
[----:B------:R-:W4:Y:S01]  /*47890*/  @!P1 LDG.E.U8 R31, desc[UR30][R22.64+0x59] ;  /* 0x0000591e161f9981 */ /* 0x000f22000c1e1100 */
[----:B------:R-:W-:-:S04]  /*478a0*/  LOP3.LUT R2, R2, 0xffefffff, RZ, 0xc0, !PT ;  /* 0xffefffff02027812 */ /* 0x000fc800078ec0ff */
[----:B------:R-:W-:Y:S02]  /*478b0*/  @P5 LOP3.LUT R2, R2, 0x100000, RZ, 0xfc, !PT ;  /* 0x0010000002025812 */ /* 0x000fe400078efcff */
[----:B-1----:R-:W-:-:S04]  /*478c0*/  @!P5 IADD3 R74, P3, P4, R24, R34, R7 ;  /* 0x00000022184ad210 */ /* 0x002fc80007c7e007 */
[----:B------:R-:W-:Y:S02]  /*478d0*/  @!P5 IADD3.X R75, R29, R35, R6, P3, P4 ;  /* 0x000000231d4bd210 */ /* 0x000fe40001fe8406 */
[----:B------:R-:W-:Y:S02]  /*478e0*/  ISETP.LT.OR P5, PT, R28, 0x59, !P0 ;  /* 0x000000591c00780c */ /* 0x000fe400047a1670 */
[----:B----4-:R-:W-:-:S04]  /*478f0*/  LOP3.LUT R31, R31, 0xff, RZ, 0xc0, !PT ;  /* 0x000000ff1f1f7812 */ /* 0x010fc800078ec0ff */
[----:B------:R-:W-:-:S05]  /*47900*/  F2FP.F16.E4M3.UNPACK_B R31, R31 ;  /* 0x0000001fff1f723e */ /* 0x000fca00020006ff */
[----:B------:R-:W-:-:S05]  /*47910*/  HADD2.F32 R31, -RZ, R31.H0_H0 ;  /* 0x2000001fff1f7230 */ /* 0x000fca0000004100 */
[----:B------:R-:W-:-:S04]  /*47920*/  FMUL R31, R31, UR25 ;  /* 0x000000191f1f7c20 */ /* 0x000fc80008400000 */
[----:B---3--:R-:W-:Y:S01]  /*47930*/  FFMA R31, R43, UR26, R31 ;  /* 0x0000001a2b1f7c23 */ /* 0x008fe2000800001f */
[----:B------:R-:W-:Y:S01]  /*47940*/  ISETP.LT.OR P2, PT, R28, 0x179, !P2 ;  /* 0x000001791c00780c */ /* 0x000fe20005741670 */
[----:B------:R-:W3:Y:S03]  /*47950*/  LDL.LU R43, [R1+0x944] ;  /* 0x00094400012b7983 */ /* 0x000ee60000300800 */
[----:B------:R-:W-:-:S05]  /*47960*/  F2FP.SATFINITE.E4M3.F32.PACK_AB_MERGE_C R31, RZ, R31, RZ ;  /* 0x0000001fff1f723e */ /* 0x000fca00048070ff */
[----:B------:R0:W-:Y:S04]  /*47970*/  @!P1 STG.E.U8 desc[UR30][R94.64+0x59], R31 ;  /* 0x0000591f5e009986 */ /* 0x0001e8000c10111e */
[----:B------:R-:W1:Y:S01]  /*47980*/  @!P2 LDC.64 R34, c[0x0][0x5c0] ;  /* 0x00017000ff22ab82 */ /* 0x000e620000000a00 */
[----:B0-----:R-:W-:-:S06]  /*47990*/  PRMT R31, RZ, 0x7610, R31 ;  /* 0x00007610ff1f7816 */ /* 0x001fcc000000001f */
[----:B------:R-:W4:Y:S01]  /*479a0*/  @!P5 LDG.E.U8 R31, desc[UR30][R32.64+0x58] ;  /* 0x0000581e201fd981 */ /* 0x000f22000c1e1100 */
[----:B-1----:R-:W-:-:S04]  /*479b0*/  @!P2 IADD3 R72, P3, P4, R24, R34, R7 ;  /* 0x000000221848a210 */ /* 0x002fc80007c7e007 */
[----:B------:R-:W-:Y:S02]  /*479c0*/  @!P2 IADD3.X R73, R29, R35, R6, P3, P4 ;  /* 0x000000231d49a210 */ /* 0x000fe40001fe8406 */
[----:B------:R-:W0:Y:S01]  /*479d0*/  @!P5 LDC.64 R34, c[0x0][0x5c0] ;  /* 0x00017000ff22db82 */ /* 0x000e220000000a00 */
[----:B------:R-:W-:-:S04]  /*479e0*/  @!P5 IADD3 R36, P3, P4, R3, R24, R9 ;  /* 0x000000180324d210 */ /* 0x000fc80007c7e009 */
[----:B------:R-:W-:Y:S02]  /*479f0*/  @!P5 IADD3.X R37, R4, R29, R8, P3, P4 ;  /* 0x0000001d0425d210 */ /* 0x000fe40001fe8408 */
[----:B------:R-:W-:-:S13]  /*47a00*/  ISETP.LT.OR P3, PT, R28, 0x5a, !P0 ;  /* 0x0000005a1c00780c */ /* 0x000fda0004761670 */
[----:B------:R-:W-:-:S04]  /*47a10*/  @!P3 IADD3 R38, P4, P6, R3, R24, R9 ;  /* 0x000000180326b210 */ /* 0x000fc80007e9e009 */
[----:B------:R-:W-:Y:S02]  /*47a20*/  @!P3 IADD3.X R39, R4, R29, R8, P4, P6 ;  /* 0x0000001d0427b210 */ /* 0x000fe400027ec408 */
[----:B0-----:R-:W-:-:S05]  /*47a30*/  @!P5 IADD3 R34, P4, R36, R34, RZ ;  /* 0x000000222422d210 */ /* 0x001fca0007f9e0ff */
[----:B------:R-:W-:Y:S01]  /*47a40*/  @!P5 IMAD.X R35, R37, 0x1, R35, P4 ;  /* 0x000000012523d824 */ /* 0x000fe200020e0623 */
[----:B----4-:R-:W-:-:S04]  /*47a50*/  LOP3.LUT R31, R31, 0xff, RZ, 0xc0, !PT ;  /* 0x000000ff1f1f7812 */ /* 0x010fc800078ec0ff */
[----:B------:R-:W-:-:S05]  /*47a60*/  F2FP.F16.E4M3.UNPACK_B R31, R31 ;  /* 0x0000001fff1f723e */ /* 0x000fca00020006ff */
[----:B------:R-:W-:-:S05]  /*47a70*/  HADD2.F32 R31, -RZ, R31.H0_H0 ;  /* 0x2000001fff1f7230 */ /* 0x000fca0000004100 */
[----:B------:R-:W-:-:S04]  /*47a80*/  FMUL R31, R31, UR25 ;  /* 0x000000191f1f7c20 */ /* 0x000fc80008400000 */
[----:B--2---:R-:W-:Y:S01]  /*47a90*/  FFMA R31, R13, UR26, R31 ;  /* 0x0000001a0d1f7c23 */ /* 0x004fe2000800001f */
[----:B------:R-:W-:Y:S01]  /*47aa0*/  ISETP.LT.OR P4, PT, R28, 0x61, !P0 ;  /* 0x000000611c00780c */ /* 0x000fe20004781670 */
[----:B------:R-:W2:Y:S03]  /*47ab0*/  LDL.LU R13, [R1+0x948] ;  /* 0x00094800010d7983 */ /* 0x000ea60000300800 */
[----:B------:R-:W-:Y:S01]  /*47ac0*/  F2FP.SATFINITE.E4M3.F32.PACK_AB_MERGE_C R31, RZ, R31, RZ ;  /* 0x0000001fff1f723e */ /* 0x000fe200048070ff */
[----:B------:R-:W4:Y:S04]  /*47ad0*/  LDL.LU R69, [R1+0x94c] ;  /* 0x00094c0001457983 */ /* 0x000f280000300800 */
[----:B------:R0:W-:Y:S02]  /*47ae0*/  @!P5 STG.E.U8 desc[UR30][R34.64+0x58], R31 ;  /* 0x0000581f2200d986 */ /* 0x0001e4000c10111e */
[----:B0-----:R-:W-:Y:S01]  /*47af0*/  PRMT R31, RZ, 0x7610, R31 ;  /* 0x00007610ff1f7816 */ /* 0x001fe2000000001f */
[----:B------:R-:W0:Y:S05]  /*47b00*/  @!P3 LDC.64 R34, c[0x0][0x5c0] ;  /* 0x00017000ff22bb82 */ /* 0x000e2a0000000a00 */
[----:B------:R-:W3:Y:S01]  /*47b10*/  @!P3 LDG.E.U8 R31, desc[UR30][R32.64+0x59] ;  /* 0x0000591e201fb981 */ /* 0x000ee2000c1e1100 */
[----:B------:R-:W-:-:S02]  /*47b20*/  @!P4 IADD3 R36, P1, P6, R3, R24, R9 ;  /* 0x000000180324c210 */ /* 0x000fc40007e3e009 */
[----:B------:R-:W-:Y:S02]  /*47b30*/  LOP3.LUT R14, R14, 0xfbffffff, RZ, 0xc0, !PT ;  /* 0xfbffffff0e0e7812 */ /* 0x000fe400078ec0ff */
[----:B------:R-:W-:Y:S02]  /*47b40*/  @!P4 IADD3.X R37, R4, R29, R8, P1, P6 ;  /* 0x0000001d0425c210 */ /* 0x000fe40000fec408 */
[----:B------:R-:W-:Y:S02]  /*47b50*/  @P2 LOP3.LUT R14, R14, 0x4000000, RZ, 0xfc, !PT ;  /* 0x040000000e0e2812 */ /* 0x000fe400078efcff */
[----:B------:R-:W-:Y:S02]  /*47b60*/  LOP3.LUT P2, RZ, R10, 0x20, RZ, 0xc0, !PT ;  /* 0x000000200aff7812 */ /* 0x000fe4000784c0ff */
[----:B0-----:R-:W-:-:S05]  /*47b70*/  @!P3 IADD3 R34, P1, R38, R34, RZ ;  /* 0x000000222622b210 */ /* 0x001fca0007f3e0ff */
[----:B------:R-:W-:Y:S01]  /*47b80*/  @!P3 IMAD.X R35, R39, 0x1, R35, P1 ;  /* 0x000000012723b824 */ /* 0x000fe200008e0623 */
[----:B---3--:R-:W-:-:S04]  /*47b90*/  LOP3.LUT R31, R31, 0xff, RZ, 0xc0, !PT ;  /* 0x000000ff1f1f7812 */ /* 0x008fc800078ec0ff */
[----:B------:R-:W-:-:S05]  /*47ba0*/  F2FP.F16.E4M3.UNPACK_B R31, R31 ;  /* 0x0000001fff1f723e */ /* 0x000fca00020006ff */
[----:B------:R-:W-:-:S05]  /*47bb0*/  HADD2.F32 R31, -RZ, R31.H0_H0 ;  /* 0x2000001fff1f7230 */ /* 0x000fca0000004100 */
[----:B------:R-:W-:-:S04]  /*47bc0*/  FMUL R31, R31, UR25 ;  /* 0x000000191f1f7c20 */ /* 0x000fc80008400000 */
[----:B------:R-:W-:-:S05]  /*47bd0*/  FFMA R31, R43, UR26, R31 ;  /* 0x0000001a2b1f7c23 */ /* 0x000fca000800001f */
[----:B------:R-:W-:-:S05]  /*47be0*/  F2FP.SATFINITE.E4M3.F32.PACK_AB_MERGE_C R31, RZ, R31, RZ ;  /* 0x0000001fff1f723e */ /* 0x000fca00048070ff */
[----:B------:R0:W-:Y:S02]  /*47bf0*/  @!P3 STG.E.U8 desc[UR30][R34.64+0x59], R31 ;  /* 0x0000591f2200b986 */ /* 0x0001e4000c10111e */
[----:B0-----:R-:W-:-:S06]  /*47c00*/  PRMT R31, RZ, 0x7610, R31 ;  /* 0x00007610ff1f7816 */ /* 0x001fcc000000001f */
[----:B------:R-:W3:Y:S01]  /*47c10*/  @!P2 LDG.E.U8 R31, desc[UR30][R22.64+0x60] ;  /* 0x0000601e161fa981 */ /* 0x000ee2000c1e1100 */
[----:B------:R-:W-:Y:S02]  /*47c20*/  LOP3.LUT P1, RZ, R10, 0x40, RZ, 0xc0, !PT ;  /* 0x000000400aff7812 */ /* 0x000fe4000782c0ff */
[----:B---3--:R-:W-:-:S04]  /*47c30*/  LOP3.LUT R31, R31, 0xff, RZ, 0xc0, !PT ;  /* 0x000000ff1f1f7812 */ /* 0x008fc800078ec0ff */
[----:B------:R-:W-:-:S05]  /*47c40*/  F2FP.F16.E4M3.UNPACK_B R31, R31 ;  /* 0x0000001fff1f723e */ /* 0x000fca00020006ff */
[----:B------:R-:W-:-:S05]  /*47c50*/  HADD2.F32 R31, -RZ, R31.H0_H0 ;  /* 0x2000001fff1f7230 */ /* 0x000fca0000004100 */
[----:B------:R-:W-:-:S04]  /*47c60*/  FMUL R31, R31, UR25 ;  /* 0x000000191f1f7c20 */ /* 0x000fc80008400000 */
[----:B--2---:R-:W-:Y:S01]  /*47c70*/  FFMA R31, R13, UR26, R31 ;  /* 0x0000001a0d1f7c23 */ /* 0x004fe2000800001f */
[----:B------:R-:W-:Y:S01]  /*47c80*/  ISETP.LT.OR P6, PT, R28, 0x62, !P0 ;  /* 0x000000621c00780c */ /* 0x000fe200047c1670 */
[----:B------:R-:W2:Y:S03]  /*47c90*/  LDL.LU R13, [R1+0x950] ;  /* 0x00095000010d7983 */ /* 0x000ea60000300800 */
[----:B------:R-:W-:-:S05]  /*47ca0*/  F2FP.SATFINITE.E4M3.F32.PACK_AB_MERGE_C R31, RZ, R31, RZ ;  /* 0x0000001fff1f723e */ /* 0x000fca00048070ff */
[----:B------:R0:W-:Y:S02]  /*47cb0*/  @!P2 STG.E.U8 desc[UR30][R160.64+0x60], R31 ;  /* 0x0000601fa000a986 */ /* 0x0001e4000c10111e */
[----:B0-----:R-:W-:-:S06]  /*47cc0*/  PRMT R31, RZ, 0x7610, R31 ;  /* 0x00007610ff1f7816 */ /* 0x001fcc000000001f */
[----:B------:R-:W3:Y:S01]  /*47cd0*/  @!P1 LDG.E.U8 R31, desc[UR30][R22.64+0x61] ;  /* 0x0000611e161f9981 */ /* 0x000ee2000c1e1100 */
[----:B------:R-:W-:-:S04]  /*47ce0*/  LOP3.LUT R30, R30, 0xffffffdf, RZ, 0xc0, !PT ;  /* 0xffffffdf1e1e7812 */ /* 0x000fc800078ec0ff */
[----:B------:R-:W-:Y:S02]  /*47cf0*/  @P4 LOP3.LUT R30, R30, 0x20, RZ, 0xfc, !PT ;  /* 0x000000201e1e4812 */ /* 0x000fe400078efcff */
[----:B------:R-:W-:-:S04]  /*47d00*/  @!P6 IADD3 R38, P4, P5, R3, R24, R9 ;  /* 0x000000180326e210 */ /* 0x000fc80007d9e009 */
[----:B------:R-:W-:Y:S02]  /*47d10*/  @!P6 IADD3.X R40, R4, R29, R8, P4, P5 ;  /* 0x0000001d0428e210 */ /* 0x000fe400027ea408 */
[----:B------:R-:W-:-:S13]  /*47d20*/  ISETP.LT.OR P5, PT, R28, 0x69, !P0 ;  /* 0x000000691c00780c */ /* 0x000fda00047a1670 */
[----:B------:R-:W-:-:S04]  /*47d30*/  @!P5 IADD3 R39, P4, P3, R3, R24, R9 ;  /* 0x000000180327d210 */ /* 0x000fc80007b9e009 */
[----:B------:R-:W-:Y:S02]  /*47d40*/  @!P5 IADD3.X R41, R4, R29, R8, P4, P3 ;  /* 0x0000001d0429d210 */ /* 0x000fe400027e6408 */
[----:B------:R-:W-:Y:S02]  /*47d50*/  ISETP.LT.OR P3, PT, R28, 0x6a, !P0 ;  /* 0x0000006a1c00780c */ /* 0x000fe40004761670 */
[----:B------:R-:W-:-:S04]  /*47d60*/  LOP3.LUT R30, R30, 0xfffffff7, RZ, 0xc0, !PT ;  /* 0xfffffff71e1e7812 */ /* 0x000fc800078ec0ff */
[----:B------:R-:W-:-:S07]  /*47d70*/  @P5 LOP3.LUT R30, R30, 0x8, RZ, 0xfc, !PT ;  /* 0x000000081e1e5812 */ /* 0x000fce00078efcff */
[----:B------:R-:W-:-:S04]  /*47d80*/  @!P3 IADD3 R42, P5, P4, R3, R24, R9 ;  /* 0x00000018032ab210 */ /* 0x000fc80007cbe009 */
[----:B------:R-:W-:Y:S02]  /*47d90*/  @!P3 IADD3.X R43, R4, R29, R8, P5, P4 ;  /* 0x0000001d042bb210 */ /* 0x000fe40002fe8408 */
[----:B------:R-:W-:Y:S02]  /*47da0*/  LOP3.LUT P4, RZ, R30, 0x20, RZ, 0xc0, !PT ;  /* 0x000000201eff7812 */ /* 0x000fe4000788c0ff */
[----:B---3--:R-:W-:-:S11]  /*47db0*/  LOP3.LUT R31, R31, 0xff, RZ, 0xc0, !PT ;  /* 0x000000ff1f1f7812 */ /* 0x008fd600078ec0ff */
[----:B------:R-:W0:Y:S01]  /*47dc0*/  @!P4 LDC.64 R34, c[0x0][0x5c0] ;  /* 0x00017000ff22cb82 */ /* 0x000e220000000a00 */
[----:B------:R-:W-:-:S05]  /*47dd0*/  F2FP.F16.E4M3.UNPACK_B R31, R31 ;  /* 0x0000001fff1f723e */ /* 0x000fca00020006ff */
[----:B------:R-:W-:-:S05]  /*47de0*/  HADD2.F32 R31, -RZ, R31.H0_H0 ;  /* 0x2000001fff1f7230 */ /* 0x000fca0000004100 */
[----:B------:R-:W-:-:S04]  /*47df0*/  FMUL R31, R31, UR25 ;  /* 0x000000191f1f7c20 */ /* 0x000fc80008400000 */
[----:B----4-:R-:W-:Y:S01]  /*47e00*/  FFMA R31, R69, UR26, R31 ;  /* 0x0000001a451f7c23 */ /* 0x010fe2000800001f */
[----:B------:R-:W-:Y:S01]  /*47e10*/  ISETP.LT.OR P5, PT, R28, 0x71, !P0 ;  /* 0x000000711c00780c */ /* 0x000fe200047a1670 */
[----:B------:R-:W3:Y:S03]  /*47e20*/  LDL.LU R69, [R1+0x954] ;  /* 0x0009540001457983 */ /* 0x000ee60000300800 */
[----:B------:R-:W-:-:S05]  /*47e30*/  F2FP.SATFINITE.E4M3.F32.PACK_AB_MERGE_C R31, RZ, R31, RZ ;  /* 0x0000001fff1f723e */ /* 0x000fca00048070ff */
[----:B------:R1:W-:Y:S02]  /*47e40*/  @!P1 STG.E.U8 desc[UR30][R162.64+0x61], R31 ;  /* 0x0000611fa2009986 */ /* 0x0003e4000c10111e */
[----:B-1----:R-:W-:-:S06]  /*47e50*/  PRMT R31, RZ, 0x7610, R31 ;  /* 0x00007610ff1f7816 */ /* 0x002fcc000000001f */
[----:B------:R-:W4:Y:S01]  /*47e60*/  @!P4 LDG.E.U8 R31, desc[UR30][R32.64+0x60] ;  /* 0x0000601e201fc981 */ /* 0x000f22000c1e1100 */
[----:B------:R-:W-:-:S04]  /*47e70*/  LOP3.LUT R30, R30, 0xffffffef, RZ, 0xc0, !PT ;  /* 0xffffffef1e1e7812 */ /* 0x000fc800078ec0ff */
[----:B------:R-:W-:Y:S02]  /*47e80*/  @P3 LOP3.LUT R30, R30, 0x10, RZ, 0xfc, !PT ;  /* 0x000000101e1e3812 */ /* 0x000fe400078efcff */
        /* <DEDUP_REMOVED lines=16> */
[----:B0-----:R-:W-:Y:S01]  /*47f90*/  PRMT R31, RZ, 0x7610, R31 ;  /* 0x00007610ff1f7816 */ /* 0x001fe2000000001f */
[----:B------:R-:W0:Y:S05]  /*47fa0*/  @!P6 LDC.64 R34, c[0x0][0x5c0] ;  /* 0x00017000ff22eb82 */ /* 0x000e2a0000000a00 */
[----:B------:R-:W4:Y:S01]  /*47fb0*/  @!P6 LDG.E.U8 R31, desc[UR30][R32.64+0x61] ;  /* 0x0000611e201fe981 */ /* 0x000f22000c1e1100 */
[----:B------:R-:W-:Y:S02]  /*47fc0*/  LOP3.LUT R30, R30, 0xfffffffd, RZ, 0xc0, !PT ;  /* 0xfffffffd1e1e7812 */ /* 0x000fe400078ec0ff */
[----:B------:R-:W-:-:S02]  /*47fd0*/  @!P5 IADD3 R36, P1, P3, R3, R24, R9 ;  /* 0x000000180324d210 */ /* 0x000fc40007b3e009 */
[----:B------:R-:W-:Y:S02]  /*47fe0*/  @P2 LOP3.LUT R30, R30, 0x2, RZ, 0xfc, !PT ;  /* 0x000000021e1e2812 */ /* 0x000fe400078efcff */
[C---:B------:R-:W-:Y:S02]  /*47ff0*/  LOP3.LUT P2, RZ, R0.reuse, 0x80000000, RZ, 0xc0, !PT ;  /* 0x8000000000ff7812 */ /* 0x040fe4000784c0ff */
[----:B------:R-:W-:Y:S02]  /*48000*/  LOP3.LUT R0, R0, 0xffffffbf, RZ, 0xc0, !PT ;  /* 0xffffffbf00007812 */ /* 0x000fe400078ec0ff */
[----:B------:R-:W-:Y:S02]  /*48010*/  @!P5 IADD3.X R37, R4, R29, R8, P1, P3 ;  /* 0x0000001d0425d210 */ /* 0x000fe40000fe6408 */
[----:B------:R-:W-:Y:S02]  /*48020*/  @P5 LOP3.LUT R0, R0, 0x40, RZ, 0xfc, !PT ;  /* 0x0000004000005812 */ /* 0x000fe400078efcff */
[----:B0-----:R-:W-:-:S05]  /*48030*/  @!P6 IADD3 R34, P5, R38, R34, RZ ;  /* 0x000000222622e210 */ /* 0x001fca0007fbe0ff */
[----:B------:R-:W-:Y:S01]  /*48040*/  @!P6 IMAD.X R35, R40, 0x1, R35, P5 ;  /* 0x000000012823e824 */ /* 0x000fe200028e0623 */
        /* <DEDUP_REMOVED lines=8> */
[----:B------:R0:W-:Y:S02]  /*480d0*/  @!P6 STG.E.U8 desc[UR30][R34.64+0x61], R31 ;  /* 0x0000611f2200e986 */ /* 0x0001e4000c10111e */
[----:B0-----:R-:W-:-:S06]  /*480e0*/  PRMT R31, RZ, 0x7610, R31 ;  /* 0x00007610ff1f7816 */ /* 0x001fcc000000001f */
[----:B------:R-:W4:Y:S01]  /*480f0*/  @!P2 LDG.E.U8 R31, desc[UR30][R22.64+0x68] ;  /* 0x0000681e161fa981 */ /* 0x000f22000c1e1100 */
[----:B------:R-:W-:-:S04]  /*48100*/  @!P4 IADD3 R38, P1, P3, R3, R24, R9 ;  /* 0x000000180326c210 */ /* 0x000fc80007b3e009 */
[----:B------:R-:W-:Y:S02]  /*48110*/  @!P4 IADD3.X R48, R4, R29, R8, P1, P3 ;  /* 0x0000001d0430c210 */ /* 0x000fe40000fe6408 */
        /* <DEDUP_REMOVED lines=11> */
[----:B------:R-:W4:Y:S01]  /*481d0*/  @!P1 LDG.E.U8 R31, desc[UR30][R22.64+0x69] ;  /* 0x0000691e161f9981 */ /* 0x000f22000c1e1100 */
[C---:B------:R-:W-:Y:S02]  /*481e0*/  LOP3.LUT P3, RZ, R30.reuse, 0x10, RZ, 0xc0, !PT ;  /* 0x000000101eff7812 */ /* 0x040fe4000786c0ff */
[----:B------:R-:W-:Y:S02]  /*481f0*/  LOP3.LUT R30, R30, 0xfffffffe, RZ, 0xc0, !PT ;  /* 0xfffffffe1e1e7812 */ /* 0x000fe400078ec0ff */
[----:B------:R-:W-:Y:S02]  /*48200*/  LOP3.LUT R0, R0, 0xfffffffd, RZ, 0xc0, !PT ;  /* 0xfffffffd00007812 */ /* 0x000fe400078ec0ff */
[----:B------:R-:W-:Y:S02]  /*48210*/  @P4 LOP3.LUT R30, R30, 0x1, RZ, 0xfc, !PT ;  /* 0x000000011e1e4812 */ /* 0x000fe400078efcff */
[----:B------:R-:W-:Y:S02]  /*48220*/  @!P5 IADD3 R40, P4, P6, R3, R24, R9 ;  /* 0x000000180328d210 */ /* 0x000fe40007e9e009 */
[----:B------:R-:W-:-:S02]  /*48230*/  @P5 LOP3.LUT R0, R0, 0x2, RZ, 0xfc, !PT ;  /* 0x0000000200005812 */ /* 0x000fc400078efcff */
[----:B------:R-:W-:Y:S02]  /*48240*/  @!P5 IADD3.X R49, R4, R29, R8, P4, P6 ;  /* 0x0000001d0431d210 */ /* 0x000fe400027ec408 */
[----:B------:R-:W-:Y:S02]  /*48250*/  ISETP.LT.OR P5, PT, R28, 0x82, !P0 ;  /* 0x000000821c00780c */ /* 0x000fe400047a1670 */
[----:B------:R-:W-:-:S11]  /*48260*/  LOP3.LUT R0, R0, 0xffffffdf, RZ, 0xc0, !PT ;  /* 0xffffffdf00007812 */ /* 0x000fd600078ec0ff */
[----:B------:R-:W-:Y:S02]  /*48270*/  @!P5 IADD3 R50, P4, P6, R3, R24, R9 ;  /* 0x000000180332d210 */ /* 0x000fe40007e9e009 */
[----:B------:R-:W-:Y:S02]  /*48280*/  @P5 LOP3.LUT R0, R0, 0x20, RZ, 0xfc, !PT ;  /* 0x0000002000005812 */ /* 0x000fe400078efcff */
[----:B------:R-:W-:Y:S02]  /*48290*/  @!P5 IADD3.X R51, R4, R29, R8, P4, P6 ;  /* 0x0000001d0433d210 */ /* 0x000fe400027ec408 */
[----:B------:R-:W-:Y:S02]  /*482a0*/  LOP3.LUT P5, RZ, R30, 0x8, RZ, 0xc0, !PT ;  /* 0x000000081eff7812 */ /* 0x000fe400078ac0ff */
[----:B----4-:R-:W-:-:S11]  /*482b0*/  LOP3.LUT R31, R31, 0xff, RZ, 0xc0, !PT ;  /* 0x000000ff1f1f7812 */ /* 0x010fd600078ec0ff */
[----:B------:R-:W0:Y:S01]  /*482c0*/  @!P5 LDC.64 R34, c[0x0][0x5c0] ;  /* 0x00017000ff22db82 */ /* 0x000e220000000a00 */
        /* <DEDUP_REMOVED lines=8> */
[----:B-1----:R-:W-:-:S06]  /*48350*/  PRMT R31, RZ, 0x7610, R31 ;  /* 0x00007610ff1f7816 */ /* 0x002fcc000000001f */
[----:B------:R-:W4:Y:S01]  /*48360*/  @!P5 LDG.E.U8 R31, desc[UR30][R32.64+0x68] ;  /* 0x0000681e201fd981 */ /* 0x000f22000c1e1100 */
        /* <DEDUP_REMOVED lines=16> */
[----:B0-----:R-:W-:Y:S01]  /*48470*/  PRMT R31, RZ, 0x7610, R31 ;  /* 0x00007610ff1f7816 */ /* 0x001fe2000000001f */
[----:B------:R-:W0:Y:S05]  /*48480*/  @!P3 LDC.64 R34, c[0x0][0x5c0] ;  /* 0x00017000ff22bb82 */ /* 0x000e2a0000000a00 */
[----:B------:R-:W4:Y:S01]  /*48490*/  @!P3 LDG.E.U8 R31, desc[UR30][R32.64+0x69] ;  /* 0x0000691e201fb981 */ /* 0x000f22000c1e1100 */
[----:B------:R-:W-:Y:S02]  /*484a0*/  @P4 LOP3.LUT R0, R0, 0x100, RZ, 0xfc, !PT ;  /* 0x0000010000004812 */ /* 0x000fe400078efcff */
[----:B------:R-:W-:-:S02]  /*484b0*/  LOP3.LUT P4, RZ, R10, 0x8000, RZ, 0xc0, !PT ;  /* 0x000080000aff7812 */ /* 0x000fc4000788c0ff */
[----:B------:R-:W-:Y:S02]  /*484c0*/  LOP3.LUT R0, R0, 0xfffffdff, RZ, 0xc0, !PT ;  /* 0xfffffdff00007812 */ /* 0x000fe400078ec0ff */
[----:B------:R-:W-:Y:S02]  /*484d0*/  LOP3.LUT R30, R30, 0xfffffffb, RZ, 0xc0, !PT ;  /* 0xfffffffb1e1e7812 */ /* 0x000fe400078ec0ff */
[----:B------:R-:W-:Y:S02]  /*484e0*/  @P2 LOP3.LUT R0, R0, 0x200, RZ, 0xfc, !PT ;  /* 0x0000020000002812 */ /* 0x000fe400078efcff */
[----:B------:R-:W-:-:S05]  /*484f0*/  ISETP.LT.OR P2, PT, R28, 0x91, !P0 ;  /* 0x000000911c00780c */ /* 0x000fca0004741670 */
[----:B------:R-:W-:Y:S02]  /*48500*/  @P4 LOP3.LUT R30, R30, 0x4, RZ, 0xfc, !PT ;  /* 0x000000041e1e4812 */ /* 0x000fe400078efcff */
[----:B------:R-:W-:Y:S02]  /*48510*/  ISETP.LT.OR P4, PT, R28, 0x92, !P0 ;  /* 0x000000921c00780c */ /* 0x000fe40004781670 */
[----:B------:R-:W-:-:S04]  /*48520*/  LOP3.LUT R0, R0, 0xfffff7ff, RZ, 0xc0, !PT ;  /* 0xfffff7ff00007812 */ /* 0x000fc800078ec0ff */
[C-C-:B------:R-:W-:Y:S02]  /*48530*/  @!P2 IADD3 R39, P1, P6, R3.reuse, R24, R9.reuse ;  /* 0x000000180327a210 */ /* 0x140fe40007e3e009 */
[----:B------:R-:W-:Y:S02]  /*48540*/  @P2 LOP3.LUT R0, R0, 0x800, RZ, 0xfc, !PT ;  /* 0x0000080000002812 */ /* 0x000fe400078efcff */
[----:B------:R-:W-:Y:S02]  /*48550*/  @!P2 IADD3.X R41, R4, R29, R8, P1, P6 ;  /* 0x0000001d0429a210 */ /* 0x000fe40000fec408 */
[----:B0-----:R-:W-:Y:S02]  /*48560*/  @!P3 IADD3 R34, P2, R42, R34, RZ ;  /* 0x000000222a22b210 */ /* 0x001fe40007f5e0ff */
[----:B------:R-:W-:Y:S02]  /*48570*/  LOP3.LUT R0, R0, 0xfffffbff, RZ, 0xc0, !PT ;  /* 0xfffffbff00007812 */ /* 0x000fe400078ec0ff */
[----:B------:R-:W-:-:S02]  /*48580*/  @!P4 IADD3 R42, P5, P6, R3, R24, R9 ;  /* 0x00000018032ac210 */ /* 0x000fc40007ebe009 */
[----:B------:R-:W-:Y:S02]  /*48590*/  @P4 LOP3.LUT R0, R0, 0x400, RZ, 0xfc, !PT ;  /* 0x0000040000004812 */ /* 0x000fe400078efcff */
[----:B------:R-:W-:Y:S01]  /*485a0*/  @!P4 IADD3.X R56, R4, R29, R8, P5, P6 ;  /* 0x0000001d0438c210 */ /* 0x000fe20002fec408 */
[----:B------:R-:W-:Y:S01]  /*485b0*/  @!P3 IMAD.X R35, R43, 0x1, R35, P2 ;  /* 0x000000012b23b824 */ /* 0x000fe200010e0623 */
[----:B------:R-:W-:Y:S02]  /*485c0*/  LOP3.LUT P4, RZ, R30, 0x4, RZ, 0xc0, !PT ;  /* 0x000000041eff7812 */ /* 0x000fe4000788c0ff */
[----:B----4-:R-:W-:-:S04]  /*485d0*/  LOP3.LUT R31, R31, 0xff, RZ, 0xc0, !PT ;  /* 0x000000ff1f1f7812 */ /* 0x010fc800078ec0ff */
[----:B------:R-:W-:-:S05]  /*485e0*/  F2FP.F16.E4M3.UNPACK_B R31, R31 ;  /* 0x0000001fff1f723e */ /* 0x000fca00020006ff */
[----:B------:R-:W-:-:S05]  /*485f0*/  HADD2.F32 R31, -RZ, R31.H0_H0 ;  /* 0x2000001fff1f7230 */ /* 0x000fca0000004100 */
[----:B------:R-:W-:-:S04]  /*48600*/  FMUL R31, R31, UR25 ;  /* 0x000000191f1f7c20 */ /* 0x000fc80008400000 */
[----:B---3--:R-:W-:Y:S01]  /*48610*/  FFMA R31, R69, UR26, R31 ;  /* 0x0000001a451f7c23 */ /* 0x008fe2000800001f */
[----:B------:R-:W-:Y:S01]  /*48620*/  LOP3.LUT P1, RZ, R10, 0x10000, RZ, 0xc0, !PT ;  /* 0x000100000aff7812 */ /* 0x000fe2000782c0ff */
[----:B------:R-:W3:Y:S03]  /*48630*/  LDL.LU R69, [R1+0x96c] ;  /* 0x00096c0001457983 */ /* 0x000ee60000300800 */
[----:B------:R-:W-:-:S05]  /*48640*/  F2FP.SATFINITE.E4M3.F32.PACK_AB_MERGE_C R31, RZ, R31, RZ ;  /* 0x0000001fff1f723e */ /* 0x000fca00048070ff */
[----:B------:R0:W-:Y:S02]  /*48650*/  @!P3 STG.E.U8 desc[UR30][R34.64+0x69], R31 ;  /* 0x0000691f2200b986 */ /* 0x0001e4000c10111e */
[----:B0-----:R-:W-:-:S06]  /*48660*/  PRMT R31, RZ, 0x7610, R31 ;  /* 0x00007610ff1f7816 */ /* 0x001fcc000000001f */
[----:B------:R-:W4:Y:S02]  /*48670*/  @!P4 LDG.E.U8 R31, desc[UR30][R22.64+0x70] ;  /* 0x0000701e161fc981 */ /* 0x000f24000c1e1100 */
        /* <DEDUP_REMOVED lines=11> */
[----:B------:R-:W-:Y:S02]  /*48730*/  LOP3.LUT R0, R0, 0xfffffffe, RZ, 0xc0, !PT ;  /* 0xfffffffe00007812 */ /* 0x000fe400078ec0ff */
[----:B------:R-:W-:Y:S02]  /*48740*/  @!P6 IADD3 R43, P3, P5, R3, R24, R9 ;  /* 0x00000018032be210 */ /* 0x000fe40007d7e009 */
[----:B------:R-:W-:Y:S02]  /*48750*/  @P6 LOP3.LUT R0, R0, 0x1, RZ, 0xfc, !PT ;  /* 0x0000000100006812 */ /* 0x000fe400078efcff */
[----:B------:R-:W-:Y:S02]  /*48760*/  @!P6 IADD3.X R57, R4, R29, R8, P3, P5 ;  /* 0x0000001d0439e210 */ /* 0x000fe40001fea408 */
[C---:B------:R-:W-:Y:S02]  /*48770*/  ISETP.LT.OR P6, PT, R28.reuse, 0x9a, !P0 ;  /* 0x0000009a1c00780c */ /* 0x040fe400047c1670 */
[----:B------:R-:W-:-:S02]  /*48780*/  ISETP.LT.OR P4, PT, R28, 0xa1, !P0 ;  /* 0x000000a11c00780c */ /* 0x000fc40004781670 */
[----:B------:R-:W-:-:S09]  /*48790*/  LOP3.LUT R0, R0, 0xffffefff, RZ, 0xc0, !PT ;  /* 0xffffefff00007812 */ /* 0x000fd200078ec0ff */
[CCC-:B------:R-:W-:Y:S02]  /*487a0*/  @!P6 IADD3 R58, P3, P5, R3.reuse, R24.reuse, R9.reuse ;  /* 0x00000018033ae210 */ /* 0x1c0fe40007d7e009 */
[----:B------:R-:W-:Y:S02]  /*487b0*/  @P6 LOP3.LUT R0, R0, 0x1000, RZ, 0xfc, !PT ;  /* 0x0000100000006812 */ /* 0x000fe400078efcff */
[----:B------:R-:W-:Y:S02]  /*487c0*/  @!P6 IADD3.X R59, R4, R29, R8, P3, P5 ;  /* 0x0000001d043be210 */ /* 0x000fe40001fea408 */
[----:B------:R-:W-:Y:S02]  /*487d0*/  LOP3.LUT R0, R0, 0xffffdfff, RZ, 0xc0, !PT ;  /* 0xffffdfff00007812 */ /* 0x000fe400078ec0ff */
[----:B------:R-:W-:Y:S02]  /*487e0*/  @!P4 IADD3 R60, P3, P5, R3, R24, R9 ;  /* 0x00000018033cc210 */ /* 0x000fe40007d7e009 */
[----:B------:R-:W-:-:S02]  /*487f0*/  @P4 LOP3.LUT R0, R0, 0x2000, RZ, 0xfc, !PT ;  /* 0x0000200000004812 */ /* 0x000fc400078efcff */
[----:B------:R-:W-:Y:S02]  /*48800*/  @!P4 IADD3.X R61, R4, R29, R8, P3, P5 ;  /* 0x0000001d043dc210 */ /* 0x000fe40001fea408 */
[----:B------:R-:W-:-:S13]  /*48810*/  ISETP.LT.OR P4, PT, R28, 0x71, !P0 ;  /* 0x000000711c00780c */ /* 0x000fda0004781670 */
[----:B------:R-:W0:Y:S01]  /*48820*/  @!P4 LDC.64 R34, c[0x0][0x5c0] ;  /* 0x00017000ff22cb82 */ /* 0x000e220000000a00 */
        /* <DEDUP_REMOVED lines=9> */
[----:B-1----:R-:W-:-:S06]  /*488c0*/  PRMT R31, RZ, 0x7610, R31 ;  /* 0x00007610ff1f7816 */ /* 0x002fcc000000001f */
[----:B------:R-:W4:Y:S01]  /*488d0*/  @!P4 LDG.E.U8 R31, desc[UR30][R32.64+0x70] ;  /* 0x0000701e201fc981 */ /* 0x000f22000c1e1100 */
        /* <DEDUP_REMOVED lines=17> */
[----:B------:R-:W-:Y:S02]  /*489f0*/  @!P6 IADD3 R44, P3, P5, R3, R24, R9 ;  /* 0x00000018032ce210 */ /* 0x000fe40007d7e009 */
[----:B------:R-:W-:-:S02]  /*48a00*/  LOP3.LUT R0, R0, 0xffffbfff, RZ, 0xc0, !PT ;  /* 0xffffbfff00007812 */ /* 0x000fc400078ec0ff */
[----:B------:R-:W-:Y:S02]  /*48a10*/  @!P6 IADD3.X R45, R4, R29, R8, P3, P5 ;  /* 0x0000001d042de210 */ /* 0x000fe40001fea408 */
[----:B------:R-:W-:Y:S02]  /*48a20*/  @P1 LOP3.LUT R0, R0, 0x4000, RZ, 0xfc, !PT ;  /* 0x0000400000001812 */ /* 0x000fe400078efcff */
[----:B------:R-:W-:Y:S02]  /*48a30*/  LOP3.LUT P1, RZ, R10, 0x800000, RZ, 0xc0, !PT ;  /* 0x008000000aff7812 */ /* 0x000fe4000782c0ff */
        /* <DEDUP_REMOVED lines=13> */
[----:B------:R-:W-:-:S04]  /*48b10*/  LOP3.LUT R0, R0, 0xffff7fff, RZ, 0xc0, !PT ;  /* 0xffff7fff00007812 */ /* 0x000fc800078ec0ff */
[----:B------:R-:W-:Y:S02]  /*48b20*/  @P6 LOP3.LUT R0, R0, 0x8000, RZ, 0xfc, !PT ;  /* 0x0000800000006812 */ /* 0x000fe400078efcff */
[----:B------:R-:W-:Y:S02]  /*48b30*/  ISETP.LT.OR P2, PT, R28, 0xb1, !P0 ;  /* 0x000000b11c00780c */ /* 0x000fe40004741670 */
[----:B------:R-:W-:Y:S02]  /*48b40*/  LOP3.LUT R0, R0, 0xfffffff7, RZ, 0xc0, !PT ;  /* 0xfffffff700007812 */ /* 0x000fe400078ec0ff */
[----:B------:R-:W-:Y:S02]  /*48b50*/  @!P4 IADD3 R46, P5, P6, R3, R24, R9 ;  /* 0x00000018032ec210 */ /* 0x000fe40007ebe009 */
[----:B------:R-:W-:Y:S02]  /*48b60*/  @P4 LOP3.LUT R0, R0, 0x8, RZ, 0xfc, !PT ;  /* 0x0000000800004812 */ /* 0x000fe400078efcff */
[----:B------:R-:W-:-:S02]  /*48b70*/  @!P4 IADD3.X R64, R4, R29, R8, P5, P6 ;  /* 0x0000001d0440c210 */ /* 0x000fc40002fec408 */
[----:B------:R-:W-:Y:S02]  /*48b80*/  ISETP.LT.OR P4, PT, R28, 0xb2, !P0 ;  /* 0x000000b21c00780c */ /* 0x000fe40004781670 */
[----:B------:R-:W-:Y:S02]  /*48b90*/  LOP3.LUT R14, R14, 0xbfffffff, RZ, 0xc0, !PT ;  /* 0xbfffffff0e0e7812 */ /* 0x000fe400078ec0ff */
[----:B------:R-:W-:Y:S02]  /*48ba0*/  @!P2 IADD3 R35, P3, P5, R3, R24, R9 ;  /* 0x000000180323a210 */ /* 0x000fe40007d7e009 */
[----:B------:R-:W-:Y:S02]  /*48bb0*/  @P2 LOP3.LUT R14, R14, 0x40000000, RZ, 0xfc, !PT ;  /* 0x400000000e0e2812 */ /* 0x000fe400078efcff */
[----:B------:R-:W-:Y:S02]  /*48bc0*/  @!P2 IADD3.X R47, R4, R29, R8, P3, P5 ;  /* 0x0000001d042fa210 */ /* 0x000fe40001fea408 */
[----:B------:R-:W-:-:S02]  /*48bd0*/  LOP3.LUT P6, RZ, R0, 0x40, RZ, 0xc0, !PT ;  /* 0x0000004000ff7812 */ /* 0x000fc400078cc0ff */
[----:B------:R-:W-:Y:S02]  /*48be0*/  LOP3.LUT P2, RZ, R2, 0x1, RZ, 0xc0, !PT ;  /* 0x0000000102ff7812 */ /* 0x000fe4000784c0ff */
[----:B------:R-:W-:Y:S02]  /*48bf0*/  LOP3.LUT R0, R0, 0xfffeffff, RZ, 0xc0, !PT ;  /* 0xfffeffff00007812 */ /* 0x000fe400078ec0ff */
[----:B------:R-:W-:Y:S02]  /*48c00*/  @!P4 IADD3 R65, P3, P5, R3, R24, R9 ;  /* 0x000000180341c210 */ /* 0x000fe40007d7e009 */
[----:B------:R-:W-:Y:S02]  /*48c10*/  @P4 LOP3.LUT R0, R0, 0x10000, RZ, 0xfc, !PT ;  /* 0x0001000000004812 */ /* 0x000fe400078efcff */
[----:B------:R-:W-:Y:S02]  /*48c20*/  @!P4 IADD3.X R66, R4, R29, R8, P3, P5 ;  /* 0x0000001d0442c210 */ /* 0x000fe40001fea408 */
[----:B------:R-:W-:-:S02]  /*48c30*/  LOP3.LUT P4, RZ, R30, 0x1, RZ, 0xc0, !PT ;  /* 0x000000011eff7812 */ /* 0x000fc4000788c0ff */
[----:B------:R-:W-:Y:S02]  /*48c40*/  PRMT R30, RZ, 0x7610, R30 ;  /* 0x00007610ff1e7816 */ /* 0x000fe4000000001e */
[----:B----4-:R-:W-:-:S04]  /*48c50*/  LOP3.LUT R31, R31, 0xff, RZ, 0xc0, !PT ;  /* 0x000000ff1f1f7812 */ /* 0x010fc800078ec0ff */
[----:B------:R-:W-:-:S05]  /*48c60*/  F2FP.F16.E4M3.UNPACK_B R31, R31 ;  /* 0x0000001fff1f723e */ /* 0x000fca00020006ff */
[----:B------:R-:W-:-:S05]  /*48c70*/  HADD2.F32 R31, -RZ, R31.H0_H0 ;  /* 0x2000001fff1f7230 */ /* 0x000fca0000004100 */
[----:B------:R-:W-:-:S04]  /*48c80*/  FMUL R31, R31, UR25 ;  /* 0x000000191f1f7c20 */ /* 0x000fc80008400000 */
[----:B--2---:R-:W-:Y:S01]  /*48c90*/  FFMA R31, R13, UR26, R31 ;  /* 0x0000001a0d1f7c23 */ /* 0x004fe2000800001f */
[----:B------:R-:W-:Y:S01]  /*48ca0*/  PRMT R34, RZ, 0x7610, R34 ;  /* 0x00007610ff227816 */ /* 0x000fe20000000022 */
[----:B------:R-:W2:Y:S03]  /*48cb0*/  LDL.LU R13, [R1+0x980] ;  /* 0x00098000010d7983 */ /* 0x000ea60000300800 */
[----:B------:R-:W-:Y:S01]  /*48cc0*/  F2FP.SATFINITE.E4M3.F32.PACK_AB_MERGE_C R31, RZ, R31, RZ ;  /* 0x0000001fff1f723e */ /* 0x000fe200048070ff */
[----:B------:R-:W4:Y:S04]  /*48cd0*/  LDL.LU R127, [R1+0x984] ;  /* 0x00098400017f7983 */ /* 0x000f280000300800 */
[----:B------:R-:W-:Y:S04]  /*48ce0*/  @!P1 STG.E.U8 desc[UR30][R170.64+0x78], R31 ;  /* 0x0000781faa009986 */ /* 0x000fe8000c10111e */
[----:B------:R-:W3:Y:S02]  /*48cf0*/  @!P2 LDG.E.U8 R30, desc[UR30][R22.64+0x79] ;  /* 0x0000791e161ea981 */ /* 0x000ee4000c1e1100 */
[----:B---3--:R-:W-:-:S04]  /*48d00*/  LOP3.LUT R30, R30, 0xff, RZ, 0xc0, !PT ;  /* 0x000000ff1e1e7812 */ /* 0x008fc800078ec0ff */
[----:B------:R-:W-:-:S05]  /*48d10*/  F2FP.F16.E4M3.UNPACK_B R30, R30 ;  /* 0x0000001eff1e723e */ /* 0x000fca00020006ff */
[----:B------:R-:W-:-:S05]  /*48d20*/  HADD2.F32 R30, -RZ, R30.H0_H0 ;  /* 0x2000001eff1e7230 */ /* 0x000fca0000004100 */
[----:B------:R-:W-:-:S04]  /*48d30*/  FMUL R30, R30, UR25 ;  /* 0x000000191e1e7c20 */ /* 0x000fc80008400000 */
[----:B------:R-:W-:-:S05]  /*48d40*/  FFMA R30, R69, UR26, R30 ;  /* 0x0000001a451e7c23 */ /* 0x000fca000800001e */
[----:B------:R-:W-:-:S05]  /*48d50*/  F2FP.SATFINITE.E4M3.F32.PACK_AB_MERGE_C R30, RZ, R30, RZ ;  /* 0x0000001eff1e723e */ /* 0x000fca00048070ff */
[----:B------:R0:W-:Y:S04]  /*48d60*/  @!P2 STG.E.U8 desc[UR30][R168.64+0x79], R30 ;  /* 0x0000791ea800a986 */ /* 0x0001e8000c10111e */
[----:B------:R-:W3:Y:S01]  /*48d70*/  @!P6 LDG.E.U8 R34, desc[UR30][R32.64+0x78] ;  /* 0x0000781e2022e981 */ /* 0x000ee2000c1e1100 */
[C---:B------:R-:W-:Y:S01]  /*48d80*/  ISETP.LT.OR P1, PT, R28.reuse, 0xb9, !P0 ;  /* 0x000000b91c00780c */ /* 0x040fe20004721670 */
[----:B0-----:R-:W0:Y:S01]  /*48d90*/  @!P6 LDC.64 R30, c[0x0][0x5c0] ;  /* 0x00017000ff1eeb82 */ /* 0x001e220000000a00 */
[----:B------:R-:W-:-:S11]  /*48da0*/  ISETP.LT.OR P2, PT, R28, 0xba, !P0 ;  /* 0x000000ba1c00780c */ /* 0x000fd60004741670 */
[----:B------:R-:W-:-:S04]  /*48db0*/  @!P1 IADD3 R67, P3, P5, R3, R24, R9 ;  /* 0x0000001803439210 */ /* 0x000fc80007d7e009 */
[----:B------:R-:W-:Y:S02]  /*48dc0*/  @!P1 IADD3.X R68, R4, R29, R8, P3, P5 ;  /* 0x0000001d04449210 */ /* 0x000fe40001fea408 */
[----:B------:R-:W-:-:S04]  /*48dd0*/  @!P2 IADD3 R69, P3, P5, R3, R24, R9 ;  /* 0x000000180345a210 */ /* 0x000fc80007d7e009 */
[----:B------:R-:W-:Y:S02]  /*48de0*/  @!P2 IADD3.X R70, R4, R29, R8, P3, P5 ;  /* 0x0000001d0446a210 */ /* 0x000fe40001fea408 */
[----:B0-----:R-:W-:-:S05]  /*48df0*/  @!P6 IADD3 R30, P3, R36, R30, RZ ;  /* 0x0000001e241ee210 */ /* 0x001fca0007f7e0ff */
[----:B------:R-:W-:Y:S01]  /*48e00*/  @!P6 IMAD.X R31, R37, 0x1, R31, P3 ;  /* 0x00000001251fe824 */ /* 0x000fe200018e061f */
[----:B---3--:R-:W-:-:S04]  /*48e10*/  LOP3.LUT R34, R34, 0xff, RZ, 0xc0, !PT ;  /* 0x000000ff22227812 */ /* 0x008fc800078ec0ff */
[----:B------:R-:W-:-:S05]  /*48e20*/  F2FP.F16.E4M3.UNPACK_B R34, R34 ;  /* 0x00000022ff22723e */ /* 0x000fca00020006ff */
[----:B------:R-:W-:-:S05]  /*48e30*/  HADD2.F32 R34, -RZ, R34.H0_H0 ;  /* 0x20000022ff227230 */ /* 0x000fca0000004100 */
[----:B------:R-:W-:-:S04]  /*48e40*/  FMUL R34, R34, UR25 ;  /* 0x0000001922227c20 */ /* 0x000fc80008400000 */
[----:B--2---:R-:W-:Y:S01]  /*48e50*/  FFMA R34, R13, UR26, R34 ;  /* 0x0000001a0d227c23 */ /* 0x004fe20008000022 */
[----:B------:R-:W-:Y:S01]  /*48e60*/  LOP3.LUT R0, R0, 0xfffbffff, RZ, 0xc0, !PT ;  /* 0xfffbffff00007812 */ /* 0x000fe200078ec0ff */
[----:B------:R-:W2:Y:S03]  /*48e70*/  LDL.LU R13, [R1+0x988] ;  /* 0x00098800010d7983 */ /* 0x000ea60000300800 */
[----:B------:R-:W-:Y:S01]  /*48e80*/  F2FP.SATFINITE.E4M3.F32.PACK_AB_MERGE_C R34, RZ, R34, RZ ;  /* 0x00000022ff22723e */ /* 0x000fe200048070ff */
[----:B------:R-:W3:Y:S04]  /*48e90*/  LDL.LU R126, [R1+0x98c] ;  /* 0x00098c00017e7983 */ /* 0x000ee80000300800 */
[----:B------:R0:W-:Y:S02]  /*48ea0*/  @!P6 STG.E.U8 desc[UR30][R30.64+0x78], R34 ;  /* 0x000078221e00e986 */ /* 0x0001e4000c10111e */
[----:B0-----:R-:W-:Y:S01]  /*48eb0*/  PRMT R34, RZ, 0x7610, R34 ;  /* 0x00007610ff227816 */ /* 0x001fe20000000022 */
[----:B------:R-:W0:Y:S05]  /*48ec0*/  @!P4 LDC.64 R30, c[0x0][0x5c0] ;  /* 0x00017000ff1ecb82 */ /* 0x000e2a0000000a00 */
[----:B------:R-:W4:Y:S01]  /*48ed0*/  @!P4 LDG.E.U8 R34, desc[UR30][R32.64+0x79] ;  /* 0x0000791e2022c981 */ /* 0x000f22000c1e1100 */
[----:B------:R-:W-:-:S02]  /*48ee0*/  @P1 LOP3.LUT R0, R0, 0x40000, RZ, 0xfc, !PT ;  /* 0x0004000000001812 */ /* 0x000fc400078efcff */
[C---:B------:R-:W-:Y:S02]  /*48ef0*/  LOP3.LUT P1, RZ, R14.reuse, 0x80000000, RZ, 0xc0, !PT ;  /* 0x800000000eff7812 */ /* 0x040fe4000782c0ff */
[----:B------:R-:W-:-:S04]  /*48f00*/  LOP3.LUT R14, R14, 0xf7ffffff, RZ, 0xc0, !PT ;  /* 0xf7ffffff0e0e7812 */ /* 0x000fc800078ec0ff */
[----:B------:R-:W-:Y:S02]  /*48f10*/  @P0 LOP3.LUT R14, R14, 0x8000000, RZ, 0xfc, !PT ;  /* 0x080000000e0e0812 */ /* 0x000fe400078efcff */
[----:B------:R-:W-:-:S13]  /*48f20*/  ISETP.LT.OR P0, PT, R28, 0xc1, !P1 ;  /* 0x000000c11c00780c */ /* 0x000fda0004f01670 */
[----:B------:R-:W-:-:S04]  /*48f30*/  @!P0 IADD3 R36, P3, P5, R3, R24, R7 ;  /* 0x0000001803248210 */ /* 0x000fc80007d7e007 */
[----:B------:R-:W-:Y:S02]  /*48f40*/  @!P0 IADD3.X R37, R4, R29, R6, P3, P5 ;  /* 0x0000001d04258210 */ /* 0x000fe40001fea406 */
[----:B------:R-:W-:Y:S02]  /*48f50*/  ISETP.LT.OR P0, PT, R28, 0xc2, !P1 ;  /* 0x000000c21c00780c */ /* 0x000fe40004f01670 */
[----:B0-----:R-:W-:-:S05]  /*48f60*/  @!P4 IADD3 R30, P3, R38, R30, RZ ;  /* 0x0000001e261ec210 */ /* 0x001fca0007f7e0ff */
[----:B------:R-:W-:-:S06]  /*48f70*/  @!P4 IMAD.X R31, R48, 0x1, R31, P3 ;  /* 0x00000001301fc824 */ /* 0x000fcc00018e061f */
[----:B------:R-:W-:-:S04]  /*48f80*/  @!P0 IADD3 R38, P5, P6, R3, R24, R7 ;  /* 0x0000001803268210 */ /* 0x000fc80007ebe007 */
[----:B------:R-:W-:Y:S02]  /*48f90*/  @!P0 IADD3.X R71, R4, R29, R6, P5, P6 ;  /* 0x0000001d04478210 */ /* 0x000fe40002fec406 */
[----:B------:R-:W-:Y:S02]  /*48fa0*/  LOP3.LUT P6, RZ, R10, 0x4000000, RZ, 0xc0, !PT ;  /* 0x040000000aff7812 */ /* 0x000fe400078cc0ff */
[----:B----4-:R-:W-:-:S04]  /*48fb0*/  LOP3.LUT R34, R34, 0xff, RZ, 0xc0, !PT ;  /* 0x000000ff22227812 */ /* 0x010fc800078ec0ff */
[----:B------:R-:W-:-:S05]  /*48fc0*/  F2FP.F16.E4M3.UNPACK_B R34, R34 ;  /* 0x00000022ff22723e */ /* 0x000fca00020006ff */
[----:B------:R-:W-:-:S05]  /*48fd0*/  HADD2.F32 R34, -RZ, R34.H0_H0 ;  /* 0x20000022ff227230 */ /* 0x000fca0000004100 */
[----:B------:R-:W-:-:S04]  /*48fe0*/  FMUL R34, R34, UR25 ;  /* 0x0000001922227c20 */ /* 0x000fc80008400000 */
[----:B------:R-:W-:-:S05]  /*48ff0*/  FFMA R34, R127, UR26, R34 ;  /* 0x0000001a7f227c23 */ /* 0x000fca0008000022 */
[----:B------:R-:W-:-:S05]  /*49000*/  F2FP.SATFINITE.E4M3.F32.PACK_AB_MERGE_C R34, RZ, R34, RZ ;  /* 0x00000022ff22723e */ /* 0x000fca00048070ff */
[----:B------:R0:W-:Y:S02]  /*49010*/  @!P4 STG.E.U8 desc[UR30][R30.64+0x79], R34 ;  /* 0x000079221e00c986 */ /* 0x0001e4000c10111e */
[----:B0-----:R-:W-:-:S06]  /*49020*/  PRMT R30, RZ, 0x7610, R30 ;  /* 0x00007610ff1e7816 */ /* 0x001fcc000000001e */
[----:B------:R-:W4:Y:S01]  /*49030*/  @!P6 LDG.E.U8 R30, desc[UR30][R22.64+0x80] ;  /* 0x0000801e161ee981 */ /* 0x000f22000c1e1100 */
        /* <DEDUP_REMOVED lines=11> */
[----:B0-----:R-:W-:-:S06]  /*490f0*/  PRMT R30, RZ, 0x7610, R30 ;  /* 0x00007610ff1e7816 */ /* 0x001fcc000000001e */
[----:B------:R-:W3:Y:S01]  /*49100*/  @!P0 LDG.E.U8 R30, desc[UR30][R22.64+0x81] ;  /* 0x0000811e161e8981 */ /* 0x000ee2000c1e1100 */
[----:B------:R-:W-:-:S04]  /*49110*/  @P2 LOP3.LUT R0, R0, 0x20000, RZ, 0xfc, !PT ;  /* 0x0002000000002812 */ /* 0x000fc800078efcff */
[----:B------:R-:W-:Y:S02]  /*49120*/  LOP3.LUT P2, RZ, R0, 0x2, RZ, 0xc0, !PT ;  /* 0x0000000200ff7812 */ /* 0x000fe4000784c0ff */
[----:B------:R-:W-:Y:S02]  /*49130*/  PRMT R34, RZ, 0x7610, R34 ;  /* 0x00007610ff227816 */ /* 0x000fe40000000022 */
[----:B------:R-:W-:Y:S02]  /*49140*/  ISETP.LT.OR P5, PT, R28, 0xc9, !P1 ;  /* 0x000000c91c00780c */ /* 0x000fe40004fa1670 */
        /* <DEDUP_REMOVED lines=8> */
[----:B------:R-:W-:-:S04]  /*491d0*/  @!P5 IADD3 R48, P3, P4, R3, R24, R7 ;  /* 0x000000180330d210 */ /* 0x000fc80007c7e007 */
[----:B------:R-:W-:Y:S02]  /*491e0*/  @!P5 IADD3.X R92, R4, R29, R6, P3, P4 ;  /* 0x0000001d045cd210 */ /* 0x000fe40001fe8406 */
[C---:B------:R-:W-:Y:S01]  /*491f0*/  ISETP.LT.OR P5, PT, R28.reuse, 0xca, !P1 ;  /* 0x000000ca1c00780c */ /* 0x040fe20004fa1670 */
[----:B0-----:R-:W0:Y:S01]  /*49200*/  @!P2 LDC.64 R30, c[0x0][0x5c0] ;  /* 0x00017000ff1eab82 */ /* 0x001e220000000a00 */
[----:B------:R-:W-:-:S11]  /*49210*/  ISETP.LT.OR P0, PT, R28, 0xd2, !P1 ;  /* 0x000000d21c00780c */ /* 0x000fd60004f01670 */
[----:B------:R-:W-:-:S04]  /*49220*/  @!P5 IADD3 R93, P3, P4, R3, R24, R7 ;  /* 0x00000018035dd210 */ /* 0x000fc80007c7e007 */
[----:B------:R-:W-:Y:S02]  /*49230*/  @!P5 IADD3.X R94, R4, R29, R6, P3, P4 ;  /* 0x0000001d045ed210 */ /* 0x000fe40001fe8406 */
[----:B------:R-:W-:-:S13]  /*49240*/  ISETP.LT.OR P5, PT, R28, 0xd1, !P1 ;  /* 0x000000d11c00780c */ /* 0x000fda0004fa1670 */
[----:B------:R-:W-:-:S04]  /*49250*/  @!P5 IADD3 R95, P3, P4, R3, R24, R7 ;  /* 0x00000018035fd210 */ /* 0x000fc80007c7e007 */
[----:B------:R-:W-:Y:S02]  /*49260*/  @!P5 IADD3.X R97, R4, R29, R6, P3, P4 ;  /* 0x0000001d0461d210 */ /* 0x000fe40001fe8406 */
[----:B------:R-:W-:-:S04]  /*49270*/  @!P0 IADD3 R96, P3, P4, R3, R24, R7 ;  /* 0x0000001803608210 */ /* 0x000fc80007c7e007 */
[----:B------:R-:W-:Y:S02]  /*49280*/  @!P0 IADD3.X R98, R4, R29, R6, P3, P4 ;  /* 0x0000001d04628210 */ /* 0x000fe40001fe8406 */
[----:B0-----:R-:W-:Y:S02]  /*49290*/  @!P2 IADD3 R30, P3, R40, R30, RZ ;  /* 0x0000001e281ea210 */ /* 0x001fe40007f7e0ff */
[----:B------:R-:W-:-:S03]  /*492a0*/  LOP3.LUT P6, RZ, R0, 0x20, RZ, 0xc0, !PT ;  /* 0x0000002000ff7812 */ /* 0x000fc600078cc0ff */
[----:B------:R-:W-:Y:S01]  /*492b0*/  @!P2 IMAD.X R31, R49, 0x1, R31, P3 ;  /* 0x00000001311fa824 */ /* 0x000fe200018e061f */
[----:B---3--:R-:W-:-:S04]  /*492c0*/  LOP3.LUT R34, R34, 0xff, RZ, 0xc0, !PT ;  /* 0x000000ff22227812 */ /* 0x008fc800078ec0ff */
[----:B------:R-:W-:-:S05]  /*492d0*/  F2FP.F16.E4M3.UNPACK_B R34, R34 ;  /* 0x00000022ff22723e */ /* 0x000fca00020006ff */
[----:B------:R-:W-:-:S05]  /*492e0*/  HADD2.F32 R34, -RZ, R34.H0_H0 ;  /* 0x20000022ff227230 */ /* 0x000fca0000004100 */
[----:B------:R-:W-:-:S04]  /*492f0*/  FMUL R34, R34, UR25 ;  /* 0x0000001922227c20 */ /* 0x000fc80008400000 */
[----:B--2---:R-:W-:Y:S01]  /*49300*/  FFMA R34, R13, UR26, R34 ;  /* 0x0000001a0d227c23 */ /* 0x004fe20008000022 */
[----:B------:R-:W-:Y:S01]  /*49310*/  ISETP.LT.OR P5, PT, R28, 0xd9, !P1 ;  /* 0x000000d91c00780c */ /* 0x000fe20004fa1670 */
[----:B------:R-:W2:Y:S03]  /*49320*/  LDL.LU R13, [R1+0x998] ;  /* 0x00099800010d7983 */ /* 0x000ea60000300800 */
[----:B------:R-:W-:Y:S01]  /*49330*/  F2FP.SATFINITE.E4M3.F32.PACK_AB_MERGE_C R34, RZ, R34, RZ ;  /* 0x00000022ff22723e */ /* 0x000fe200048070ff */
[----:B------:R-:W3:Y:S04]  /*49340*/  LDL.LU R126, [R1+0x99c] ;  /* 0x00099c00017e7983 */ /* 0x000ee80000300800 */
[----:B------:R0:W-:Y:S02]  /*49350*/  @!P2 STG.E.U8 desc[UR30][R30.64+0x80], R34 ;  /* 0x000080221e00a986 */ /* 0x0001e4000c10111e */
[----:B0-----:R-:W-:Y:S01]  /*49360*/  PRMT R34, RZ, 0x7610, R34 ;  /* 0x00007610ff227816 */ /* 0x001fe20000000022 */
[----:B------:R-:W0:Y:S05]  /*49370*/  @!P6 LDC.64 R30, c[0x0][0x5c0] ;  /* 0x00017000ff1eeb82 */ /* 0x000e2a0000000a00 */
[----:B------:R-:W4:Y:S01]  /*49380*/  @!P6 LDG.E.U8 R34, desc[UR30][R32.64+0x81] ;  /* 0x0000811e2022e981 */ /* 0x000f22000c1e1100 */
[----:B------:R-:W-:-:S04]  /*49390*/  @!P5 IADD3 R40, P3, P4, R3, R24, R7 ;  /* 0x000000180328d210 */ /* 0x000fc80007c7e007 */
[----:B------:R-:W-:Y:S02]  /*493a0*/  @!P5 IADD3.X R49, R4, R29, R6, P3, P4 ;  /* 0x0000001d0431d210 */ /* 0x000fe40001fe8406 */
[----:B------:R-:W-:Y:S02]  /*493b0*/  LOP3.LUT P0, RZ, R11, 0x10, RZ, 0xc0, !PT ;  /* 0x000000100bff7812 */ /* 0x000fe4000780c0ff */
[----:B0-----:R-:W-:-:S05]  /*493c0*/  @!P6 IADD3 R30, P3, R50, R30, RZ ;  /* 0x0000001e321ee210 */ /* 0x001fca0007f7e0ff */
[----:B------:R-:W-:Y:S01]  /*493d0*/  @!P6 IMAD.X R31, R51, 0x1, R31, P3 ;  /* 0x00000001331fe824 */ /* 0x000fe200018e061f */
        /* <DEDUP_REMOVED lines=9> */
[----:B------:R-:W-:-:S13]  /*49470*/  ISETP.LT.OR P2, PT, R28, 0xda, !P1 ;  /* 0x000000da1c00780c */ /* 0x000fda0004f41670 */
        /* <DEDUP_REMOVED lines=8> */
[----:B------:R-:W-:Y:S01]  /*49500*/  LOP3.LUT P6, RZ, R0, 0x100, RZ, 0xc0, !PT ;  /* 0x0000010000ff7812 */ /* 0x000fe200078cc0ff */
[----:B------:R-:W2:Y:S03]  /*49510*/  LDL.LU R13, [R1+0x9a0] ;  /* 0x0009a000010d7983 */ /* 0x000ea60000300800 */
[----:B------:R-:W-:Y:S01]  /*49520*/  F2FP.SATFINITE.E4M3.F32.PACK_AB_MERGE_C R30, RZ, R30, RZ ;  /* 0x0000001eff1e723e */ /* 0x000fe200048070ff */
[----:B------:R-:W4:Y:S04]  /*49530*/  LDL.LU R127, [R1+0x9a4] ;  /* 0x0009a400017f7983 */ /* 0x000f280000300800 */
[----:B------:R0:W-:Y:S02]  /*49540*/  @!P0 STG.E.U8 desc[UR30][R180.64+0x88], R30 ;  /* 0x0000881eb4008986 */ /* 0x0001e4000c10111e */
[----:B0-----:R-:W-:-:S06]  /*49550*/  PRMT R30, RZ, 0x7610, R30 ;  /* 0x00007610ff1e7816 */ /* 0x001fcc000000001e */
[----:B------:R-:W3:Y:S01]  /*49560*/  @!P2 LDG.E.U8 R30, desc[UR30][R22.64+0x89] ;  /* 0x0000891e161ea981 */ /* 0x000ee2000c1e1100 */
        /* <DEDUP_REMOVED lines=80> */
[----:B------:R-:W-:Y:S01]  /*49a70*/  ISETP.LT.OR P5, PT, R28, 0xfa, !P1 ;  /* 0x000000fa1c00780c */ /* 0x000fe20004fa1670 */
[----:B0-----:R-:W0:-:S12]  /*49a80*/  @!P0 LDC.64 R30, c[0x0][0x5c0] ;  /* 0x00017000ff1e8b82 */ /* 0x001e180000000a00 */
[----:B------:R-:W-:-:S04]  /*49a90*/  @!P5 IADD3 R156, P3, P4, R3, R24, R7 ;  /* 0x00000018039cd210 */ /* 0x000fc80007c7e007 */
[----:B------:R-:W-:Y:S02]  /*49aa0*/  @!P5 IADD3.X R157, R4, R29, R6, P3, P4 ;  /* 0x0000001d049dd210 */ /* 0x000fe40001fe8406 */
[----:B------:R-:W-:-:S13]  /*49ab0*/  ISETP.LT.OR P5, PT, R28, 0x101, !P1 ;  /* 0x000001011c00780c */ /* 0x000fda0004fa1670 */
[----:B------:R-:W-:-:S04]  /*49ac0*/  @!P5 IADD3 R158, P3, P4, R3, R24, R7 ;  /* 0x00000018039ed210 */ /* 0x000fc80007c7e007 */
[----:B------:R-:W-:Y:S02]  /*49ad0*/  @!P5 IADD3.X R160, R4, R29, R6, P3, P4 ;  /* 0x0000001d04a0d210 */ /* 0x000fe40001fe8406 */
[----:B------:R-:W-:Y:S02]  /*49ae0*/  ISETP.LT.OR P5, PT, R28, 0x102, !P1 ;  /* 0x000001021c00780c */ /* 0x000fe40004fa1670 */
[----:B------:R-:W-:-:S11]  /*49af0*/  LOP3.LUT P2, RZ, R0, 0x400, RZ, 0xc0, !PT ;  /* 0x0000040000ff7812 */ /* 0x000fd6000784c0ff */
        /* <DEDUP_REMOVED lines=77> */
[----:B------:R-:W-:Y:S02]  /*49fd0*/  ISETP.LT.OR P5, PT, R28, 0x121, !P1 ;  /* 0x000001211c00780c */ /* 0x000fe40004fa1670 */
[----:B------:R-:W-:Y:S01]  /*49fe0*/  LOP3.LUT P0, RZ, R11, 0x200000, RZ, 0xc0, !PT ;  /* 0x002000000bff7812 */ /* 0x000fe2000780c0ff */
[----:B------:R-:W2:Y:S04]  /*49ff0*/  LDL.LU R13, [R1+0x9c8] ;  /* 0x0009c800010d7983 */ /* 0x000ea80000300800 */
[----:B------:R-:W3:Y:S01]  /*4a000*/  LDL.LU R116, [R1+0x9cc] ;  /* 0x0009cc0001747983 */ /* 0x000ee20000300800 */
[----:B------:R-:W-:-:S05]  /*4a010*/  F2FP.SATFINITE.E4M3.F32.PACK_AB_MERGE_C R34, RZ, R34, RZ ;  /* 0x00000022ff22723e */ /* 0x000fca00048070ff */
[----:B------:R0:W-:Y:S02]  /*4a020*/  @!P2 STG.E.U8 desc[UR30][R30.64+0x98], R34 ;  /* 0x000098221e00a986 */ /* 0x0001e4000c10111e */
[----:B0-----:R-:W-:Y:S01]  /*4a030*/  PRMT R34, RZ, 0x7610, R34 ;  /* 0x00007610ff227816 */ /* 0x001fe20000000022 */
[----:B------:R-:W0:Y:S05]  /*4a040*/  @!P6 LDC.64 R30, c[0x0][0x5c0] ;  /* 0x00017000ff1eeb82 */ /* 0x000e2a0000000a00 */
[----:B------:R-:W4:Y:S01]  /*4a050*/  @!P6 LDG.E.U8 R34, desc[UR30][R32.64+0x99] ;  /* 0x0000991e2022e981 */ /* 0x000f22000c1e1100 */
        /* <DEDUP_REMOVED lines=22> */
[----:B------:R-:W-:Y:S02]  /*4a1c0*/  LOP3.LUT P6, RZ, R0, 0x2000, RZ, 0xc0, !PT ;  /* 0x0000200000ff7812 */ /* 0x000fe400078cc0ff */
[----:B------:R-:W-:Y:S01]  /*4a1d0*/  PRMT R34, RZ, 0x7610, R34 ;  /* 0x00007610ff227816 */ /* 0x000fe20000000022 */
[----:B------:R-:W2:Y:S01]  /*4a1e0*/  LDL.LU R13, [R1+0x9d0] ;  /* 0x0009d000010d7983 */ /* 0x000ea20000300800 */
[----:B------:R-:W-:Y:S02]  /*4a1f0*/  ISETP.LT.OR P5, PT, R28, 0x129, !P1 ;  /* 0x000001291c00780c */ /* 0x000fe40004fa1670 */
[----:B------:R-:W-:Y:S01]  /*4a200*/  F2FP.SATFINITE.E4M3.F32.PACK_AB_MERGE_C R30, RZ, R30, RZ ;  /* 0x0000001eff1e723e */ /* 0x000fe200048070ff */
[----:B------:R-:W4:Y:S04]  /*4a210*/  LDL.LU R167, [R1+0x9d4] ;  /* 0x0009d40001a77983 */ /* 0x000f280000300800 */
[----:B------:R-:W4:Y:S04]  /*4a220*/  LDL.LU R165, [R1+0x9d8] ;  /* 0x0009d80001a57983 */ /* 0x000f280000300800 */
[----:B------:R0:W-:Y:S04]  /*4a230*/  @!P0 STG.E.U8 desc[UR30][R186.64+0xa0], R30 ;  /* 0x0000a01eba008986 */ /* 0x0001e8000c10111e */
[----:B------:R-:W4:Y:S01]  /*4a240*/  LDL.LU R164, [R1+0x9dc] ;  /* 0x0009dc0001a47983 */ /* 0x000f220000300800 */
[----:B0-----:R-:W-:-:S06]  /*4a250*/  PRMT R30, RZ, 0x7610, R30 ;  /* 0x00007610ff1e7816 */ /* 0x001fcc000000001e */
        /* <DEDUP_REMOVED lines=15> */
[C---:B------:R-:W-:Y:S02]  /*4a350*/  ISETP.LT.OR P5, PT, R28.reuse, 0x131, !P1 ;  /* 0x000001311c00780c */ /* 0x040fe40004fa1670 */
[----:B------:R-:W-:-:S11]  /*4a360*/  ISETP.LT.OR P2, PT, R28, 0x132, !P1 ;  /* 0x000001321c00780c */ /* 0x000fd60004f41670 */
        /* <DEDUP_REMOVED lines=11> */
[----:B--2---:R-:W-:-:S05]  /*4a420*/  FFMA R34, R13, UR26, R34 ;  /* 0x0000001a0d227c23 */ /* 0x004fca0008000022 */
[----:B------:R-:W-:-:S05]  /*4a430*/  F2FP.SATFINITE.E4M3.F32.PACK_AB_MERGE_C R34, RZ, R34, RZ ;  /* 0x00000022ff22723e */ /* 0x000fca00048070ff */
[----:B------:R0:W-:Y:S02]  /*4a440*/  @!P6 STG.E.U8 desc[UR30][R30.64+0xa0], R34 ;  /* 0x0000a0221e00e986 */ /* 0x0001e4000c10111e */
[----:B0-----:R-:W-:Y:S01]  /*4a450*/  PRMT R34, RZ, 0x7610, R34 ;  /* 0x00007610ff227816 */ /* 0x001fe20000000022 */
[----:B------:R-:W0:Y:S05]  /*4a460*/  @!P0 LDC.64 R30, c[0x0][0x5c0] ;  /* 0x00017000ff1e8b82 */ /* 0x000e2a0000000a00 */
[----:B------:R-:W2:Y:S01]  /*4a470*/  @!P0 LDG.E.U8 R34, desc[UR30][R32.64+0xa1] ;  /* 0x0000a11e20228981 */ /* 0x000ea2000c1e1100 */
[----:B------:R-:W-:Y:S02]  /*4a480*/  ISETP.LT.OR P5, PT, R28, 0x139, !P1 ;  /* 0x000001391c00780c */ /* 0x000fe40004fa1670 */
[----:B------:R-:W-:-:S11]  /*4a490*/  LOP3.LUT P2, RZ, R11, 0x10000000, RZ, 0xc0, !PT ;  /* 0x100000000bff7812 */ /* 0x000fd6000784c0ff */
[----:B------:R-:W-:-:S04]  /*4a4a0*/  @!P5 IADD3 R187, P3, P4, R3, R24, R7 ;  /* 0x0000001803bbd210 */ /* 0x000fc80007c7e007 */
[----:B------:R-:W-:Y:S02]  /*4a4b0*/  @!P5 IADD3.X R13, R4, R29, R6, P3, P4 ;  /* 0x0000001d040dd210 */ /* 0x000fe40001fe8406 */
[----:B0-----:R-:W-:-:S05]  /*4a4c0*/  @!P0 IADD3 R30, P3, R62, R30, RZ ;  /* 0x0000001e3e1e8210 */ /* 0x001fca0007f7e0ff */
[----:B------:R-:W-:Y:S01]  /*4a4d0*/  @!P0 IMAD.X R31, R63, 0x1, R31, P3 ;  /* 0x000000013f1f8824 */ /* 0x000fe200018e061f */
[----:B--2---:R-:W-:-:S04]  /*4a4e0*/  LOP3.LUT R34, R34, 0xff, RZ, 0xc0, !PT ;  /* 0x000000ff22227812 */ /* 0x004fc800078ec0ff */
[----:B------:R-:W-:-:S05]  /*4a4f0*/  F2FP.F16.E4M3.UNPACK_B R34, R34 ;  /* 0x00000022ff22723e */ /* 0x000fca00020006ff */
[----:B------:R-:W-:-:S05]  /*4a500*/  HADD2.F32 R34, -RZ, R34.H0_H0 ;  /* 0x20000022ff227230 */ /* 0x000fca0000004100 */
[----:B------:R-:W-:-:S04]  /*4a510*/  FMUL R34, R34, UR25 ;  /* 0x0000001922227c20 */ /* 0x000fc80008400000 */
[----:B----4-:R-:W-:-:S05]  /*4a520*/  FFMA R34, R167, UR26, R34 ;  /* 0x0000001aa7227c23 */ /* 0x010fca0008000022 */
[----:B------:R-:W-:-:S05]  /*4a530*/  F2FP.SATFINITE.E4M3.F32.PACK_AB_MERGE_C R34, RZ, R34, RZ ;  /* 0x00000022ff22723e */ /* 0x000fca00048070ff */
[----:B------:R0:W-:Y:S02]  /*4a540*/  @!P0 STG.E.U8 desc[UR30][R30.64+0xa1], R34 ;  /* 0x0000a1221e008986 */ /* 0x0001e4000c10111e */
[----:B0-----:R-:W-:-:S06]  /*4a550*/  PRMT R30, RZ, 0x7610, R30 ;  /* 0x00007610ff1e7816 */ /* 0x001fcc000000001e */
[----:B------:R-:W2:Y:S01]  /*4a560*/  @!P2 LDG.E.U8 R30, desc[UR30][R22.64+0xa8] ;  /* 0x0000a81e161ea981 */ /* 0x000ea2000c1e1100 */
[----:B------:R-:W-:-:S13]  /*4a570*/  ISETP.LT.OR P6, PT, R28, 0x13a, !P1 ;  /* 0x0000013a1c00780c */ /* 0x000fda0004fc1670 */
[----:B------:R-:W-:-:S04]  /*4a580*/  @!P6 IADD3 R185, P4, P5, R3, R24, R7 ;  /* 0x0000001803b9e210 */ /* 0x000fc80007d9e007 */
[----:B------:R-:W-:Y:S02]  /*4a590*/  @!P6 IADD3.X R186, R4, R29, R6, P4, P5 ;  /* 0x0000001d04bae210 */ /* 0x000fe400027ea406 */
[----:B------:R-:W-:Y:S02]  /*4a5a0*/  LOP3.LUT P6, RZ, R11, 0x2000000, RZ, 0xc0, !PT ;  /* 0x020000000bff7812 */ /* 0x000fe400078cc0ff */
[----:B--2---:R-:W-:-:S04]  /*4a5b0*/  LOP3.LUT R30, R30, 0xff, RZ, 0xc0, !PT ;  /* 0x000000ff1e1e7812 */ /* 0x004fc800078ec0ff */
[----:B------:R-:W-:-:S05]  /*4a5c0*/  F2FP.F16.E4M3.UNPACK_B R30, R30 ;  /* 0x0000001eff1e723e */ /* 0x000fca00020006ff */
[----:B------:R-:W-:-:S05]  /*4a5d0*/  HADD2.F32 R30, -RZ, R30.H0_H0 ;  /* 0x2000001eff1e7230 */ /* 0x000fca0000004100 */
[----:B------:R-:W-:-:S04]  /*4a5e0*/  FMUL R30, R30, UR25 ;  /* 0x000000191e1e7c20 */ /* 0x000fc80008400000 */
[----:B------:R-:W-:Y:S01]  /*4a5f0*/  FFMA R30, R165, UR26, R30 ;  /* 0x0000001aa51e7c23 */ /* 0x000fe2000800001e */
[----:B------:R-:W-:Y:S02]  /*4a600*/  LOP3.LUT P0, RZ, R0, 0x8000, RZ, 0xc0, !PT ;  /* 0x0000800000ff7812 */ /* 0x000fe4000780c0ff */
[----:B------:R-:W-:Y:S01]  /*4a610*/  PRMT R34, RZ, 0x7610, R34 ;  /* 0x00007610ff227816 */ /* 0x000fe20000000022 */
[----:B------:R-:W2:Y:S01]  /*4a620*/  LDL.LU R165, [R1+0x9e0] ;  /* 0x0009e00001a57983 */ /* 0x000ea20000300800 */
[----:B------:R-:W-:Y:S02]  /*4a630*/  ISETP.LT.OR P5, PT, R28, 0x141, !P1 ;  /* 0x000001411c00780c */ /* 0x000fe40004fa1670 */
[----:B------:R-:W-:Y:S01]  /*4a640*/  F2FP.SATFINITE.E4M3.F32.PACK_AB_MERGE_C R30, RZ, R30, RZ ;  /* 0x0000001eff1e723e */ /* 0x000fe200048070ff */
[----:B------:R-:W3:Y:S04]  /*4a650*/  LDL.LU R41, [R1+0x9e4] ;  /* 0x0009e40001297983 */ /* 0x000ee80000300800 */
[----:B------:R-:W4:Y:S04]  /*4a660*/  LDL.LU R39, [R1+0x9e8] ;  /* 0x0009e80001277983 */ /* 0x000f280000300800 */
[----:B------:R0:W-:Y:S04]  /*4a670*/  @!P2 STG.E.U8 desc[UR30][R196.64+0xa8], R30 ;  /* 0x0000a81ec400a986 */ /* 0x0001e8000c10111e */
[----:B------:R-:W4:Y:S01]  /*4a680*/  LDL.LU R55, [R1+0x9ec] ;  /* 0x0009ec0001377983 */ /* 0x000f220000300800 */
[----:B0-----:R-:W-:-:S06]  /*4a690*/  PRMT R30, RZ, 0x7610, R30 ;  /* 0x00007610ff1e7816 */ /* 0x001fcc000000001e */
[----:B------:R-:W2:Y:S01]  /*4a6a0*/  @!P6 LDG.E.U8 R30, desc[UR30][R22.64+0xa9] ;  /* 0x0000a91e161ee981 */ /* 0x000ea2000c1e1100 */
[----:B------:R-:W-:-:S04]  /*4a6b0*/  @!P5 IADD3 R182, P3, P4, R3, R24, R7 ;  /* 0x0000001803b6d210 */ /* 0x000fc80007c7e007 */
[----:B------:R-:W-:Y:S02]  /*4a6c0*/  @!P5 IADD3.X R184, R4, R29, R6, P3, P4 ;  /* 0x0000001d04b8d210 */ /* 0x000fe40001fe8406 */
[----:B------:R-:W-:Y:S02]  /*4a6d0*/  ISETP.LT.OR P5, PT, R28, 0x142, !P1 ;  /* 0x000001421c00780c */ /* 0x000fe40004fa1670 */
[----:B--2---:R-:W-:-:S04]  /*4a6e0*/  LOP3.LUT R30, R30, 0xff, RZ, 0xc0, !PT ;  /* 0x000000ff1e1e7812 */ /* 0x004fc800078ec0ff */
[----:B------:R-:W-:-:S05]  /*4a6f0*/  F2FP.F16.E4M3.UNPACK_B R30, R30 ;  /* 0x0000001eff1e723e */ /* 0x000fca00020006ff */
[----:B------:R-:W-:-:S05]  /*4a700*/  HADD2.F32 R30, -RZ, R30.H0_H0 ;  /* 0x2000001eff1e7230 */ /* 0x000fca0000004100 */
[----:B------:R-:W-:-:S04]  /*4a710*/  FMUL R30, R30, UR25 ;  /* 0x000000191e1e7c20 */ /* 0x000fc80008400000 */
[----:B------:R-:W-:-:S05]  /*4a720*/  FFMA R30, R164, UR26, R30 ;  /* 0x0000001aa41e7c23 */ /* 0x000fca000800001e */
[----:B------:R-:W-:-:S05]  /*4a730*/  F2FP.SATFINITE.E4M3.F32.PACK_AB_MERGE_C R30, RZ, R30, RZ ;  /* 0x0000001eff1e723e */ /* 0x000fca00048070ff */
[----:B------:R0:W-:Y:S04]  /*4a740*/  @!P6 STG.E.U8 desc[UR30][R190.64+0xa9], R30 ;  /* 0x0000a91ebe00e986 */ /* 0x0001e8000c10111e */
[----:B------:R-:W2:Y:S01]  /*4a750*/  @!P0 LDG.E.U8 R34, desc[UR30][R32.64+0xa8] ;  /* 0x0000a81e20228981 */ /* 0x000ea2000c1e1100 */
[----:B------:R-:W-:-:S04]  /*4a760*/  @!P5 IADD3 R176, P3, P4, R3, R24, R7 ;  /* 0x0000001803b0d210 */ /* 0x000fc80007c7e007 */
[----:B------:R-:W-:Y:S02]  /*4a770*/  @!P5 IADD3.X R179, R4, R29, R6, P3, P4 ;  /* 0x0000001d04b3d210 */ /* 0x000fe40001fe8406 */
[----:B------:R-:W-:Y:S01]  /*4a780*/  ISETP.LT.OR P5, PT, R28, 0x149, !P1 ;  /* 0x000001491c00780c */ /* 0x000fe20004fa1670 */
[----:B0-----:R-:W0:-:S12]  /*4a790*/  @!P0 LDC.64 R30, c[0x0][0x5c0] ;  /* 0x00017000ff1e8b82 */ /* 0x001e180000000a00 */
        /* <DEDUP_REMOVED lines=28> */
[----:B---3--:R-:W-:-:S05]  /*4a960*/  FFMA R34, R41, UR26, R34 ;  /* 0x0000001a29227c23 */ /* 0x008fca0008000022 */
        /* <DEDUP_REMOVED lines=12> */
[----:B----4-:R-:W-:Y:S01]  /*4aa30*/  FFMA R30, R39, UR26, R30 ;  /* 0x0000001a271e7c23 */ /* 0x010fe2000800001e */
[----:B------:R-:W-:Y:S02]  /*4aa40*/  LOP3.LUT P2, RZ, R14, 0x40000000, RZ, 0xc0, !PT ;  /* 0x400000000eff7812 */ /* 0x000fe4000784c0ff */
[----:B------:R-:W-:Y:S01]  /*4aa50*/  PRMT R34, RZ, 0x7610, R34 ;  /* 0x00007610ff227816 */ /* 0x000fe20000000022 */
[----:B------:R-:W2:Y:S01]  /*4aa60*/  LDL.LU R39, [R1+0x9f0] ;  /* 0x0009f00001277983 */ /* 0x000ea20000300800 */
[----:B------:R-:W-:Y:S02]  /*4aa70*/  ISETP.LT.OR P5, PT, R28, 0x159, !P1 ;  /* 0x000001591c00780c */ /* 0x000fe40004fa1670 */
[----:B------:R-:W-:Y:S01]  /*4aa80*/  F2FP.SATFINITE.E4M3.F32.PACK_AB_MERGE_C R30, RZ, R30, RZ ;  /* 0x0000001eff1e723e */ /* 0x000fe200048070ff */
[----:B------:R-:W3:Y:S04]  /*4aa90*/  LDL.LU R41, [R1+0x9f4] ;  /* 0x0009f40001297983 */ /* 0x000ee80000300800 */
[----:B------:R0:W-:Y:S02]  /*4aaa0*/  @!P6 STG.E.U8 desc[UR30][R194.64+0xb0], R30 ;  /* 0x0000b01ec200e986 */ /* 0x0001e4000c10111e */
[----:B0-----:R-:W-:-:S06]  /*4aab0*/  PRMT R30, RZ, 0x7610, R30 ;  /* 0x00007610ff1e7816 */ /* 0x001fcc000000001e */
[----:B------:R-:W4:Y:S02]  /*4aac0*/  @!P0 LDG.E.U8 R30, desc[UR30][R22.64+0xb1] ;  /* 0x0000b11e161e8981 */ /* 0x000f24000c1e1100 */
[----:B----4-:R-:W-:-:S04]  /*4aad0*/  LOP3.LUT R30, R30, 0xff, RZ, 0xc0, !PT ;  /* 0x000000ff1e1e7812 */ /* 0x010fc800078ec0ff */
[----:B------:R-:W-:-:S05]  /*4aae0*/  F2FP.F16.E4M3.UNPACK_B R30, R30 ;  /* 0x0000001eff1e723e */ /* 0x000fca00020006ff */
[----:B------:R-:W-:-:S05]  /*4aaf0*/  HADD2.F32 R30, -RZ, R30.H0_H0 ;  /* 0x2000001eff1e7230 */ /* 0x000fca0000004100 */
[----:B------:R-:W-:-:S04]  /*4ab00*/  FMUL R30, R30, UR25 ;  /* 0x000000191e1e7c20 */ /* 0x000fc80008400000 */
[----:B------:R-:W-:-:S05]  /*4ab10*/  FFMA R30, R55, UR26, R30 ;  /* 0x0000001a371e7c23 */ /* 0x000fca000800001e */
[----:B------:R-:W-:-:S05]  /*4ab20*/  F2FP.SATFINITE.E4M3.F32.PACK_AB_MERGE_C R30, RZ, R30, RZ ;  /* 0x0000001eff1e723e */ /* 0x000fca00048070ff */
[----:B------:R0:W-:Y:S04]  /*4ab30*/  @!P0 STG.E.U8 desc[UR30][R192.64+0xb1], R30 ;  /* 0x0000b11ec0008986 */ /* 0x0001e8000c10111e */
[----:B------:R-:W4:Y:S01]  /*4ab40*/  @!P2 LDG.E.U8 R34, desc[UR30][R32.64+0xb0] ;  /* 0x0000b01e2022a981 */ /* 0x000f22000c1e1100 */
        /* <DEDUP_REMOVED lines=15> */
[----:B----4-:R-:W-:-:S04]  /*4ac40*/  LOP3.LUT R34, R34, 0xff, RZ, 0xc0, !PT ;  /* 0x000000ff22227812 */ /* 0x010fc800078ec0ff */
[----:B------:R-:W-:-:S05]  /*4ac50*/  F2FP.F16.E4M3.UNPACK_B R34, R34 ;  /* 0x00000022ff22723e */ /* 0x000fca00020006ff */
[----:B------:R-:W-:-:S05]  /*4ac60*/  HADD2.F32 R34, -RZ, R34.H0_H0 ;  /* 0x20000022ff227230 */ /* 0x000fca0000004100 */
[----:B------:R-:W-:-:S04]  /*4ac70*/  FMUL R34, R34, UR25 ;  /* 0x0000001922227c20 */ /* 0x000fc80008400000 */
[----:B--2---:R-:W-:Y:S01]  /*4ac80*/  FFMA R34, R39, UR26, R34 ;  /* 0x0000001a27227c23 */ /* 0x004fe20008000022 */
[----:B------:R-:W-:Y:S01]  /*4ac90*/  ISETP.LT.OR P0, PT, R28, 0x169, !P1 ;  /* 0x000001691c00780c */ /* 0x000fe20004f01670 */
[----:B------:R-:W2:Y:S04]  /*4aca0*/  LDL.LU R39, [R1+0x9f8] ;  /* 0x0009f80001277983 */ /* 0x000ea80000300800 */
[----:B------:R-:W4:Y:S01]  /*4acb0*/  LDL.LU R196, [R1+0x9fc] ;  /* 0x0009fc0001c47983 */ /* 0x000f220000300800 */
[----:B------:R-:W-:Y:S02]  /*4acc0*/  LOP3.LUT R14, R14, 0xefffffff, RZ, 0xc0, !PT ;  /* 0xefffffff0e0e7812 */ /* 0x000fe400078ec0ff */
[----:B------:R-:W-:Y:S01]  /*4acd0*/  F2FP.SATFINITE.E4M3.F32.PACK_AB_MERGE_C R34, RZ, R34, RZ ;  /* 0x00000022ff22723e */ /* 0x000fe200048070ff */
[----:B------:R-:W4:Y:S04]  /*4ace0*/  LDL.LU R191, [R1+0xa00] ;  /* 0x000a000001bf7983 */ /* 0x000f280000300800 */
[----:B------:R-:W4:Y:S04]  /*4acf0*/  LDL.LU R197, [R1+0xa04] ;  /* 0x000a040001c57983 */ /* 0x000f280000300800 */
[----:B------:R0:W-:Y:S02]  /*4ad00*/  @!P2 STG.E.U8 desc[UR30][R30.64+0xb0], R34 ;  /* 0x0000b0221e00a986 */ /* 0x0001e4000c10111e */
[----:B0-----:R-:W-:Y:S01]  /*4ad10*/  PRMT R34, RZ, 0x7610, R34 ;  /* 0x00007610ff227816 */ /* 0x001fe20000000022 */
[----:B------:R-:W0:Y:S05]  /*4ad20*/  @!P6 LDC.64 R30, c[0x0][0x5c0] ;  /* 0x00017000ff1eeb82 */ /* 0x000e2a0000000a00 */
[----:B------:R-:W3:Y:S01]  /*4ad30*/  @!P6 LDG.E.U8 R34, desc[UR30][R32.64+0xb1] ;  /* 0x0000b11e2022e981 */ /* 0x000ee2000c1e1100 */
[----:B------:R-:W-:-:S02]  /*4ad40*/  ISETP.LT.OR P2, PT, R28, 0x16a, !P1 ;  /* 0x0000016a1c00780c */ /* 0x000fc40004f41670 */
[----:B------:R-:W-:-:S04]  /*4ad50*/  @!P0 IADD3 R45, P3, P4, R3, R24, R7 ;  /* 0x00000018032d8210 */ /* 0x000fc80007c7e007 */
[----:B------:R-:W-:-:S07]  /*4ad60*/  @!P0 IADD3.X R46, R4, R29, R6, P3, P4 ;  /* 0x0000001d042e8210 */ /* 0x000fce0001fe8406 */
[----:B------:R-:W-:Y:S02]  /*4ad70*/  @!P2 IADD3 R43, P4, P5, R3, R24, R7 ;  /* 0x00000018032ba210 */ /* 0x000fe40007d9e007 */
[----:B0-----:R-:W-:Y:S02]  /*4ad80*/  @!P6 IADD3 R30, P3, R65, R30, RZ ;  /* 0x0000001e411ee210 */ /* 0x001fe40007f7e0ff */
[----:B------:R-:W-:Y:S02]  /*4ad90*/  @!P2 IADD3.X R44, R4, R29, R6, P4, P5 ;  /* 0x0000001d042ca210 */ /* 0x000fe400027ea406 */
[----:B------:R-:W-:Y:S01]  /*4ada0*/  LOP3.LUT P5, RZ, R12, 0x80, RZ, 0xc0, !PT ;  /* 0x000000800cff7812 */ /* 0x000fe200078ac0ff */
        /* <DEDUP_REMOVED lines=10> */
[C---:B------:R-:W-:Y:S02]  /*4ae50*/  ISETP.LT.OR P6, PT, R28.reuse, 0x171, !P1 ;  /* 0x000001711c00780c */ /* 0x040fe40004fc1670 */
[----:B------:R-:W-:-:S11]  /*4ae60*/  ISETP.LT.OR P5, PT, R28, 0x172, !P1 ;  /* 0x000001721c00780c */ /* 0x000fd60004fa1670 */
[----:B------:R-:W-:-:S04]  /*4ae70*/  @!P6 IADD3 R41, P3, P4, R3, R24, R7 ;  /* 0x000000180329e210 */ /* 0x000fc80007c7e007 */
[----:B------:R-:W-:Y:S02]  /*4ae80*/  @!P6 IADD3.X R42, R4, R29, R6, P3, P4 ;  /* 0x0000001d042ae210 */ /* 0x000fe40001fe8406 */
[----:B------:R-:W-:Y:S02]  /*4ae90*/  @!P5 IADD3 R35, P3, P4, R3, R24, R7 ;  /* 0x000000180323d210 */ /* 0x000fe40007c7e007 */
[----:B---3--:R-:W-:-:S04]  /*4aea0*/  LOP3.LUT R30, R30, 0xff, RZ, 0xc0, !PT ;  /* 0x000000ff1e1e7812 */ /* 0x008fc800078ec0ff */
[----:B------:R-:W-:-:S05]  /*4aeb0*/  F2FP.F16.E4M3.UNPACK_B R30, R30 ;  /* 0x0000001eff1e723e */ /* 0x000fca00020006ff */
[----:B------:R-:W-:-:S05]  /*4aec0*/  HADD2.F32 R30, -RZ, R30.H0_H0 ;  /* 0x2000001eff1e7230 */ /* 0x000fca0000004100 */
[----:B------:R-:W-:-:S04]  /*4aed0*/  FMUL R30, R30, UR25 ;  /* 0x000000191e1e7c20 */ /* 0x000fc80008400000 */
[----:B--2---:R-:W-:Y:S01]  /*4aee0*/  FFMA R30, R39, UR26, R30 ;  /* 0x0000001a271e7c23 */ /* 0x004fe2000800001e */
[----:B------:R-:W-:Y:S02]  /*4aef0*/  @!P5 IADD3.X R39, R4, R29, R6, P3, P4 ;  /* 0x0000001d0427d210 */ /* 0x000fe40001fe8406 */
[C---:B------:R-:W-:Y:S02]  /*4af00*/  LOP3.LUT P3, RZ, R12.reuse, 0x80, RZ, 0xc0, !PT ;  /* 0x000000800cff7812 */ /* 0x040fe4000786c0ff */
[----:B------:R-:W-:Y:S02]  /*4af10*/  LOP3.LUT P4, RZ, R12, 0x10, RZ, 0xc0, !PT ;  /* 0x000000100cff7812 */ /* 0x000fe4000788c0ff */
[----:B------:R-:W-:Y:S02]  /*4af20*/  F2FP.SATFINITE.E4M3.F32.PACK_AB_MERGE_C R34, RZ, R30, RZ ;  /* 0x0000001eff22723e */ /* 0x000fe400048070ff */
[----:B------:R-:W-:-:S07]  /*4af30*/  PRMT R30, RZ, 0x7610, R30 ;  /* 0x00007610ff1e7816 */ /* 0x000fce000000001e */
[----:B------:R0:W-:Y:S04]  /*4af40*/  @!P3 STG.E.U8 desc[UR30][R200.64+0xb8], R34 ;  /* 0x0000b822c800b986 */ /* 0x0001e8000c10111e */
[----:B------:R-:W2:Y:S01]  /*4af50*/  @!P4 LDG.E.U8 R30, desc[UR30][R22.64+0xb9] ;  /* 0x0000b91e161ec981 */ /* 0x000ea2000c1e1100 */
[----:B------:R-:W-:Y:S02]  /*4af60*/  @P0 LOP3.LUT R14, R14, 0x10000000, RZ, 0xfc, !PT ;  /* 0x100000000e0e0812 */ /* 0x000fe400078efcff */
[----:B------:R-:W-:Y:S02]  /*4af70*/  LOP3.LUT P0, RZ, R0, 0x40000, RZ, 0xc0, !PT ;  /* 0x0004000000ff7812 */ /* 0x000fe4000780c0ff */
[----:B0-----:R-:W-:Y:S02]  /*4af80*/  PRMT R34, RZ, 0x7610, R34 ;  /* 0x00007610ff227816 */ /* 0x001fe40000000022 */
[----:B--2---:R-:W-:-:S04]  /*4af90*/  LOP3.LUT R30, R30, 0xff, RZ, 0xc0, !PT ;  /* 0x000000ff1e1e7812 */ /* 0x004fc800078ec0ff */
[----:B------:R-:W-:-:S05]  /*4afa0*/  F2FP.F16.E4M3.UNPACK_B R30, R30 ;  /* 0x0000001eff1e723e */ /* 0x000fca00020006ff */
[----:B------:R-:W-:-:S05]  /*4afb0*/  HADD2.F32 R30, -RZ, R30.H0_H0 ;  /* 0x2000001eff1e7230 */ /* 0x000fca0000004100 */
[----:B------:R-:W-:-:S04]  /*4afc0*/  FMUL R30, R30, UR25 ;  /* 0x000000191e1e7c20 */ /* 0x000fc80008400000 */
[----:B----4-:R-:W-:Y:S01]  /*4afd0*/  FFMA R30, R196, UR26, R30 ;  /* 0x0000001ac41e7c23 */ /* 0x010fe2000800001e */
[----:B------:R-:W-:Y:S01]  /*4afe0*/  LOP3.LUT R14, R14, 0xdfffffff, RZ, 0xc0, !PT ;  /* 0xdfffffff0e0e7812 */ /* 0x000fe200078ec0ff */
[----:B------:R-:W2:Y:S03]  /*4aff0*/  LDL.LU R196, [R1+0xa08] ;  /* 0x000a080001c47983 */ /* 0x000ea60000300800 */
[----:B------:R-:W-:-:S05]  /*4b000*/  F2FP.SATFINITE.E4M3.F32.PACK_AB_MERGE_C R30, RZ, R30, RZ ;  /* 0x0000001eff1e723e */ /* 0x000fca00048070ff */
[----:B------:R0:W-:Y:S04]  /*4b010*/  @!P4 STG.E.U8 desc[UR30][R198.64+0xb9], R30 ;  /* 0x0000b91ec600c986 */ /* 0x0001e8000c10111e */
[----:B------:R-:W3:Y:S01]  /*4b020*/  @!P0 LDG.E.U8 R34, desc[UR30][R32.64+0xb8] ;  /* 0x0000b81e20228981 */ /* 0x000ee2000c1e1100 */
[----:B0-----:R-:W0:Y:S01]  /*4b030*/  @!P0 LDC.64 R30, c[0x0][0x5c0] ;  /* 0x00017000ff1e8b82 */ /* 0x001e220000000a00 */
        /* <DEDUP_REMOVED lines=8> */
[----:B------:R-:W-:Y:S02]  /*4b0c0*/  FFMA R34, R191, UR26, R34 ;  /* 0x0000001abf227c23 */ /* 0x000fe40008000022 */
[----:B------:R-:W3:Y:S03]  /*4b0d0*/  LDL.LU R191, [R1+0xa0c] ;  /* 0x000a0c0001bf7983 */ /* 0x000ee60000300800 */
[----:B------:R-:W-:-:S05]  /*4b0e0*/  F2FP.SATFINITE.E4M3.F32.PACK_AB_MERGE_C R34, RZ, R34, RZ ;  /* 0x00000022ff22723e */ /* 0x000fca00048070ff */
[----:B------:R0:W-:Y:S02]  /*4b0f0*/  @!P0 STG.E.U8 desc[UR30][R30.64+0xb8], R34 ;  /* 0x0000b8221e008986 */ /* 0x0001e4000c10111e */
[----:B0-----:R-:W-:Y:S01]  /*4b100*/  PRMT R34, RZ, 0x7610, R34 ;  /* 0x00007610ff227816 */ /* 0x001fe20000000022 */
[----:B------:R-:W0:Y:S05]  /*4b110*/  @!P2 LDC.64 R30, c[0x0][0x5c0] ;  /* 0x00017000ff1eab82 */ /* 0x000e2a0000000a00 */
[----:B------:R-:W4:Y:S01]  /*4b120*/  @!P2 LDG.E.U8 R34, desc[UR30][R32.64+0xb9] ;  /* 0x0000b91e2022a981 */ /* 0x000f22000c1e1100 */
[----:B------:R-:W-:Y:S02]  /*4b130*/  ISETP.GE.AND P0, PT, R15, 0x1, PT ;  /* 0x000000010f00780c */ /* 0x000fe40003f06270 */
[----:B0-----:R-:W-:-:S05]  /*4b140*/  @!P2 IADD3 R30, P3, R69, R30, RZ ;  /* 0x0000001e451ea210 */ /* 0x001fca0007f7e0ff */
[----:B------:R-:W-:Y:S01]  /*4b150*/  @!P2 IMAD.X R31, R70, 0x1, R31, P3 ;  /* 0x00000001461fa824 */ /* 0x000fe200018e061f */
[----:B------:R-:W-:Y:S02]  /*4b160*/  ISETP.LT.OR P3, PT, R28, 0xc1, !P0 ;  /* 0x000000c11c00780c */ /* 0x000fe40004761670 */
[----:B----4-:R-:W-:-:S04]  /*4b170*/  LOP3.LUT R34, R34, 0xff, RZ, 0xc0, !PT ;  /* 0x000000ff22227812 */ /* 0x010fc800078ec0ff */
[----:B------:R-:W-:-:S05]  /*4b180*/  F2FP.F16.E4M3.UNPACK_B R34, R34 ;  /* 0x00000022ff22723e */ /* 0x000fca00020006ff */
[----:B------:R-:W-:-:S05]  /*4b190*/  HADD2.F32 R34, -RZ, R34.H0_H0 ;  /* 0x20000022ff227230 */ /* 0x000fca0000004100 */
[----:B------:R-:W-:-:S04]  /*4b1a0*/  FMUL R34, R34, UR25 ;  /* 0x0000001922227c20 */ /* 0x000fc80008400000 */
[----:B------:R-:W-:Y:S02]  /*4b1b0*/  FFMA R34, R197, UR26, R34 ;  /* 0x0000001ac5227c23 */ /* 0x000fe40008000022 */
[----:B------:R-:W4:Y:S03]  /*4b1c0*/  LDL.LU R197, [R1+0xa10] ;  /* 0x000a100001c57983 */ /* 0x000f260000300800 */
[----:B------:R-:W-:-:S05]  /*4b1d0*/  F2FP.SATFINITE.E4M3.F32.PACK_AB_MERGE_C R34, RZ, R34, RZ ;  /* 0x00000022ff22723e */ /* 0x000fca00048070ff */
[----:B------:R0:W-:Y:S02]  /*4b1e0*/  @!P2 STG.E.U8 desc[UR30][R30.64+0xb9], R34 ;  /* 0x0000b9221e00a986 */ /* 0x0001e4000c10111e */
[----:B0-----:R-:W-:Y:S01]  /*4b1f0*/  PRMT R34, RZ, 0x7610, R34 ;  /* 0x00007610ff227816 */ /* 0x001fe20000000022 */
[----:B------:R-:W0:Y:S05]  /*4b200*/  @!P3 LDC.64 R30, c[0x0][0x5c0] ;  /* 0x00017000ff1ebb82 */ /* 0x000e2a0000000a00 */
[----:B------:R-:W2:Y:S01]  /*4b210*/  @!P3 LDG.E.U8 R34, desc[UR30][R26.64+0xc0] ;  /* 0x0000c01e1a22b981 */ /* 0x000ea2000c1e1100 */
[----:B0-----:R-:W-:-:S05]  /*4b220*/  @!P3 IADD3 R30, P4, R24, R30, RZ ;  /* 0x0000001e181eb210 */ /* 0x001fca0007f9e0ff */
[----:B------:R-:W-:Y:S01]  /*4b230*/  @!P3 IMAD.X R31, R29, 0x1, R31, P4 ;  /* 0x000000011d1fb824 */ /* 0x000fe200020e061f */
[----:B--2---:R-:W-:-:S04]  /*4b240*/  LOP3.LUT R34, R34, 0xff, RZ, 0xc0, !PT ;  /* 0x000000ff22227812 */ /* 0x004fc800078ec0ff */
[----:B------:R-:W-:-:S05]  /*4b250*/  F2FP.F16.E4M3.UNPACK_B R34, R34 ;  /* 0x00000022ff22723e */ /* 0x000fca00020006ff */
[----:B------:R-:W-:-:S05]  /*4b260*/  HADD2.F32 R34, -RZ, R34.H0_H0 ;  /* 0x20000022ff227230 */ /* 0x000fca0000004100 */
[----:B------:R-:W-:-:S04]  /*4b270*/  FMUL R34, R34, UR25 ;  /* 0x0000001922227c20 */ /* 0x000fc80008400000 */
[----:B------:R-:W-:Y:S01]  /*4b280*/  FFMA R34, R196, UR26, R34 ;  /* 0x0000001ac4227c23 */ /* 0x000fe20008000022 */
[----:B------:R-:W-:Y:S01]  /*4b290*/  LOP3.LUT P2, RZ, R12, 0x8, RZ, 0xc0, !PT ;  /* 0x000000080cff7812 */ /* 0x000fe2000784c0ff */
[----:B------:R-:W2:Y:S03]  /*4b2a0*/  LDL.LU R196, [R1+0xa14] ;  /* 0x000a140001c47983 */ /* 0x000ea60000300800 */
[----:B------:R-:W-:-:S05]  /*4b2b0*/  F2FP.SATFINITE.E4M3.F32.PACK_AB_MERGE_C R34, RZ, R34, RZ ;  /* 0x00000022ff22723e */ /* 0x000fca00048070ff */
[----:B------:R0:W-:Y:S01]  /*4b2c0*/  @!P3 STG.E.U8 desc[UR30][R30.64+0xc0], R34 ;  /* 0x0000c0221e00b986 */ /* 0x0001e2000c10111e */
[----:B------:R-:W-:Y:S02]  /*4b2d0*/  ISETP.LT.OR P3, PT, R28, 0xc2, !P0 ;  /* 0x000000c21c00780c */ /* 0x000fe40004761670 */
[----:B0-----:R-:W-:-:S11]  /*4b2e0*/  PRMT R34, RZ, 0x7610, R34 ;  /* 0x00007610ff227816 */ /* 0x001fd60000000022 */
[----:B------:R-:W0:Y:S01]  /*4b2f0*/  @!P3 LDC.64 R30, c[0x0][0x5c0] ;  /* 0x00017000ff1ebb82 */ /* 0x000e220000000a00 */
[----:B------:R-:W3:Y:S01]  /*4b300*/  @!P3 LDG.E.U8 R34, desc[UR30][R26.64+0xc1] ;  /* 0x0000c11e1a22b981 */ /* 0x000ee2000c1e1100 */
[----:B0-----:R-:W-:-:S05]  /*4b310*/  @!P3 IADD3 R30, P4, R24, R30, RZ ;  /* 0x0000001e181eb210 */ /* 0x001fca0007f9e0ff */
[----:B------:R-:W-:Y:S01]  /*4b320*/  @!P3 IMAD.X R31, R29, 0x1, R31, P4 ;  /* 0x000000011d1fb824 */ /* 0x000fe200020e061f */
[----:B------:R-:W-:Y:S02]  /*4b330*/  LOP3.LUT P4, RZ, R12, 0x40, RZ, 0xc0, !PT ;  /* 0x000000400cff7812 */ /* 0x000fe4000788c0ff */
        /* <DEDUP_REMOVED lines=14> */
[----:B------:R-:W-:Y:S01]  /*4b420*/  FFMA R30, R197, UR26, R30 ;  /* 0x0000001ac51e7c23 */ /* 0x000fe2000800001e */
[----:B------:R-:W-:Y:S01]  /*4b430*/  ISETP.LT.OR P3, PT, R28, 0xc9, !P0 ;  /* 0x000000c91c00780c */ /* 0x000fe20004761670 */
[----:B------:R-:W4:Y:S03]  /*4b440*/  LDL.LU R197, [R1+0xa1c] ;  /* 0x000a1c0001c57983 */ /* 0x000f260000300800 */
[----:B------:R-:W-:Y:S02]  /*4b450*/  F2FP.SATFINITE.E4M3.F32.PACK_AB_MERGE_C R34, RZ, R30, RZ ;  /* 0x0000001eff22723e */ /* 0x000fe400048070ff */
[----:B------:R-:W-:-:S03]  /*4b460*/  PRMT R30, RZ, 0x7610, R30 ;  /* 0x00007610ff1e7816 */ /* 0x000fc6000000001e */
[----:B------:R0:W-:Y:S04]  /*4b470*/  @!P4 STG.E.U8 desc[UR30][R204.64+0xc0], R34 ;  /* 0x0000c022cc00c986 */ /* 0x0001e8000c10111e */
[----:B------:R-:W2:Y:S01]  /*4b480*/  @!P2 LDG.E.U8 R30, desc[UR30][R16.64+0xc1] ;  /* 0x0000c11e101ea981 */ /* 0x000ea2000c1e1100 */
[----:B0-----:R-:W-:Y:S02]  /*4b490*/  PRMT R34, RZ, 0x7610, R34 ;  /* 0x00007610ff227816 */ /* 0x001fe40000000022 */
[----:B--2---:R-:W-:-:S04]  /*4b4a0*/  LOP3.LUT R30, R30, 0xff, RZ, 0xc0, !PT ;  /* 0x000000ff1e1e7812 */ /* 0x004fc800078ec0ff */
[----:B------:R-:W-:-:S05]  /*4b4b0*/  F2FP.F16.E4M3.UNPACK_B R30, R30 ;  /* 0x0000001eff1e723e */ /* 0x000fca00020006ff */
[----:B------:R-:W-:-:S05]  /*4b4c0*/  HADD2.F32 R30, -RZ, R30.H0_H0 ;  /* 0x2000001eff1e7230 */ /* 0x000fca0000004100 */
[----:B------:R-:W-:-:S04]  /*4b4d0*/  FMUL R30, R30, UR25 ;  /* 0x000000191e1e7c20 */ /* 0x000fc80008400000 */
[----:B------:R-:W-:Y:S02]  /*4b4e0*/  FFMA R30, R196, UR26, R30 ;  /* 0x0000001ac41e7c23 */ /* 0x000fe4000800001e */
[----:B------:R-:W2:Y:S03]  /*4b4f0*/  LDL.LU R196, [R1+0xa20] ;  /* 0x000a200001c47983 */ /* 0x000ea60000300800 */
[----:B------:R-:W-:-:S05]  /*4b500*/  F2FP.SATFINITE.E4M3.F32.PACK_AB_MERGE_C R30, RZ, R30, RZ ;  /* 0x0000001eff1e723e */ /* 0x000fca00048070ff */
[----:B------:R0:W-:Y:S04]  /*4b510*/  @!P2 STG.E.U8 desc[UR30][R202.64+0xc1], R30 ;  /* 0x0000c11eca00a986 */ /* 0x0001e8000c10111e */
[----:B------:R-:W3:Y:S01]  /*4b520*/  @!P3 LDG.E.U8 R34, desc[UR30][R26.64+0xc8] ;  /* 0x0000c81e1a22b981 */ /* 0x000ee2000c1e1100 */
[----:B0-----:R-:W0:Y:S02]  /*4b530*/  @!P3 LDC.64 R30, c[0x0][0x5c0] ;  /* 0x00017000ff1ebb82 */ /* 0x001e240000000a00 */
[----:B0-----:R-:W-:-:S05]  /*4b540*/  @!P3 IADD3 R30, P4, R24, R30, RZ ;  /* 0x0000001e181eb210 */ /* 0x001fca0007f9e0ff */
[----:B------:R-:W-:Y:S01]  /*4b550*/  @!P3 IMAD.X R31, R29, 0x1, R31, P4 ;  /* 0x000000011d1fb824 */ /* 0x000fe200020e061f */
[----:B---3--:R-:W-:-:S04]  /*4b560*/  LOP3.LUT R34, R34, 0xff, RZ, 0xc0, !PT ;  /* 0x000000ff22227812 */ /* 0x008fc800078ec0ff */
[----:B------:R-:W-:-:S05]  /*4b570*/  F2FP.F16.E4M3.UNPACK_B R34, R34 ;  /* 0x00000022ff22723e */ /* 0x000fca00020006ff */
[----:B------:R-:W-:-:S05]  /*4b580*/  HADD2.F32 R34, -RZ, R34.H0_H0 ;  /* 0x20000022ff227230 */ /* 0x000fca0000004100 */
[----:B------:R-:W-:-:S04]  /*4b590*/  FMUL R34, R34, UR25 ;  /* 0x0000001922227c20 */ /* 0x000fc80008400000 */
[----:B------:R-:W-:Y:S01]  /*4b5a0*/  FFMA R34, R191, UR26, R34 ;  /* 0x0000001abf227c23 */ /* 0x000fe20008000022 */
[----:B------:R-:W-:Y:S01]  /*4b5b0*/  LOP3.LUT P2, RZ, R12, 0x1, RZ, 0xc0, !PT ;  /* 0x000000010cff7812 */ /* 0x000fe2000784c0ff */
[----:B------:R-:W3:Y:S03]  /*4b5c0*/  LDL.LU R191, [R1+0xa24] ;  /* 0x000a240001bf7983 */ /* 0x000ee60000300800 */
[----:B------:R-:W-:-:S05]  /*4b5d0*/  F2FP.SATFINITE.E4M3.F32.PACK_AB_MERGE_C R34, RZ, R34, RZ ;  /* 0x00000022ff22723e */ /* 0x000fca00048070ff */
[----:B------:R0:W-:Y:S01]  /*4b5e0*/  @!P3 STG.E.U8 desc[UR30][R30.64+0xc8], R34 ;  /* 0x0000c8221e00b986 */ /* 0x0001e2000c10111e */
[----:B------:R-:W-:Y:S02]  /*4b5f0*/  ISETP.LT.OR P3, PT, R28, 0xca, !P0 ;  /* 0x000000ca1c00780c */ /* 0x000fe40004761670 */
[----:B0-----:R-:W-:-:S11]  /*4b600*/  PRMT R34, RZ, 0x7610, R34 ;  /* 0x00007610ff227816 */ /* 0x001fd60000000022 */
[----:B------:R-:W0:Y:S01]  /*4b610*/  @!P3 LDC.64 R30, c[0x0][0x5c0] ;  /* 0x00017000ff1ebb82 */ /* 0x000e220000000a00 */
[----:B------:R-:W4:Y:S01]  /*4b620*/  @!P3 LDG.E.U8 R34, desc[UR30][R26.64+0xc9] ;  /* 0x0000c91e1a22b981 */ /* 0x000f22000c1e1100 */
[----:B0-----:R-:W-:-:S05]  /*4b630*/  @!P3 IADD3 R30, P4, R24, R30, RZ ;  /* 0x0000001e181eb210 */ /* 0x001fca0007f9e0ff */
[----:B------:R-:W-:Y:S01]  /*4b640*/  @!P3 IMAD.X R31, R29, 0x1, R31, P4 ;  /* 0x000000011d1fb824 */ /* 0x000fe200020e061f */
[----:B------:R-:W-:Y:S02]  /*4b650*/  LOP3.LUT P4, RZ, R12, 0x20, RZ, 0xc0, !PT ;  /* 0x000000200cff7812 */ /* 0x000fe4000788c0ff */
        /* <DEDUP_REMOVED lines=8> */
[----:B0-----:R-:W-:-:S06]  /*4b6e0*/  PRMT R30, RZ, 0x7610, R30 ;  /* 0x00007610ff1e7816 */ /* 0x001fcc000000001e */
[----:B------:R-:W2:Y:S02]  /*4b6f0*/  @!P4 LDG.E.U8 R30, desc[UR30][R16.64+0xc8] ;  /* 0x0000c81e101ec981 */ /* 0x000ea4000c1e1100 */
[----:B--2---:R-:W-:-:S04]  /*4b700*/  LOP3.LUT R30, R30, 0xff, RZ, 0xc0, !PT ;  /* 0x000000ff1e1e7812 */ /* 0x004fc800078ec0ff */
[----:B------:R-:W-:-:S05]  /*4b710*/  F2FP.F16.E4M3.UNPACK_B R30, R30 ;  /* 0x0000001eff1e723e */ /* 0x000fca00020006ff */
[----:B------:R-:W-:-:S05]  /*4b720*/  HADD2.F32 R30, -RZ, R30.H0_H0 ;  /* 0x2000001eff1e7230 */ /* 0x000fca0000004100 */
[----:B------:R-:W-:-:S04]  /*4b730*/  FMUL R30, R30, UR25 ;  /* 0x000000191e1e7c20 */ /* 0x000fc80008400000 */
[----:B------:R-:W-:Y:S01]  /*4b740*/  FFMA R30, R196, UR26, R30 ;  /* 0x0000001ac41e7c23 */ /* 0x000fe2000800001e */
[----:B------:R-:W-:Y:S01]  /*4b750*/  ISETP.LT.OR P3, PT, R28, 0xd1, !P0 ;  /* 0x000000d11c00780c */ /* 0x000fe20004761670 */
[----:B------:R-:W2:Y:S03]  /*4b760*/  LDL.LU R196, [R1+0xa2c] ;  /* 0x000a2c0001c47983 */ /* 0x000ea60000300800 */
[----:B------:R-:W-:Y:S02]  /*4b770*/  F2FP.SATFINITE.E4M3.F32.PACK_AB_MERGE_C R34, RZ, R30, RZ ;  /* 0x0000001eff22723e */ /* 0x000fe400048070ff */
[----:B------:R-:W-:-:S03]  /*4b780*/  PRMT R30, RZ, 0x7610, R30 ;  /* 0x00007610ff1e7816 */ /* 0x000fc6000000001e */
[----:B------:R0:W-:Y:S04]  /*4b790*/  @!P4 STG.E.U8 desc[UR30][R212.64+0xc8], R34 ;  /* 0x0000c822d400c986 */ /* 0x0001e8000c10111e */
[----:B------:R-:W3:Y:S01]  /*4b7a0*/  @!P2 LDG.E.U8 R30, desc[UR30][R16.64+0xc9] ;  /* 0x0000c91e101ea981 */ /* 0x000ee2000c1e1100 */
[----:B0-----:R-:W-:Y:S02]  /*4b7b0*/  PRMT R34, RZ, 0x7610, R34 ;  /* 0x00007610ff227816 */ /* 0x001fe40000000022 */
[----:B---3--:R-:W-:-:S04]  /*4b7c0*/  LOP3.LUT R30, R30, 0xff, RZ, 0xc0, !PT ;  /* 0x000000ff1e1e7812 */ /* 0x008fc800078ec0ff */
[----:B------:R-:W-:-:S05]  /*4b7d0*/  F2FP.F16.E4M3.UNPACK_B R30, R30 ;  /* 0x0000001eff1e723e */ /* 0x000fca00020006ff */
[----:B------:R-:W-:-:S05]  /*4b7e0*/  HADD2.F32 R30, -RZ, R30.H0_H0 ;  /* 0x2000001eff1e7230 */ /* 0x000fca0000004100 */
[----:B------:R-:W-:-:S04]  /*4b7f0*/  FMUL R30, R30, UR25 ;  /* 0x000000191e1e7c20 */ /* 0x000fc80008400000 */
[----:B------:R-:W-:Y:S02]  /*4b800*/  FFMA R30, R191, UR26, R30 ;  /* 0x0000001abf1e7c23 */ /* 0x000fe4000800001e */
[----:B------:R-:W3:Y:S03]  /*4b810*/  LDL.LU R191, [R1+0xa30] ;  /* 0x000a300001bf7983 */ /* 0x000ee60000300800 */
[----:B------:R-:W-:-:S05]  /*4b820*/  F2FP.SATFINITE.E4M3.F32.PACK_AB_MERGE_C R30, RZ, R30, RZ ;  /* 0x0000001eff1e723e */ /* 0x000fca00048070ff */
[----:B------:R0:W-:Y:S04]  /*4b830*/  @!P2 STG.E.U8 desc[UR30][R206.64+0xc9], R30 ;  /* 0x0000c91ece00a986 */ /* 0x0001e8000c10111e */
[----:B------:R-:W4:Y:S01]  /*4b840*/  @!P3 LDG.E.U8 R34, desc[UR30][R26.64+0xd0] ;  /* 0x0000d01e1a22b981 */ /* 0x000f22000c1e1100 */
[----:B0-----:R-:W0:Y:S02]  /*4b850*/  @!P3 LDC.64 R30, c[0x0][0x5c0] ;  /* 0x00017000ff1ebb82 */ /* 0x001e240000000a00 */
[----:B0-----:R-:W-:-:S05]  /*4b860*/  @!P3 IADD3 R30, P4, R24, R30, RZ ;  /* 0x0000001e181eb210 */ /* 0x001fca0007f9e0ff */
[----:B------:R-:W-:Y:S01]  /*4b870*/  @!P3 IMAD.X R31, R29, 0x1, R31, P4 ;  /* 0x000000011d1fb824 */ /* 0x000fe200020e061f */
[----:B----4-:R-:W-:-:S04]  /*4b880*/  LOP3.LUT R34, R34, 0xff, RZ, 0xc0, !PT ;  /* 0x000000ff22227812 */ /* 0x010fc800078ec0ff */
[----:B------:R-:W-:-:S05]  /*4b890*/  F2FP.F16.E4M3.UNPACK_B R34, R34 ;  /* 0x00000022ff22723e */ /* 0x000fca00020006ff */
[----:B------:R-:W-:-:S05]  /*4b8a0*/  HADD2.F32 R34, -RZ, R34.H0_H0 ;  /* 0x20000022ff227230 */ /* 0x000fca0000004100 */
[----:B------:R-:W-:-:S04]  /*4b8b0*/  FMUL R34, R34, UR25 ;  /* 0x0000001922227c20 */ /* 0x000fc80008400000 */
[----:B------:R-:W-:Y:S01]  /*4b8c0*/  FFMA R34, R197, UR26, R34 ;  /* 0x0000001ac5227c23 */ /* 0x000fe20008000022 */
[----:B------:R-:W-:Y:S01]  /*4b8d0*/  LOP3.LUT P2, RZ, R11, 0x20000000, RZ, 0xc0, !PT ;  /* 0x200000000bff7812 */ /* 0x000fe2000784c0ff */
[----:B------:R-:W4:Y:S03]  /*4b8e0*/  LDL.LU R197, [R1+0xa34] ;  /* 0x000a340001c57983 */ /* 0x000f260000300800 */
[----:B------:R-:W-:-:S05]  /*4b8f0*/  F2FP.SATFINITE.E4M3.F32.PACK_AB_MERGE_C R34, RZ, R34, RZ ;  /* 0x00000022ff22723e */ /* 0x000fca00048070ff */
[----:B------:R0:W-:Y:S01]  /*4b900*/  @!P3 STG.E.U8 desc[UR30][R30.64+0xd0], R34 ;  /* 0x0000d0221e00b986 */ /* 0x0001e2000c10111e */
[----:B------:R-:W-:Y:S02]  /*4b910*/  ISETP.LT.OR P3, PT, R28, 0xd2, !P0 ;  /* 0x000000d21c00780c */ /* 0x000fe40004761670 */
[----:B0-----:R-:W-:-:S11]  /*4b920*/  PRMT R34, RZ, 0x7610, R34 ;  /* 0x00007610ff227816 */ /* 0x001fd60000000022 */
        /* <DEDUP_REMOVED lines=13> */
[----:B0-----:R-:W-:-:S06]  /*4ba00*/  PRMT R30, RZ, 0x7610, R30 ;  /* 0x00007610ff1e7816 */ /* 0x001fcc000000001e */
[----:B------:R-:W3:Y:S02]  /*4ba10*/  @!P4 LDG.E.U8 R30, desc[UR30][R16.64+0xd0] ;  /* 0x0000d01e101ec981 */ /* 0x000ee4000c1e1100 */
[----:B---3--:R-:W-:-:S04]  /*4ba20*/  LOP3.LUT R30, R30, 0xff, RZ, 0xc0, !PT ;  /* 0x000000ff1e1e7812 */ /* 0x008fc800078ec0ff */
[----:B------:R-:W-:-:S05]  /*4ba30*/  F2FP.F16.E4M3.UNPACK_B R30, R30 ;  /* 0x0000001eff1e723e */ /* 0x000fca00020006ff */
[----:B------:R-:W-:-:S05]  /*4ba40*/  HADD2.F32 R30, -RZ, R30.H0_H0 ;  /* 0x2000001eff1e7230 */ /* 0x000fca0000004100 */
[----:B------:R-:W-:-:S04]  /*4ba50*/  FMUL R30, R30, UR25 ;  /* 0x000000191e1e7c20 */ /* 0x000fc80008400000 */
[----:B------:R-:W-:Y:S01]  /*4ba60*/  FFMA R30, R191, UR26, R30 ;  /* 0x0000001abf1e7c23 */ /* 0x000fe2000800001e */
[----:B------:R-:W-:Y:S01]  /*4ba70*/  ISETP.LT.OR P3, PT, R28, 0xd9, !P0 ;  /* 0x000000d91c00780c */ /* 0x000fe20004761670 */
[----:B------:R-:W3:Y:S03]  /*4ba80*/  LDL.LU R191, [R1+0xa3c] ;  /* 0x000a3c0001bf7983 */ /* 0x000ee60000300800 */
[----:B------:R-:W-:Y:S02]  /*4ba90*/  F2FP.SATFINITE.E4M3.F32.PACK_AB_MERGE_C R34, RZ, R30, RZ ;  /* 0x0000001eff22723e */ /* 0x000fe400048070ff */
[----:B------:R-:W-:-:S03]  /*4baa0*/  PRMT R30, RZ, 0x7610, R30 ;  /* 0x00007610ff1e7816 */ /* 0x000fc6000000001e */
[----:B------:R0:W-:Y:S04]  /*4bab0*/  @!P4 STG.E.U8 desc[UR30][R210.64+0xd0], R34 ;  /* 0x0000d022d200c986 */ /* 0x0001e8000c10111e */
[----:B------:R-:W4:Y:S01]  /*4bac0*/  @!P2 LDG.E.U8 R30, desc[UR30][R16.64+0xd1] ;  /* 0x0000d11e101ea981 */ /* 0x000f22000c1e1100 */
[----:B0-----:R-:W-:Y:S02]  /*4bad0*/  PRMT R34, RZ, 0x7610, R34 ;  /* 0x00007610ff227816 */ /* 0x001fe40000000022 */
[----:B----4-:R-:W-:-:S04]  /*4bae0*/  LOP3.LUT R30, R30, 0xff, RZ, 0xc0, !PT ;  /* 0x000000ff1e1e7812 */ /* 0x010fc800078ec0ff */
[----:B------:R-:W-:-:S05]  /*4baf0*/  F2FP.F16.E4M3.UNPACK_B R30, R30 ;  /* 0x0000001eff1e723e */ /* 0x000fca00020006ff */
[----:B------:R-:W-:-:S05]  /*4bb00*/  HADD2.F32 R30, -RZ, R30.H0_H0 ;  /* 0x2000001eff1e7230 */ /* 0x000fca0000004100 */
[----:B------:R-:W-:-:S04]  /*4bb10*/  FMUL R30, R30, UR25 ;  /* 0x000000191e1e7c20 */ /* 0x000fc80008400000 */
[----:B------:R-:W-:Y:S02]  /*4bb20*/  FFMA R30, R197, UR26, R30 ;  /* 0x0000001ac51e7c23 */ /* 0x000fe4000800001e */
[----:B------:R-:W4:Y:S03]  /*4bb30*/  LDL.LU R197, [R1+0xa40] ;  /* 0x000a400001c57983 */ /* 0x000f260000300800 */
[----:B------:R-:W-:-:S05]  /*4bb40*/  F2FP.SATFINITE.E4M3.F32.PACK_AB_MERGE_C R30, RZ, R30, RZ ;  /* 0x0000001eff1e723e */ /* 0x000fca00048070ff */
[----:B------:R0:W-:Y:S04]  /*4bb50*/  @!P2 STG.E.U8 desc[UR30][R208.64+0xd1], R30 ;  /* 0x0000d11ed000a986 */ /* 0x0001e8000c10111e */
[----:B------:R-:W2:Y:S01]  /*4bb60*/  @!P3 LDG.E.U8 R34, desc[UR30][R26.64+0xd8] ;  /* 0x0000d81e1a22b981 */ /* 0x000ea2000c1e1100 */
[----:B0-----:R-:W0:Y:S02]  /*4bb70*/  @!P3 LDC.64 R30, c[0x0][0x5c0] ;  /* 0x00017000ff1ebb82 */ /* 0x001e240000000a00 */
        /* <DEDUP_REMOVED lines=282> */
[----:B------:R-:W-:-:S05]  /*4cd20*/  FFMA R30, R191, UR26, R30 ;  /* 0x0000001abf1e7c23 */ /* 0x000fca000800001e */
[----:B------:R-:W-:Y:S02]  /*4cd30*/  F2FP.SATFINITE.E4M3.F32.PACK_AB_MERGE_C R34, RZ, R30, RZ ;  /* 0x0000001eff22723e */ /* 0x000fe400048070ff */
[----:B------:R-:W-:-:S03]  /*4cd40*/  PRMT R30, RZ, 0x7610, R30 ;  /* 0x00007610ff1e7816 */ /* 0x000fc6000000001e */
[----:B------:R0:W-:Y:S04]  /*4cd50*/  @!P4 STG.E.U8 desc[UR30][R232.64+0x100], R34 ;  /* 0x00010022e800c986 */ /* 0x0001e8000c10111e */
[----:B------:R-:W3:Y:S01]  /*4cd60*/  @!P2 LDG.E.U8 R30, desc[UR30][R16.64+0x101] ;  /* 0x0001011e101ea981 */ /* 0x000ee2000c1e1100 */
[----:B------:R-:W-:Y:S02]  /*4cd70*/  ISETP.LT.OR P3, PT, R28, 0x109, !P0 ;  /* 0x000001091c00780c */ /* 0x000fe40004761670 */
[----:B0-----:R-:W-:Y:S02]  /*4cd80*/  PRMT R34, RZ, 0x7610, R34 ;  /* 0x00007610ff227816 */ /* 0x001fe40000000022 */
[----:B---3--:R-:W-:-:S04]  /*4cd90*/  LOP3.LUT R30, R30, 0xff, RZ, 0xc0, !PT ;  /* 0x000000ff1e1e7812 */ /* 0x008fc800078ec0ff */
[----:B------:R-:W-:-:S05]  /*4cda0*/  F2FP.F16.E4M3.UNPACK_B R30, R30 ;  /* 0x0000001eff1e723e */ /* 0x000fca00020006ff */
[----:B------:R-:W-:-:S05]  /*4cdb0*/  HADD2.F32 R30, -RZ, R30.H0_H0 ;  /* 0x2000001eff1e7230 */ /* 0x000fca0000004100 */
[----:B------:R-:W-:-:S04]  /*4cdc0*/  FMUL R30, R30, UR25 ;  /* 0x000000191e1e7c20 */ /* 0x000fc80008400000 */
[----:B----4-:R-:W-:Y:S02]  /*4cdd0*/  FFMA R30, R197, UR26, R30 ;  /* 0x0000001ac51e7c23 */ /* 0x010fe4000800001e */
[----:B------:R-:W3:Y:S04]  /*4cde0*/  LDL.LU R197, [R1+0xa9c] ;  /* 0x000a9c0001c57983 */ /* 0x000ee80000300800 */
[----:B------:R-:W4:Y:S04]  /*4cdf0*/  LDL.LU R64, [R1+0xaa0] ;  /* 0x000aa00001407983 */ /* 0x000f280000300800 */
[----:B------:R-:W4:Y:S01]  /*4ce00*/  LDL.LU.64 R190, [R1+0x10] ;  /* 0x0000100001be7983 */ /* 0x000f220000300a00 */
        /* <DEDUP_REMOVED lines=37> */
[----:B------:R-:W-:Y:S02]  /*4d060*/  F2FP.SATFINITE.E4M3.F32.PACK_AB_MERGE_C R34, RZ, R30, RZ ;  /* 0x0000001eff22723e */ /* 0x000fe400048070ff */
[----:B------:R-:W-:-:S03]  /*4d070*/  PRMT R30, RZ, 0x7610, R30 ;  /* 0x00007610ff1e7816 */ /* 0x000fc6000000001e */
[----:B------:R0:W-:Y:S04]  /*4d080*/  @!P4 STG.E.U8 desc[UR30][R190.64+0x108], R34 ;  /* 0x00010822be00c986 */ /* 0x0001e8000c10111e */
[----:B------:R-:W4:Y:S01]  /*4d090*/  @!P2 LDG.E.U8 R30, desc[UR30][R16.64+0x109] ;  /* 0x0001091e101ea981 */ /* 0x000f22000c1e1100 */
[----:B------:R-:W-:Y:S02]  /*4d0a0*/  ISETP.LT.OR P3, PT, R28, 0x111, !P0 ;  /* 0x000001111c00780c */ /* 0x000fe40004761670 */
[----:B0-----:R-:W-:Y:S02]  /*4d0b0*/  PRMT R34, RZ, 0x7610, R34 ;  /* 0x00007610ff227816 */ /* 0x001fe40000000022 */
[----:B----4-:R-:W-:-:S04]  /*4d0c0*/  LOP3.LUT R30, R30, 0xff, RZ, 0xc0, !PT ;  /* 0x000000ff1e1e7812 */ /* 0x010fc800078ec0ff */
[----:B------:R-:W-:-:S05]  /*4d0d0*/  F2FP.F16.E4M3.UNPACK_B R30, R30 ;  /* 0x0000001eff1e723e */ /* 0x000fca00020006ff */
[----:B------:R-:W-:-:S05]  /*4d0e0*/  HADD2.F32 R30, -RZ, R30.H0_H0 ;  /* 0x2000001eff1e7230 */ /* 0x000fca0000004100 */
[----:B------:R-:W-:-:S04]  /*4d0f0*/  FMUL R30, R30, UR25 ;  /* 0x000000191e1e7c20 */ /* 0x000fc80008400000 */
[----:B--2---:R-:W-:Y:S02]  /*4d100*/  FFMA R30, R196, UR26, R30 ;  /* 0x0000001ac41e7c23 */ /* 0x004fe4000800001e */
[----:B------:R-:W2:Y:S04]  /*4d110*/  LDL.LU R196, [R1+0xaac] ;  /* 0x000aac0001c47983 */ /* 0x000ea80000300800 */
[----:B------:R-:W4:Y:S04]  /*4d120*/  LDL.LU R64, [R1+0xab0] ;  /* 0x000ab00001407983 */ /* 0x000f280000300800 */
[----:B------:R-:W4:Y:S01]  /*4d130*/  LDL.LU.64 R194, [R1+0x8] ;  /* 0x0000080001c27983 */ /* 0x000f220000300a00 */
        /* <DEDUP_REMOVED lines=12> */
[----:B------:R-:W3:Y:S04]  /*4d200*/  LDL.LU R197, [R1+0xab4] ;  /* 0x000ab40001c57983 */ /* 0x000ee80000300800 */
[----:B------:R-:W3:Y:S01]  /*4d210*/  LDL.LU.64 R190, [R1] ;  /* 0x0000000001be7983 */ /* 0x000ee20000300a00 */
        /* <DEDUP_REMOVED lines=34> */
[----:B---3--:R-:W-:Y:S02]  /*4d440*/  FFMA R30, R197, UR26, R30 ;  /* 0x0000001ac51e7c23 */ /* 0x008fe4000800001e */
[----:B------:R-:W3:Y:S04]  /*4d450*/  LDL.LU R197, [R1+0xabc] ;  /* 0x000abc0001c57983 */ /* 0x000ee80000300800 */
[----:B------:R-:W4:Y:S01]  /*4d460*/  LDL.LU R64, [R1+0xac0] ;  /* 0x000ac00001407983 */ /* 0x000f220000300800 */
[----:B------:R-:W-:-:S05]  /*4d470*/  F2FP.SATFINITE.E4M3.F32.PACK_AB_MERGE_C R30, RZ, R30, RZ ;  /* 0x0000001eff1e723e */ /* 0x000fca00048070ff */
[----:B------:R0:W-:Y:S04]  /*4d480*/  @!P2 STG.E.U8 desc[UR30][R190.64+0x111], R30 ;  /* 0x0001111ebe00a986 */ /* 0x0001e8000c10111e */
[----:B------:R-:W2:Y:S01]  /*4d490*/  @!P3 LDG.E.U8 R34, desc[UR30][R26.64+0x118] ;  /* 0x0001181e1a22b981 */ /* 0x000ea2000c1e1100 */
[----:B0-----:R-:W0:Y:S03]  /*4d4a0*/  @!P3 LDC.64 R30, c[0x0][0x5c0] ;  /* 0x00017000ff1ebb82 */ /* 0x001e260000000a00 */
[----:B------:R-:W4:Y:S01]  /*4d4b0*/  LDL.LU.64 R190, [R1+0x28] ;  /* 0x0000280001be7983 */ /* 0x000f220000300a00 */
        /* <DEDUP_REMOVED lines=60> */
[----:B------:R-:W3:Y:S01]  /*4d880*/  LDL.LU.64 R190, [R1+0x18] ;  /* 0x0000180001be7983 */ /* 0x000ee20000300a00 */
        /* <DEDUP_REMOVED lines=50> */
[----:B------:R-:W2:Y:S04]  /*4dbb0*/  LDL.LU R196, [R1+0xae4] ;  /* 0x000ae40001c47983 */ /* 0x000ea80000300800 */
[----:B------:R-:W2:Y:S01]  /*4dbc0*/  LDL.LU.64 R190, [R1+0x30] ;  /* 0x0000300001be7983 */ /* 0x000ea20000300a00 */
        /* <DEDUP_REMOVED lines=391> */
[----:B------:R-:W-:Y:S02]  /*4f440*/  ISETP.LT.OR P3, PT, R28, 0x169, !P0 ;  /* 0x000001691c00780c */ /* 0x000fe40004761670 */
[----:B------:R-:W-:Y:S02]  /*4f450*/  PRMT R34, RZ, 0x7610, R34 ;  /* 0x00007610ff227816 */ /* 0x000fe40000000022 */
        /* <DEDUP_REMOVED lines=108> */
[----:B------:R-:W3:Y:S03]  /*4fb20*/  LDL.LU R197, [R1+0xb7c] ;  /* 0x000b7c0001c57983 */ /* 0x000ee60000300800 */
[----:B------:R-:W-:-:S05]  /*4fb30*/  F2FP.SATFINITE.E4M3.F32.PACK_AB_MERGE_C R30, RZ, R30, RZ ;  /* 0x0000001eff1e723e */ /* 0x000fca00048070ff */
[----:B------:R0:W-:Y:S04]  /*4fb40*/  @!P2 STG.E.U8 desc[UR30][R190.64+0x171], R30 ;  /* 0x0001711ebe00a986 */ /* 0x0001e8000c10111e */
[----:B------:R-:W4:Y:S01]  /*4fb50*/  @!P3 LDG.E.U8 R34, desc[UR30][R26.64+0x178] ;  /* 0x0001781e1a22b981 */ /* 0x000f22000c1e1100 */
[----:B0-----:R-:W0:Y:S03]  /*4fb60*/  @!P3 LDC.64 R30, c[0x0][0x5c0] ;  /* 0x00017000ff1ebb82 */ /* 0x001e260000000a00 */
[----:B------:R-:W3:Y:S04]  /*4fb70*/  LDL.LU R190, [R1+0xb80] ;  /* 0x000b800001be7983 */ /* 0x000ee80000300800 */
[----:B------:R-:W3:Y:S01]  /*4fb80*/  LDL.LU.64 R192, [R1+0xe8] ;  /* 0x0000e80001c07983 */ /* 0x000ee20000300a00 */
[----:B0-----:R-:W-:-:S05]  /*4fb90*/  @!P3 IADD3 R30, P4, R24, R30, RZ ;  /* 0x0000001e181eb210 */ /* 0x001fca0007f9e0ff */
[----:B------:R-:W-:Y:S01]  /*4fba0*/  @!P3 IMAD.X R31, R29, 0x1, R31, P4 ;  /* 0x000000011d1fb824 */ /* 0x000fe200020e061f */
[----:B----4-:R-:W-:-:S04]  /*4fbb0*/  LOP3.LUT R34, R34, 0xff, RZ, 0xc0, !PT ;  /* 0x000000ff22227812 */ /* 0x010fc800078ec0ff */
[----:B------:R-:W-:-:S05]  /*4fbc0*/  F2FP.F16.E4M3.UNPACK_B R34, R34 ;  /* 0x00000022ff22723e */ /* 0x000fca00020006ff */
[----:B------:R-:W-:-:S05]  /*4fbd0*/  HADD2.F32 R34, -RZ, R34.H0_H0 ;  /* 0x20000022ff227230 */ /* 0x000fca0000004100 */
[----:B------:R-:W-:-:S04]  /*4fbe0*/  FMUL R34, R34, UR25 ;  /* 0x0000001922227c20 */ /* 0x000fc80008400000 */
[----:B--2---:R-:W-:Y:S01]  /*4fbf0*/  FFMA R34, R196, UR26, R34 ;  /* 0x0000001ac4227c23 */ /* 0x004fe20008000022 */
[----:B------:R-:W-:Y:S01]  /*4fc00*/  LOP3.LUT P2, RZ, R10, 0x10, RZ, 0xc0, !PT ;  /* 0x000000100aff7812 */ /* 0x000fe2000784c0ff */
[----:B------:R-:W2:Y:S04]  /*4fc10*/  LDL.LU R196, [R1+0xb84] ;  /* 0x000b840001c47983 */ /* 0x000ea80000300800 */
[----:B------:R-:W4:Y:S04]  /*4fc20*/  LDL.LU.64 R194, [R1+0xc0] ;  /* 0x0000c00001c27983 */ /* 0x000f280000300a00 */
[----:B------:R-:W4:Y:S01]  /*4fc30*/  LDL.LU R191, [R1+0xb88] ;  /* 0x000b880001bf7983 */ /* 0x000f220000300800 */
[----:B------:R-:W-:-:S05]  /*4fc40*/  F2FP.SATFINITE.E4M3.F32.PACK_AB_MERGE_C R34, RZ, R34, RZ ;  /* 0x00000022ff22723e */ /* 0x000fca00048070ff */
[----:B------:R0:W-:Y:S01]  /*4fc50*/  @!P3 STG.E.U8 desc[UR30][R30.64+0x178], R34 ;  /* 0x000178221e00b986 */ /* 0x0001e2000c10111e */
[----:B------:R-:W-:Y:S02]  /*4fc60*/  ISETP.LT.OR P3, PT, R28, 0x17a, !P0 ;  /* 0x0000017a1c00780c */ /* 0x000fe40004761670 */
[----:B0-----:R-:W-:-:S11]  /*4fc70*/  PRMT R34, RZ, 0x7610, R34 ;  /* 0x00007610ff227816 */ /* 0x001fd60000000022 */
[----:B------:R-:W0:Y:S01]  /*4fc80*/  @!P3 LDC.64 R30, c[0x0][0x5c0] ;  /* 0x00017000ff1ebb82 */ /* 0x000e220000000a00 */
[----:B------:R1:W3:Y:S01]  /*4fc90*/  @!P3 LDG.E.U8 R34, desc[UR30][R26.64+0x179] ;  /* 0x0001791e1a22b981 */ /* 0x0002e2000c1e1100 */
[----:B0-----:R-:W-:-:S05]  /*4fca0*/  @!P3 IADD3 R30, P4, R24, R30, RZ ;  /* 0x0000001e181eb210 */ /* 0x001fca0007f9e0ff */
[----:B------:R-:W-:Y:S01]  /*4fcb0*/  @!P3 IMAD.X R31, R29, 0x1, R31, P4 ;  /* 0x000000011d1fb824 */ /* 0x000fe200020e061f */
[----:B-1----:R-:W-:Y:S02]  /*4fcc0*/  PRMT R26, RZ, 0x7610, R26 ;  /* 0x00007610ff1a7816 */ /* 0x002fe4000000001a */
[----:B---3--:R-:W-:-:S04]  /*4fcd0*/  LOP3.LUT R34, R34, 0xff, RZ, 0xc0, !PT ;  /* 0x000000ff22227812 */ /* 0x008fc800078ec0ff */
[----:B------:R-:W-:-:S05]  /*4fce0*/  F2FP.F16.E4M3.UNPACK_B R34, R34 ;  /* 0x00000022ff22723e */ /* 0x000fca00020006ff */
[----:B------:R-:W-:-:S05]  /*4fcf0*/  HADD2.F32 R34, -RZ, R34.H0_H0 ;  /* 0x20000022ff227230 */ /* 0x000fca0000004100 */
[----:B------:R-:W-:-:S04]  /*4fd00*/  FMUL R34, R34, UR25 ;  /* 0x0000001922227c20 */ /* 0x000fc80008400000 */
[----:B------:R-:W-:Y:S01]  /*4fd10*/  FFMA R34, R197, UR26, R34 ;  /* 0x0000001ac5227c23 */ /* 0x000fe20008000022 */
[C---:B------:R-:W-:Y:S02]  /*4fd20*/  LOP3.LUT P0, RZ, R10.reuse, 0x8, RZ, 0xc0, !PT ;  /* 0x000000080aff7812 */ /* 0x040fe4000780c0ff */
[----:B------:R-:W-:Y:S01]  /*4fd30*/  LOP3.LUT P4, RZ, R10, 0x4, RZ, 0xc0, !PT ;  /* 0x000000040aff7812 */ /* 0x000fe2000788c0ff */
[----:B------:R-:W3:Y:S01]  /*4fd40*/  LDL.LU R197, [R1+0xb8c] ;  /* 0x000b8c0001c57983 */ /* 0x000ee20000300800 */
[----:B------:R-:W-:-:S05]  /*4fd50*/  F2FP.SATFINITE.E4M3.F32.PACK_AB_MERGE_C R34, RZ, R34, RZ ;  /* 0x00000022ff22723e */ /* 0x000fca00048070ff */
[----:B------:R-:W-:Y:S01]  /*4fd60*/  @!P3 STG.E.U8 desc[UR30][R30.64+0x179], R34 ;  /* 0x000179221e00b986 */ /* 0x000fe2000c10111e */
[----:B------:R-:W-:-:S13]  /*4fd70*/  LOP3.LUT P3, RZ, R10, 0x100, RZ, 0xc0, !PT ;  /* 0x000001000aff7812 */ /* 0x000fda000786c0ff */
[----:B------:R-:W2:Y:S02]  /*4fd80*/  @!P3 LDG.E.U8 R26, desc[UR30][R16.64+0x178] ;  /* 0x0001781e101ab981 */ /* 0x000ea4000c1e1100 */
[----:B--2---:R-:W-:-:S04]  /*4fd90*/  LOP3.LUT R26, R26, 0xff, RZ, 0xc0, !PT ;  /* 0x000000ff1a1a7812 */ /* 0x004fc800078ec0ff */
[----:B------:R-:W-:-:S05]  /*4fda0*/  F2FP.F16.E4M3.UNPACK_B R26, R26 ;  /* 0x0000001aff1a723e */ /* 0x000fca00020006ff */
[----:B------:R-:W-:-:S05]  /*4fdb0*/  HADD2.F32 R26, -RZ, R26.H0_H0 ;  /* 0x2000001aff1a7230 */ /* 0x000fca0000004100 */
[----:B------:R-:W-:-:S04]  /*4fdc0*/  FMUL R26, R26, UR25 ;  /* 0x000000191a1a7c20 */ /* 0x000fc80008400000 */
[----:B------:R-:W-:-:S05]  /*4fdd0*/  FFMA R26, R190, UR26, R26 ;  /* 0x0000001abe1a7c23 */ /* 0x000fca000800001a */
[----:B------:R-:W-:-:S05]  /*4fde0*/  F2FP.SATFINITE.E4M3.F32.PACK_AB_MERGE_C R26, RZ, R26, RZ ;  /* 0x0000001aff1a723e */ /* 0x000fca00048070ff */
[----:B------:R0:W-:Y:S02]  /*4fdf0*/  @!P3 STG.E.U8 desc[UR30][R192.64+0x178], R26 ;  /* 0x0001781ac000b986 */ /* 0x0001e4000c10111e */
[----:B0-----:R-:W-:-:S06]  /*4fe00*/  PRMT R26, RZ, 0x7610, R26 ;  /* 0x00007610ff1a7816 */ /* 0x001fcc000000001a */
[----:B------:R0:W2:Y:S02]  /*4fe10*/  @!P2 LDG.E.U8 R26, desc[UR30][R16.64+0x179] ;  /* 0x0001791e101aa981 */ /* 0x0000a4000c1e1100 */
        /* <DEDUP_REMOVED lines=8> */
[----:B----4-:R-:W-:Y:S04]  /*4fea0*/  @!P2 STG.E.U8 desc[UR30][R194.64+0x179], R26 ;  /* 0x0001791ac200a986 */ /* 0x010fe8000c10111e */
        /* <DEDUP_REMOVED lines=17> */
[----:B------:R-:W3:Y:S01]  /*4ffc0*/  LDL.LU R197, [R1+0xb94] ;  /* 0x000b940001c57983 */ /* 0x000ee20000300800 */
[----:B------:R-:W-:-:S03]  /*4ffd0*/  LOP3.LUT P0, RZ, R10, 0x2, RZ, 0xc0, !PT ;  /* 0x000000020aff7812 */ /* 0x000fc6000780c0ff */
[----:B------:R-:W4:Y:S01]  /*4ffe0*/  LDL.LU R64, [R1+0xb98] ;  /* 0x000b980001407983 */ /* 0x000f220000300800 */
[----:B------:R-:W-:-:S03]  /*4fff0*/  F2FP.SATFINITE.E4M3.F32.PACK_AB_MERGE_C R16, RZ, R16, RZ ;  /* 0x00000010ff10723e */ /* 0x000fc600048070ff */
[----:B------:R-:W4:Y:S04]  /*50000*/  LDL.LU.64 R194, [R1+0xc8] ;  /* 0x0000c80001c27983 */ /* 0x000f280000300a00 */
[----:B------:R0:W-:Y:S02]  /*50010*/  @!P4 STG.E.U8 desc[UR30][R138.64+0xc1], R16 ;  /* 0x0000c1108a00c986 */ /* 0x0001e4000c10111e */
[----:B0-----:R-:W0:Y:S02]  /*50020*/  @!P2 LDC.64 R16, c[0x0][0x5c0] ;  /* 0x00017000ff10ab82 */ /* 0x001e240000000a00 */
[----:B0-----:R-:W-:-:S05]  /*50030*/  @!P2 IADD3 R16, P3, R36, R16, RZ ;  /* 0x000000102410a210 */ /* 0x001fca0007f7e0ff */
[----:B------:R-:W-:Y:S01]  /*50040*/  @!P2 IMAD.X R17, R37, 0x1, R17, P3 ;  /* 0x000000012511a824 */ /* 0x000fe200018e0611 */
[----:B------:R-:W-:-:S13]  /*50050*/  ISETP.LT.OR P3, PT, R28, 0xc1, !P1 ;  /* 0x000000c11c00780c */ /* 0x000fda0004f61670 */
[----:B------:R-:W2:Y:S01]  /*50060*/  @!P3 LDG.E.U8 R26, desc[UR30][R20.64+0xc0] ;  /* 0x0000c01e141ab981 */ /* 0x000ea2000c1e1100 */
[----:B------:R-:W-:Y:S02]  /*50070*/  ISETP.LT.OR P2, PT, R28, 0xc2, !P1 ;  /* 0x000000c21c00780c */ /* 0x000fe40004f41670 */
        /* <DEDUP_REMOVED lines=9> */
[----:B------:R0:W-:Y:S02]  /*50110*/  @!P3 STG.E.U8 desc[UR30][R16.64+0xc0], R26 ;  /* 0x0000c01a1000b986 */ /* 0x0001e4000c10111e */
[----:B0-----:R-:W-:Y:S01]  /*50120*/  PRMT R26, RZ, 0x7610, R26 ;  /* 0x00007610ff1a7816 */ /* 0x001fe2000000001a */
[----:B------:R-:W0:Y:S05]  /*50130*/  @!P2 LDC.64 R16, c[0x0][0x5c0] ;  /* 0x00017000ff10ab82 */ /* 0x000e2a0000000a00 */
[----:B------:R-:W3:Y:S01]  /*50140*/  @!P2 LDG.E.U8 R26, desc[UR30][R20.64+0xc1] ;  /* 0x0000c11e141aa981 */ /* 0x000ee2000c1e1100 */
        /* <DEDUP_REMOVED lines=28> */
[----:B------:R-:W2:Y:S01]  /*50310*/  LDL.LU R196, [R1+0xba4] ;  /* 0x000ba40001c47983 */ /* 0x000ea20000300800 */
        /* <DEDUP_REMOVED lines=9> */
[----:B------:R-:W3:Y:S01]  /*503b0*/  @!P3 LDG.E.U8 R26, desc[UR30][R20.64+0xc8] ;  /* 0x0000c81e141ab981 */ /* 0x000ee2000c1e1100 */
[----:B------:R-:W-:Y:S02]  /*503c0*/  ISETP.LT.OR P2, PT, R28, 0xca, !P1 ;  /* 0x000000ca1c00780c */ /* 0x000fe40004f41670 */
        /* <DEDUP_REMOVED lines=256> */
[----:B------:R-:W-:-:S05]  /*513d0*/  F2FP.SATFINITE.E4M3.F32.PACK_AB_MERGE_C R16, RZ, R16, RZ ;  /* 0x00000010ff10723e */ /* 0x000fca00048070ff */
[----:B------:R0:W-:Y:S02]  /*513e0*/  @!P4 STG.E.U8 desc[UR30][R190.64+0xf1], R16 ;  /* 0x0000f110be00c986 */ /* 0x0001e4000c10111e */
[----:B0-----:R-:W0:Y:S02]  /*513f0*/  @!P2 LDC.64 R16, c[0x0][0x5c0] ;  /* 0x00017000ff10ab82 */ /* 0x001e240000000a00 */
[----:B------:R-:W4:Y:S01]  /*51400*/  LDL.LU.64 R190, [R1+0x138] ;  /* 0x0001380001be7983 */ /* 0x000f220000300a00 */
        /* <DEDUP_REMOVED lines=37> */
[----:B0-----:R-:W-:Y:S02]  /*51660*/  PRMT R16, RZ, 0x7610, R16 ;  /* 0x00007610ff107816 */ /* 0x001fe40000000010 */
[----:B------:R-:W-:Y:S02]  /*51670*/  ISETP.LT.OR P2, PT, R28, 0xf9, !P1 ;  /* 0x000000f91c00780c */ /* 0x000fe40004f41670 */
[----:B------:R-:W-:Y:S01]  /*51680*/  PRMT R26, RZ, 0x7610, R26 ;  /* 0x00007610ff1a7816 */ /* 0x000fe2000000001a */
[----:B------:R-:W4:Y:S04]  /*51690*/  LDL.LU R191, [R1+0xc04] ;  /* 0x000c040001bf7983 */ /* 0x000f280000300800 */
[----:B------:R-:W2:Y:S02]  /*516a0*/  @!P4 LDG.E.U8 R16, desc[UR30][R18.64+0xf9] ;  /* 0x0000f91e1210c981 */ /* 0x000ea4000c1e1100 */
        /* <DEDUP_REMOVED lines=28> */
[----:B------:R-:W4:Y:S01]  /*51870*/  @!P2 LDG.E.U8 R26, desc[UR30][R20.64+0xf9] ;  /* 0x0000f91e141aa981 */ /* 0x000f22000c1e1100 */
[----:B0-----:R-:W-:-:S05]  /*51880*/  @!P2 IADD3 R16, P3, R156, R16, RZ ;  /* 0x000000109c10a210 */ /* 0x001fca0007f7e0ff */
[----:B------:R-:W-:Y:S01]  /*51890*/  @!P2 IMAD.X R17, R157, 0x1, R17, P3 ;  /* 0x000000019d11a824 */ /* 0x000fe200018e0611 */
        /* <DEDUP_REMOVED lines=18> */
[----:B------:R-:W2:Y:S01]  /*519c0*/  @!P4 LDG.E.U8 R16, desc[UR30][R18.64+0x101] ;  /* 0x0001011e1210c981 */ /* 0x000ea2000c1e1100 */
[----:B------:R-:W-:Y:S02]  /*519d0*/  ISETP.LT.OR P2, PT, R28, 0x101, !P1 ;  /* 0x000001011c00780c */ /* 0x000fe40004f41670 */
[----:B------:R-:W-:Y:S02]  /*519e0*/  PRMT R26, RZ, 0x7610, R26 ;  /* 0x00007610ff1a7816 */ /* 0x000fe4000000001a */
[----:B--2---:R-:W-:-:S04]  /*519f0*/  LOP3.LUT R16, R16, 0xff, RZ, 0xc0, !PT ;  /* 0x000000ff10107812 */ /* 0x004fc800078ec0ff */
[----:B------:R-:W-:-:S05]  /*51a00*/  F2FP.F16.E4M3.UNPACK_B R16, R16 ;  /* 0x00000010ff10723e */ /* 0x000fca00020006ff */
[----:B------:R-:W-:-:S05]  /*51a10*/  HADD2.F32 R16, -RZ, R16.H0_H0 ;  /* 0x20000010ff107230 */ /* 0x000fca0000004100 */
[----:B------:R-:W-:-:S04]  /*51a20*/  FMUL R16, R16, UR25 ;  /* 0x0000001910107c20 */ /* 0x000fc80008400000 */
[----:B---3--:R-:W-:Y:S02]  /*51a30*/  FFMA R16, R197, UR26, R16 ;  /* 0x0000001ac5107c23 */ /* 0x008fe40008000010 */
[----:B------:R-:W2:Y:S01]  /*51a40*/  LDL.LU R197, [R1+0xc14] ;  /* 0x000c140001c57983 */ /* 0x000ea20000300800 */
[----:B------:R-:W-:-:S03]  /*51a50*/  LOP3.LUT P0, RZ, R5, 0x8000, RZ, 0xc0, !PT ;  /* 0x0000800005ff7812 */ /* 0x000fc6000780c0ff */
[----:B------:R-:W3:Y:S01]  /*51a60*/  LDL.LU R196, [R1+0xc18] ;  /* 0x000c180001c47983 */ /* 0x000ee20000300800 */
[----:B------:R-:W-:-:S05]  /*51a70*/  F2FP.SATFINITE.E4M3.F32.PACK_AB_MERGE_C R16, RZ, R16, RZ ;  /* 0x00000010ff10723e */ /* 0x000fca00048070ff */
[----:B------:R0:W-:Y:S02]  /*51a80*/  @!P4 STG.E.U8 desc[UR30][R194.64+0x101], R16 ;  /* 0x00010110c200c986 */ /* 0x0001e4000c10111e */
[----:B0-----:R-:W0:Y:S02]  /*51a90*/  @!P2 LDC.64 R16, c[0x0][0x5c0] ;  /* 0x00017000ff10ab82 */ /* 0x001e240000000a00 */
[----:B------:R-:W3:Y:S01]  /*51aa0*/  LDL.LU.64 R194, [R1+0x150] ;  /* 0x0001500001c27983 */ /* 0x000ee20000300a00 */
[----:B------:R-:W-:-:S03]  /*51ab0*/  LOP3.LUT P4, RZ, R5, 0x4000, RZ, 0xc0, !PT ;  /* 0x0000400005ff7812 */ /* 0x000fc6000788c0ff */
[----:B------:R-:W3:Y:S01]  /*51ac0*/  LDL.LU R64, [R1+0xc1c] ;  /* 0x000c1c0001407983 */ /* 0x000ee20000300800 */
[----:B0-----:R-:W-:-:S05]  /*51ad0*/  @!P2 IADD3 R16, P3, R158, R16, RZ ;  /* 0x000000109e10a210 */ /* 0x001fca0007f7e0ff */
[----:B------:R-:W-:Y:S01]  /*51ae0*/  @!P2 IMAD.X R17, R160, 0x1, R17, P3 ;  /* 0x00000001a011a824 */ /* 0x000fe200018e0611 */
[----:B------:R-:W-:-:S13]  /*51af0*/  ISETP.LT.OR P3, PT, R28, 0x101, !P1 ;  /* 0x000001011c00780c */ /* 0x000fda0004f61670 */
[----:B------:R-:W4:Y:S01]  /*51b00*/  @!P3 LDG.E.U8 R26, desc[UR30][R20.64+0x100] ;  /* 0x0001001e141ab981 */ /* 0x000f22000c1e1100 */
[----:B------:R-:W-:Y:S02]  /*51b10*/  ISETP.LT.OR P2, PT, R28, 0x102, !P1 ;  /* 0x000001021c00780c */ /* 0x000fe40004f41670 */
[----:B----4-:R-:W-:-:S04]  /*51b20*/  LOP3.LUT R26, R26, 0xff, RZ, 0xc0, !PT ;  /* 0x000000ff1a1a7812 */ /* 0x010fc800078ec0ff */
[----:B------:R-:W-:-:S05]  /*51b30*/  F2FP.F16.E4M3.UNPACK_B R26, R26 ;  /* 0x0000001aff1a723e */ /* 0x000fca00020006ff */
[----:B------:R-:W-:-:S05]  /*51b40*/  HADD2.F32 R26, -RZ, R26.H0_H0 ;  /* 0x2000001aff1a7230 */ /* 0x000fca0000004100 */
[----:B------:R-:W-:-:S04]  /*51b50*/  FMUL R26, R26, UR25 ;  /* 0x000000191a1a7c20 */ /* 0x000fc80008400000 */
[----:B------:R-:W-:Y:S02]  /*51b60*/  FFMA R26, R191, UR26, R26 ;  /* 0x0000001abf1a7c23 */ /* 0x000fe4000800001a */
[----:B------:R-:W4:Y:S03]  /*51b70*/  LDL.LU.64 R190, [R1+0x158] ;  /* 0x0001580001be7983 */ /* 0x000f260000300a00 */
        /* <DEDUP_REMOVED lines=22> */
[----:B------:R-:W-:Y:S02]  /*51ce0*/  ISETP.LT.OR P2, PT, R28, 0x109, !P1 ;  /* 0x000001091c00780c */ /* 0x000fe40004f41670 */
[----:B------:R-:W-:Y:S01]  /*51cf0*/  PRMT R26, RZ, 0x7610, R26 ;  /* 0x00007610ff1a7816 */ /* 0x000fe2000000001a */
[----:B------:R-:W3:Y:S01]  /*51d00*/  LDL.LU R196, [R1+0xc24] ;  /* 0x000c240001c47983 */ /* 0x000ee20000300800 */
        /* <DEDUP_REMOVED lines=11> */
[----:B0-----:R-:W0:Y:S01]  /*51dc0*/  @!P2 LDC.64 R16, c[0x0][0x5c0] ;  /* 0x00017000ff10ab82 */ /* 0x001e220000000a00 */
[----:B------:R-:W-:Y:S01]  /*51dd0*/  LOP3.LUT P0, RZ, R5, 0x2000, RZ, 0xc0, !PT ;  /* 0x0000200005ff7812 */ /* 0x000fe2000780c0ff */
[----:B------:R-:W4:Y:S01]  /*51de0*/  LDL.LU R191, [R1+0xc28] ;  /* 0x000c280001bf7983 */ /* 0x000f220000300800 */
        /* <DEDUP_REMOVED lines=34> */
[----:B------:R-:W-:Y:S02]  /*52010*/  ISETP.LT.OR P2, PT, R28, 0x111, !P1 ;  /* 0x000001111c00780c */ /* 0x000fe40004f41670 */
[----:B------:R-:W-:Y:S01]  /*52020*/  PRMT R26, RZ, 0x7610, R26 ;  /* 0x00007610ff1a7816 */ /* 0x000fe2000000001a */
[----:B------:R-:W4:Y:S01]  /*52030*/  LDL.LU R191, [R1+0xc34] ;  /* 0x000c340001bf7983 */ /* 0x000f220000300800 */
        /* <DEDUP_REMOVED lines=48> */
[----:B------:R-:W-:Y:S02]  /*52340*/  ISETP.LT.OR P2, PT, R28, 0x119, !P1 ;  /* 0x000001191c00780c */ /* 0x000fe40004f41670 */
[----:B------:R-:W-:Y:S01]  /*52350*/  PRMT R26, RZ, 0x7610, R26 ;  /* 0x00007610ff1a7816 */ /* 0x000fe2000000001a */
[----:B------:R-:W2:Y:S01]  /*52360*/  LDL.LU R197, [R1+0xc44] ;  /* 0x000c440001c57983 */ /* 0x000ea20000300800 */
        /* <DEDUP_REMOVED lines=13> */
[----:B0-----:R-:W0:Y:S02]  /*52440*/  @!P2 LDC.64 R16, c[0x0][0x5c0] ;  /* 0x00017000ff10ab82 */ /* 0x001e240000000a00 */
        /* <DEDUP_REMOVED lines=64> */
[----:B0-----:R-:W-:Y:S01]  /*52850*/  PRMT R26, RZ, 0x7610, R26 ;  /* 0x00007610ff1a7816 */ /* 0x001fe2000000001a */
[----:B------:R-:W0:Y:S05]  /*52860*/  @!P2 LDC.64 R16, c[0x0][0x5c0] ;  /* 0x00017000ff10ab82 */ /* 0x000e2a0000000a00 */
[----:B------:R-:W3:Y:S01]  /*52870*/  @!P2 LDG.E.U8 R26, desc[UR30][R20.64+0x121] ;  /* 0x0001211e141aa981 */ /* 0x000ee2000c1e1100 */
[----:B0-----:R-:W-:-:S03]  /*52880*/  @!P2 IADD3 R16, P3, R126, R16, RZ ;  /* 0x000000107e10a210 */ /* 0x001fc60007f7e0ff */
[----:B------:R-:W2:Y:S02]  /*52890*/  LDL.LU R126, [R1+0xec4] ;  /* 0x000ec400017e7983 */ /* 0x000ea40000300800 */
[----:B------:R-:W-:Y:S02]  /*528a0*/  @!P2 IMAD.X R17, R127, 0x1, R17, P3 ;  /* 0x000000017f11a824 */ /* 0x000fe400018e0611 */
[----:B------:R-:W2:Y:S01]  /*528b0*/  LDL.LU R127, [R1+0xec0] ;  /* 0x000ec000017f7983 */ /* 0x000ea20000300800 */
        /* <DEDUP_REMOVED lines=20> */
[----:B--2---:R0:W-:Y:S02]  /*52a00*/  @!P0 STG.E.U8 desc[UR30][R126.64+0x128], R16 ;  /* 0x000128107e008986 */ /* 0x0041e4000c10111e */
        /* <DEDUP_REMOVED lines=11> */
[----:B------:R-:W-:Y:S01]  /*52ac0*/  LOP3.LUT P0, RZ, R5, 0x20, RZ, 0xc0, !PT ;  /* 0x0000002005ff7812 */ /* 0x000fe2000780c0ff */
[----:B------:R-:W2:Y:S02]  /*52ad0*/  LDL.LU R118, [R1+0xebc] ;  /* 0x000ebc0001767983 */ /* 0x000ea40000300800 */
[----:B------:R-:W-:Y:S01]  /*52ae0*/  @!P2 IMAD.X R17, R119, 0x1, R17, P3 ;  /* 0x000000017711a824 */ /* 0x000fe200018e0611 */
[C---:B------:R-:W-:Y:S01]  /*52af0*/  ISETP.LT.OR P3, PT, R28.reuse, 0x129, !P1 ;  /* 0x000001291c00780c */ /* 0x040fe20004f61670 */
[----:B------:R-:W2:Y:S01]  /*52b00*/  LDL.LU R119, [R1+0xeb8] ;  /* 0x000eb80001777983 */ /* 0x000ea20000300800 */
[----:B------:R-:W-:-:S03]  /*52b10*/  ISETP.LT.OR P2, PT, R28, 0x12a, !P1 ;  /* 0x0000012a1c00780c */ /* 0x000fc60004f41670 */
[----:B------:R-:W2:Y:S08]  /*52b20*/  LDL.LU R197, [R1+0xc68] ;  /* 0x000c680001c57983 */ /* 0x000eb00000300800 */
[----:B------:R-:W3:Y:S02]  /*52b30*/  @!P3 LDG.E.U8 R26, desc[UR30][R20.64+0x128] ;  /* 0x0001281e141ab981 */ /* 0x000ee4000c1e1100 */
        /* <DEDUP_REMOVED lines=11> */
[----:B0-----:R-:W-:-:S03]  /*52bf0*/  @!P2 IADD3 R16, P3, R120, R16, RZ ;  /* 0x000000107810a210 */ /* 0x001fc60007f7e0ff */
[----:B------:R-:W3:Y:S02]  /*52c00*/  LDL.LU R120, [R1+0xeb4] ;  /* 0x000eb40001787983 */ /* 0x000ee40000300800 */
[----:B------:R-:W-:Y:S02]  /*52c10*/  @!P2 IMAD.X R17, R121, 0x1, R17, P3 ;  /* 0x000000017911a824 */ /* 0x000fe400018e0611 */
[----:B------:R-:W3:Y:S01]  /*52c20*/  LDL.LU R121, [R1+0xeb0] ;  /* 0x000eb00001797983 */ /* 0x000ee20000300800 */
        /* <DEDUP_REMOVED lines=20> */
[----:B---3--:R0:W-:Y:S02]  /*52d70*/  @!P0 STG.E.U8 desc[UR30][R120.64+0x130], R16 ;  /* 0x0001301078008986 */ /* 0x0081e4000c10111e */
        /* <DEDUP_REMOVED lines=12> */
[----:B------:R-:W3:Y:S02]  /*52e40*/  LDL.LU R112, [R1+0xeac] ;  /* 0x000eac0001707983 */ /* 0x000ee40000300800 */
[----:B------:R-:W-:Y:S01]  /*52e50*/  @!P2 IMAD.X R17, R113, 0x1, R17, P3 ;  /* 0x000000017111a824 */ /* 0x000fe200018e0611 */
[C---:B------:R-:W-:Y:S01]  /*52e60*/  ISETP.LT.OR P3, PT, R28.reuse, 0x131, !P1 ;  /* 0x000001311c00780c */ /* 0x040fe20004f61670 */
[----:B------:R-:W3:Y:S01]  /*52e70*/  LDL.LU R113, [R1+0xea8] ;  /* 0x000ea80001717983 */ /* 0x000ee20000300800 */
[----:B------:R-:W-:-:S03]  /*52e80*/  ISETP.LT.OR P2, PT, R28, 0x132, !P1 ;  /* 0x000001321c00780c */ /* 0x000fc60004f41670 */
[----:B------:R-:W3:Y:S08]  /*52e90*/  LDL.LU R196, [R1+0xc78] ;  /* 0x000c780001c47983 */ /* 0x000ef00000300800 */
[----:B------:R-:W4:Y:S02]  /*52ea0*/  @!P3 LDG.E.U8 R26, desc[UR30][R20.64+0x130] ;  /* 0x0001301e141ab981 */ /* 0x000f24000c1e1100 */
[----:B----4-:R-:W-:-:S04]  /*52eb0*/  LOP3.LUT R26, R26, 0xff, RZ, 0xc0, !PT ;  /* 0x000000ff1a1a7812 */ /* 0x010fc800078ec0ff */
[----:B------:R-:W-:-:S05]  /*52ec0*/  F2FP.F16.E4M3.UNPACK_B R26, R26 ;  /* 0x0000001aff1a723e */ /* 0x000fca00020006ff */
[----:B------:R-:W-:-:S05]  /*52ed0*/  HADD2.F32 R26, -RZ, R26.H0_H0 ;  /* 0x2000001aff1a7230 */ /* 0x000fca0000004100 */
[----:B------:R-:W-:-:S04]  /*52ee0*/  FMUL R26, R26, UR25 ;  /* 0x000000191a1a7c20 */ /* 0x000fc80008400000 */
[----:B------:R-:W-:Y:S02]  /*52ef0*/  FFMA R26, R191, UR26, R26 ;  /* 0x0000001abf1a7c23 */ /* 0x000fe4000800001a */
[----:B------:R-:W4:Y:S03]  /*52f00*/  LDL.LU R191, [R1+0xc7c] ;  /* 0x000c7c0001bf7983 */ /* 0x000f260000300800 */
[----:B------:R-:W-:Y:S02]  /*52f10*/  F2FP.SATFINITE.E4M3.F32.PACK_AB_MERGE_C R27, RZ, R26, RZ ;  /* 0x0000001aff1b723e */ /* 0x000fe400048070ff */
[----:B------:R-:W-:-:S03]  /*52f20*/  PRMT R26, RZ, 0x7610, R26 ;  /* 0x00007610ff1a7816 */ /* 0x000fc6000000001a */
[----:B------:R0:W-:Y:S04]  /*52f30*/  @!P3 STG.E.U8 desc[UR30][R16.64+0x130], R27 ;  /* 0x0001301b1000b986 */ /* 0x0001e8000c10111e */
[----:B------:R-:W2:Y:S01]  /*52f40*/  @!P2 LDG.E.U8 R26, desc[UR30][R20.64+0x131] ;  /* 0x0001311e141aa981 */ /* 0x000ea2000c1e1100 */
[----:B0-----:R-:W0:Y:S02]  /*52f50*/  @!P2 LDC.64 R16, c[0x0][0x5c0] ;  /* 0x00017000ff10ab82 */ /* 0x001e240000000a00 */
[----:B0-----:R-:W-:Y:S02]  /*52f60*/  @!P2 IADD3 R16, P3, R116, R16, RZ ;  /* 0x000000107410a210 */ /* 0x001fe40007f7e0ff */
[----:B------:R-:W4:Y:S03]  /*52f70*/  LDL.LU R116, [R1+0xea4] ;  /* 0x000ea40001747983 */ /* 0x000f260000300800 */
[----:B------:R-:W-:-:S02]  /*52f80*/  @!P2 IMAD.X R17, R117, 0x1, R17, P3 ;  /* 0x000000017511a824 */ /* 0x000fc400018e0611 */
[----:B------:R-:W4:Y:S01]  /*52f90*/  LDL.LU R117, [R1+0xea0] ;  /* 0x000ea00001757983 */ /* 0x000f220000300800 */
[----:B--2---:R-:W-:-:S04]  /*52fa0*/  LOP3.LUT R26, R26, 0xff, RZ, 0xc0, !PT ;  /* 0x000000ff1a1a7812 */ /* 0x004fc800078ec0ff */
[----:B------:R-:W-:-:S05]  /*52fb0*/  F2FP.F16.E4M3.UNPACK_B R26, R26 ;  /* 0x0000001aff1a723e */ /* 0x000fca00020006ff */
[----:B------:R-:W-:-:S05]  /*52fc0*/  HADD2.F32 R26, -RZ, R26.H0_H0 ;  /* 0x2000001aff1a7230 */ /* 0x000fca0000004100 */
[----:B------:R-:W-:-:S04]  /*52fd0*/  FMUL R26, R26, UR25 ;  /* 0x000000191a1a7c20 */ /* 0x000fc80008400000 */
[----:B------:R-:W-:Y:S01]  /*52fe0*/  FFMA R26, R197, UR26, R26 ;  /* 0x0000001ac51a7c23 */ /* 0x000fe2000800001a */
[----:B------:R-:W-:Y:S01]  /*52ff0*/  LOP3.LUT P4, RZ, R5, 0x4, RZ, 0xc0, !PT ;  /* 0x0000000405ff7812 */ /* 0x000fe2000788c0ff */
[----:B------:R-:W2:Y:S03]  /*53000*/  LDL.LU R197, [R1+0xc80] ;  /* 0x000c800001c57983 */ /* 0x000ea60000300800 */
[----:B------:R-:W-:Y:S02]  /*53010*/  F2FP.SATFINITE.E4M3.F32.PACK_AB_MERGE_C R27, RZ, R26, RZ ;  /* 0x0000001aff1b723e */ /* 0x000fe400048070ff */
[----:B------:R-:W-:-:S03]  /*53020*/  PRMT R26, RZ, 0x7610, R26 ;  /* 0x00007610ff1a7816 */ /* 0x000fc6000000001a */
[----:B------:R0:W-:Y:S04]  /*53030*/  @!P2 STG.E.U8 desc[UR30][R16.64+0x131], R27 ;  /* 0x0001311b1000a986 */ /* 0x0001e8000c10111e */
        /* <DEDUP_REMOVED lines=10> */
[----:B----4-:R-:W-:Y:S04]  /*530e0*/  @!P0 STG.E.U8 desc[UR30][R116.64+0x138], R31 ;  /* 0x0001381f74008986 */ /* 0x010fe8000c10111e */
[----:B------:R-:W4:Y:S01]  /*530f0*/  @!P4 LDG.E.U8 R26, desc[UR30][R18.64+0x139] ;  /* 0x0001391e121ac981 */ /* 0x000f22000c1e1100 */
[----:B0-----:R-:W0:Y:S02]  /*53100*/  @!P2 LDC.64 R16, c[0x0][0x5c0] ;  /* 0x00017000ff10ab82 */ /* 0x001e240000000a00 */
[----:B0-----:R-:W-:-:S05]  /*53110*/  @!P2 IADD3 R16, P3, R187, R16, RZ ;  /* 0x00000010bb10a210 */ /* 0x001fca0007f7e0ff */
[----:B------:R-:W-:Y:S01]  /*53120*/  @!P2 IMAD.X R17, R13, 0x1, R17, P3 ;  /* 0x000000010d11a824 */ /* 0x000fe200018e0611 */
[----:B------:R-:W-:Y:S02]  /*53130*/  ISETP.LT.OR P3, PT, R28, 0x139, !P1 ;  /* 0x000001391c00780c */ /* 0x000fe40004f61670 */
[----:B----4-:R-:W-:Y:S02]  /*53140*/  LOP3.LUT R26, R26, 0xff, RZ, 0xc0, !PT ;  /* 0x000000ff1a1a7812 */ /* 0x010fe400078ec0ff */
[----:B------:R-:W-:Y:S01]  /*53150*/  LOP3.LUT P0, RZ, R5, 0x2, RZ, 0xc0, !PT ;  /* 0x0000000205ff7812 */ /* 0x000fe2000780c0ff */
[----:B------:R-:W5:Y:S01]  /*53160*/  LDL.LU R13, [R1+0xe9c] ;  /* 0x000e9c00010d7983 */ /* 0x000f620000300800 */
        /* <DEDUP_REMOVED lines=17> */
[----:B0-----:R-:W-:Y:S02]  /*53280*/  F2FP.SATFINITE.E4M3.F32.PACK_AB_MERGE_C R27, RZ, R26, RZ ;  /* 0x0000001aff1b723e */ /* 0x001fe400048070ff */
[----:B------:R-:W-:-:S03]  /*53290*/  PRMT R26, RZ, 0x7610, R26 ;  /* 0x00007610ff1a7816 */ /* 0x000fc6000000001a */
        /* <DEDUP_REMOVED lines=11> */
[----:B------:R-:W-:Y:S02]  /*53350*/  F2FP.SATFINITE.E4M3.F32.PACK_AB_MERGE_C R27, RZ, R26, RZ ;  /* 0x0000001aff1b723e */ /* 0x000fe400048070ff */
[----:B------:R-:W-:-:S03]  /*53360*/  PRMT R26, RZ, 0x7610, R26 ;  /* 0x00007610ff1a7816 */ /* 0x000fc6000000001a */
[----:B------:R0:W-:Y:S04]  /*53370*/  @!P2 STG.E.U8 desc[UR30][R16.64+0x139], R27 ;  /* 0x0001391b1000a986 */ /* 0x0001e8000c10111e */
        /* <DEDUP_REMOVED lines=10> */
[----:B------:R-:W-:Y:S04]  /*53420*/  @!P0 STG.E.U8 desc[UR30][R110.64+0x140], R31 ;  /* 0x0001401f6e008986 */ /* 0x000fe8000c10111e */
        /* <DEDUP_REMOVED lines=9> */
[----:B------:R-:W-:Y:S01]  /*534c0*/  FFMA R26, R197, UR26, R26 ;  /* 0x0000001ac51a7c23 */ /* 0x000fe2000800001a */
[----:B------:R-:W-:Y:S02]  /*534d0*/  ISETP.LT.OR P2, PT, R28, 0x142, !P1 ;  /* 0x000001421c00780c */ /* 0x000fe40004f41670 */
[----:B------:R-:W-:Y:S01]  /*534e0*/  LOP3.LUT P0, RZ, R2, 0x80000000, RZ, 0xc0, !PT ;  /* 0x8000000002ff7812 */ /* 0x000fe2000780c0ff */
[----:B------:R-:W2:Y:S01]  /*534f0*/  LDL.LU R197, [R1+0xc98] ;  /* 0x000c980001c57983 */ /* 0x000ea20000300800 */
        /* <DEDUP_REMOVED lines=11> */
[----:B0-----:R-:W-:Y:S02]  /*535b0*/  F2FP.SATFINITE.E4M3.F32.PACK_AB_MERGE_C R27, RZ, R26, RZ ;  /* 0x0000001aff1b723e */ /* 0x001fe400048070ff */
[----:B------:R-:W-:-:S03]  /*535c0*/  PRMT R26, RZ, 0x7610, R26 ;  /* 0x00007610ff1a7816 */ /* 0x000fc6000000001a */
        /* <DEDUP_REMOVED lines=24> */
[----:B------:R-:W-:Y:S04]  /*53750*/  @!P0 STG.E.U8 desc[UR30][R106.64+0x148], R31 ;  /* 0x0001481f6a008986 */ /* 0x000fe8000c10111e */
[----:B------:R-:W3:Y:S01]  /*53760*/  @!P4 LDG.E.U8 R26, desc[UR30][R18.64+0x149] ;  /* 0x0001491e121ac981 */ /* 0x000ee2000c1e1100 */
[----:B0-----:R-:W0:Y:S02]  /*53770*/  @!P2 LDC.64 R16, c[0x0][0x5c0] ;  /* 0x00017000ff10ab82 */ /* 0x001e240000000a00 */
[----:B0-----:R-:W-:-:S05]  /*53780*/  @!P2 IADD3 R16, P3, R175, R16, RZ ;  /* 0x00000010af10a210 */ /* 0x001fca0007f7e0ff */
[----:B------:R-:W-:Y:S01]  /*53790*/  @!P2 IMAD.X R17, R177, 0x1, R17, P3 ;  /* 0x00000001b111a824 */ /* 0x000fe200018e0611 */
[----:B------:R-:W-:Y:S02]  /*537a0*/  ISETP.LT.OR P3, PT, R28, 0x149, !P1 ;  /* 0x000001491c00780c */ /* 0x000fe40004f61670 */
[----:B---3--:R-:W-:-:S04]  /*537b0*/  LOP3.LUT R26, R26, 0xff, RZ, 0xc0, !PT ;  /* 0x000000ff1a1a7812 */ /* 0x008fc800078ec0ff */
[----:B------:R-:W-:-:S05]  /*537c0*/  F2FP.F16.E4M3.UNPACK_B R26, R26 ;  /* 0x0000001aff1a723e */ /* 0x000fca00020006ff */
[----:B------:R-:W-:-:S05]  /*537d0*/  HADD2.F32 R26, -RZ, R26.H0_H0 ;  /* 0x2000001aff1a7230 */ /* 0x000fca0000004100 */
[----:B------:R-:W-:-:S04]  /*537e0*/  FMUL R26, R26, UR25 ;  /* 0x000000191a1a7c20 */ /* 0x000fc80008400000 */
[----:B------:R-:W-:Y:S01]  /*537f0*/  FFMA R26, R196, UR26, R26 ;  /* 0x0000001ac41a7c23 */ /* 0x000fe2000800001a */
[----:B------:R-:W-:Y:S02]  /*53800*/  ISETP.LT.OR P2, PT, R28, 0x14a, !P1 ;  /* 0x0000014a1c00780c */ /* 0x000fe40004f41670 */
[----:B------:R-:W-:Y:S01]  /*53810*/  LOP3.LUT P0, RZ, R2, 0x20000000, RZ, 0xc0, !PT ;  /* 0x2000000002ff7812 */ /* 0x000fe2000780c0ff */
[----:B------:R-:W3:Y:S01]  /*53820*/  LDL.LU R196, [R1+0xca8] ;  /* 0x000ca80001c47983 */ /* 0x000ee20000300800 */
        /* <DEDUP_REMOVED lines=11> */
[----:B0-----:R-:W-:Y:S02]  /*538e0*/  F2FP.SATFINITE.E4M3.F32.PACK_AB_MERGE_C R27, RZ, R26, RZ ;  /* 0x0000001aff1b723e */ /* 0x001fe400048070ff */
[----:B------:R-:W-:-:S03]  /*538f0*/  PRMT R26, RZ, 0x7610, R26 ;  /* 0x00007610ff1a7816 */ /* 0x000fc6000000001a */
        /* <DEDUP_REMOVED lines=24> */
[----:B------:R-:W-:Y:S04]  /*53a80*/  @!P0 STG.E.U8 desc[UR30][R100.64+0x150], R31 ;  /* 0x0001501f64008986 */ /* 0x000fe8000c10111e */
[----:B------:R-:W4:Y:S01]  /*53a90*/  @!P4 LDG.E.U8 R26, desc[UR30][R18.64+0x151] ;  /* 0x0001511e121ac981 */ /* 0x000f22000c1e1100 */
[----:B0-----:R-:W0:Y:S02]  /*53aa0*/  @!P2 LDC.64 R16, c[0x0][0x5c0] ;  /* 0x00017000ff10ab82 */ /* 0x001e240000000a00 */
[----:B0-----:R-:W-:-:S05]  /*53ab0*/  @!P2 IADD3 R16, P3, R165, R16, RZ ;  /* 0x00000010a510a210 */ /* 0x001fca0007f7e0ff */
[----:B------:R-:W-:Y:S01]  /*53ac0*/  @!P2 IMAD.X R17, R167, 0x1, R17, P3 ;  /* 0x00000001a711a824 */ /* 0x000fe200018e0611 */
[----:B------:R-:W-:Y:S02]  /*53ad0*/  ISETP.LT.OR P3, PT, R28, 0x151, !P1 ;  /* 0x000001511c00780c */ /* 0x000fe40004f61670 */
[----:B----4-:R-:W-:-:S04]  /*53ae0*/  LOP3.LUT R26, R26, 0xff, RZ, 0xc0, !PT ;  /* 0x000000ff1a1a7812 */ /* 0x010fc800078ec0ff */
[----:B------:R-:W-:-:S05]  /*53af0*/  F2FP.F16.E4M3.UNPACK_B R26, R26 ;  /* 0x0000001aff1a723e */ /* 0x000fca00020006ff */
[----:B------:R-:W-:-:S05]  /*53b00*/  HADD2.F32 R26, -RZ, R26.H0_H0 ;  /* 0x2000001aff1a7230 */ /* 0x000fca0000004100 */
[----:B------:R-:W-:-:S04]  /*53b10*/  FMUL R26, R26, UR25 ;  /* 0x000000191a1a7c20 */ /* 0x000fc80008400000 */
[----:B------:R-:W-:Y:S01]  /*53b20*/  FFMA R26, R191, UR26, R26 ;  /* 0x0000001abf1a7c23 */ /* 0x000fe2000800001a */
[----:B------:R-:W-:Y:S02]  /*53b30*/  ISETP.LT.OR P2, PT, R28, 0x152, !P1 ;  /* 0x000001521c00780c */ /* 0x000fe40004f41670 */
[----:B------:R-:W-:Y:S01]  /*53b40*/  LOP3.LUT P0, RZ, R2, 0x8000000, RZ, 0xc0, !PT ;  /* 0x0800000002ff7812 */ /* 0x000fe2000780c0ff */
[----:B------:R-:W4:Y:S01]  /*53b50*/  LDL.LU R191, [R1+0xcb8] ;  /* 0x000cb80001bf7983 */ /* 0x000f220000300800 */
        /* <DEDUP_REMOVED lines=35> */
[----:B------:R-:W-:Y:S04]  /*53d90*/  @!P0 STG.E.U8 desc[UR30][R88.64+0x158], R31 ;  /* 0x0001581f58008986 */ /* 0x000fe8000c10111e */
[----:B------:R-:W4:Y:S01]  /*53da0*/  @!P4 LDG.E.U8 R26, desc[UR30][R18.64+0x159] ;  /* 0x0001591e121ac981 */ /* 0x000f22000c1e1100 */
[----:B------:R-:W-:-:S13]  /*53db0*/  ISETP.LT.OR P2, PT, R28, 0x159, !P1 ;  /* 0x000001591c00780c */ /* 0x000fda0004f41670 */
        /* <DEDUP_REMOVED lines=8> */
[----:B--2---:R-:W-:Y:S01]  /*53e40*/  FFMA R26, R197, UR26, R26 ;  /* 0x0000001ac51a7c23 */ /* 0x004fe2000800001a */
[----:B------:R-:W-:Y:S01]  /*53e50*/  ISETP.LT.OR P2, PT, R28, 0x15a, !P1 ;  /* 0x0000015a1c00780c */ /* 0x000fe20004f41670 */
[----:B------:R-:W2:Y:S01]  /*53e60*/  LDL.LU R197, [R1+0xcc4] ;  /* 0x000cc40001c57983 */ /* 0x000ea20000300800 */
[----:B------:R-:W-:-:S03]  /*53e70*/  LOP3.LUT P0, RZ, R2, 0x2000000, RZ, 0xc0, !PT ;  /* 0x0200000002ff7812 */ /* 0x000fc6000780c0ff */
[----:B------:R-:W4:Y:S01]  /*53e80*/  LDL.LU R191, [R1+0xcc8] ;  /* 0x000cc80001bf7983 */ /* 0x000f220000300800 */
        /* <DEDUP_REMOVED lines=11> */
[----:B0-----:R-:W-:-:S05]  /*53f40*/  F2FP.SATFINITE.E4M3.F32.PACK_AB_MERGE_C R27, RZ, R26, RZ ;  /* 0x0000001aff1b723e */ /* 0x001fca00048070ff */
[----:B------:R0:W-:Y:S02]  /*53f50*/  @!P3 STG.E.U8 desc[UR30][R16.64+0x158], R27 ;  /* 0x0001581b1000b986 */ /* 0x0001e4000c10111e */
[----:B0-----:R-:W0:Y:S01]  /*53f60*/  @!P2 LDC.64 R16, c[0x0][0x5c0] ;  /* 0x00017000ff10ab82 */ /* 0x001e220000000a00 */
[----:B------:R-:W-:Y:S02]  /*53f70*/  PRMT R26, RZ, 0x7610, R26 ;  /* 0x00007610ff1a7816 */ /* 0x000fe4000000001a */
[----:B0-----:R-:W-:-:S05]  /*53f80*/  @!P2 IADD3 R16, P3, R58, R16, RZ ;  /* 0x000000103a10a210 */ /* 0x001fca0007f7e0ff */
[----:B------:R-:W-:Y:S01]  /*53f90*/  @!P2 IMAD.X R17, R60, 0x1, R17, P3 ;  /* 0x000000013c11a824 */ /* 0x000fe200018e0611 */
[----:B------:R-:W-:-:S13]  /*53fa0*/  ISETP.LT.OR P3, PT, R28, 0x15a, !P1 ;  /* 0x0000015a1c00780c */ /* 0x000fda0004f61670 */
[----:B------:R-:W2:Y:S02]  /*53fb0*/  @!P3 LDG.E.U8 R26, desc[UR30][R20.64+0x159] ;  /* 0x0001591e141ab981 */ /* 0x000ea4000c1e1100 */
        /* <DEDUP_REMOVED lines=28> */
[----:B---3--:R-:W-:Y:S01]  /*54180*/  FFMA R26, R196, UR26, R26 ;  /* 0x0000001ac41a7c23 */ /* 0x008fe2000800001a */
[----:B------:R-:W-:Y:S01]  /*54190*/  ISETP.LT.OR P0, PT, R28, 0x162, !P1 ;  /* 0x000001621c00780c */ /* 0x000fe20004f01670 */
[----:B------:R-:W3:Y:S04]  /*541a0*/  LDL.LU R196, [R1+0xcd4] ;  /* 0x000cd40001c47983 */ /* 0x000ee80000300800 */
        /* <DEDUP_REMOVED lines=35> */
[C---:B------:R-:W-:Y:S02]  /*543e0*/  LOP3.LUT P0, RZ, R14.reuse, 0x10000000, RZ, 0xc0, !PT ;  /* 0x100000000eff7812 */ /* 0x040fe4000780c0ff */
[----:B------:R-:W-:Y:S01]  /*543f0*/  LOP3.LUT P2, RZ, R14, 0x20000000, RZ, 0xc0, !PT ;  /* 0x200000000eff7812 */ /* 0x000fe2000784c0ff */
[----:B------:R-:W4:Y:S01]  /*54400*/  LDL.LU R191, [R1+0xce4] ;  /* 0x000ce40001bf7983 */ /* 0x000f220000300800 */
        /* <DEDUP_REMOVED lines=32> */
[----:B------:R-:W-:Y:S02]  /*54610*/  LOP3.LUT P3, RZ, R2, 0x200000, RZ, 0xc0, !PT ;  /* 0x0020000002ff7812 */ /* 0x000fe4000786c0ff */
[----:B----4-:R-:W-:-:S04]  /*54620*/  LOP3.LUT R26, R26, 0xff, RZ, 0xc0, !PT ;  /* 0x000000ff1a1a7812 */ /* 0x010fc800078ec0ff */
[----:B------:R-:W-:-:S05]  /*54630*/  F2FP.F16.E4M3.UNPACK_B R26, R26 ;  /* 0x0000001aff1a723e */ /* 0x000fca00020006ff */
[----:B------:R-:W-:-:S05]  /*54640*/  HADD2.F32 R26, -RZ, R26.H0_H0 ;  /* 0x2000001aff1a7230 */ /* 0x000fca0000004100 */
[----:B------:R-:W-:-:S04]  /*54650*/  FMUL R26, R26, UR25 ;  /* 0x000000191a1a7c20 */ /* 0x000fc80008400000 */
[----:B------:R-:W-:Y:S01]  /*54660*/  FFMA R26, R191, UR26, R26 ;  /* 0x0000001abf1a7c23 */ /* 0x000fe2000800001a */
[----:B------:R-:W-:Y:S01]  /*54670*/  PRMT R30, RZ, 0x7610, R30 ;  /* 0x00007610ff1e7816 */ /* 0x000fe2000000001e */
[----:B------:R-:W4:Y:S03]  /*54680*/  LDL.LU R191, [R1+0xcf0] ;  /* 0x000cf00001bf7983 */ /* 0x000f260000300800 */
[----:B------:R-:W-:Y:S02]  /*54690*/  F2FP.SATFINITE.E4M3.F32.PACK_AB_MERGE_C R27, RZ, R26, RZ ;  /* 0x0000001aff1b723e */ /* 0x000fe400048070ff */
[----:B------:R-:W-:-:S03]  /*546a0*/  PRMT R26, RZ, 0x7610, R26 ;  /* 0x00007610ff1a7816 */ /* 0x000fc6000000001a */
[----:B------:R0:W-:Y:S04]  /*546b0*/  @!P2 STG.E.U8 desc[UR30][R16.64+0x169], R27 ;  /* 0x0001691b1000a986 */ /* 0x0001e8000c10111e */
[----:B------:R-:W2:Y:S01]  /*546c0*/  @!P3 LDG.E.U8 R26, desc[UR30][R18.64+0x170] ;  /* 0x0001701e121ab981 */ /* 0x000ea2000c1e1100 */
[----:B0-----:R-:W0:Y:S01]  /*546d0*/  @!P6 LDC.64 R16, c[0x0][0x5c0] ;  /* 0x00017000ff10eb82 */ /* 0x001e220000000a00 */
        /* <DEDUP_REMOVED lines=18> */
[----:B------:R-:W-:Y:S04]  /*54800*/  @!P4 STG.E.U8 desc[UR30][R74.64+0x171], R37 ;  /* 0x000171254a00c986 */ /* 0x000fe8000c10111e */
[----:B------:R-:W4:Y:S01]  /*54810*/  @!P6 LDG.E.U8 R30, desc[UR30][R20.64+0x170] ;  /* 0x0001701e141ee981 */ /* 0x000f22000c1e1100 */
[----:B0-----:R-:W-:-:S05]  /*54820*/  @!P6 IADD3 R26, P3, R41, R16, RZ ;  /* 0x00000010291ae210 */ /* 0x001fca0007f7e0ff */
[----:B------:R-:W-:Y:S02]  /*54830*/  @!P6 IMAD.X R27, R42, 0x1, R17, P3 ;  /* 0x000000012a1be824 */ /* 0x000fe400018e0611 */
[----:B------:R-:W0:Y:S01]  /*54840*/  @!P5 LDC.64 R16, c[0x0][0x5c0] ;  /* 0x00017000ff10db82 */ /* 0x000e220000000a00 */
[----:B----4-:R-:W-:-:S04]  /*54850*/  LOP3.LUT R30, R30, 0xff, RZ, 0xc0, !PT ;  /* 0x000000ff1e1e7812 */ /* 0x010fc800078ec0ff */
[----:B------:R-:W-:-:S05]  /*54860*/  F2FP.F16.E4M3.UNPACK_B R30, R30 ;  /* 0x0000001eff1e723e */ /* 0x000fca00020006ff */
[----:B------:R-:W-:-:S05]  /*54870*/  HADD2.F32 R30, -RZ, R30.H0_H0 ;  /* 0x2000001eff1e7230 */ /* 0x000fca0000004100 */
[----:B------:R-:W-:-:S04]  /*54880*/  FMUL R30, R30, UR25 ;  /* 0x000000191e1e7c20 */ /* 0x000fc80008400000 */
[----:B------:R-:W-:Y:S01]  /*54890*/  FFMA R30, R191, UR26, R30 ;  /* 0x0000001abf1e7c23 */ /* 0x000fe2000800001e */
[----:B0-----:R-:W-:Y:S02]  /*548a0*/  @!P5 IADD3 R16, P3, R35, R16, RZ ;  /* 0x000000102310d210 */ /* 0x001fe40007f7e0ff */
[----:B------:R-:W-:Y:S01]  /*548b0*/  ISETP.GE.AND P4, PT, R15, 0x81, PT ;  /* 0x000000810f00780c */ /* 0x000fe20003f86270 */
[----:B------:R-:W4:Y:S01]  /*548c0*/  LDL.LU R191, [R1+0xcfc] ;  /* 0x000cfc0001bf7983 */ /* 0x000f220000300800 */
[----:B-1----:R-:W-:Y:S02]  /*548d0*/  F2FP.SATFINITE.E4M3.F32.PACK_AB_MERGE_C R31, RZ, R30, RZ ;  /* 0x0000001eff1f723e */ /* 0x002fe400048070ff */
[----:B------:R-:W-:-:S03]  /*548e0*/  PRMT R30, RZ, 0x7610, R30 ;  /* 0x00007610ff1e7816 */ /* 0x000fc6000000001e */
[----:B------:R-:W-:Y:S04]  /*548f0*/  @!P6 STG.E.U8 desc[UR30][R26.64+0x170], R31 ;  /* 0x0001701f1a00e986 */ /* 0x000fe8000c10111e */
[----:B------:R-:W2:Y:S01]  /*54900*/  @!P5 LDG.E.U8 R30, desc[UR30][R20.64+0x171] ;  /* 0x0001711e141ed981 */ /* 0x000ea2000c1e1100 */
[----:B------:R-:W-:Y:S01]  /*54910*/  @!P5 IMAD.X R17, R39, 0x1, R17, P3 ;  /* 0x000000012711d824 */ /* 0x000fe200018e0611 */
        /* <DEDUP_REMOVED lines=8> */
[----:B------:R-:W-:Y:S02]  /*549a0*/  F2FP.SATFINITE.E4M3.F32.PACK_AB_MERGE_C R35, RZ, R30, RZ ;  /* 0x0000001eff23723e */ /* 0x000fe400048070ff */
[----:B------:R-:W-:-:S03]  /*549b0*/  PRMT R30, RZ, 0x7610, R30 ;  /* 0x00007610ff1e7816 */ /* 0x000fc6000000001e */
[----:B------:R0:W-:Y:S04]  /*549c0*/  @!P5 STG.E.U8 desc[UR30][R16.64+0x171], R35 ;  /* 0x000171231000d986 */ /* 0x0001e8000c10111e */
[----:B------:R-:W3:Y:S01]  /*549d0*/  @!P2 LDG.E.U8 R30, desc[UR30][R18.64+0x178] ;  /* 0x0001781e121ea981 */ /* 0x000ee2000c1e1100 */
[----:B0-----:R-:W0:Y:S01]  /*549e0*/  @!P4 LDC.64 R16, c[0x0][0x5c0] ;  /* 0x00017000ff10cb82 */ /* 0x001e220000000a00 */
[----:B---3--:R-:W-:-:S04]  /*549f0*/  LOP3.LUT R30, R30, 0xff, RZ, 0xc0, !PT ;  /* 0x000000ff1e1e7812 */ /* 0x008fc800078ec0ff */
[----:B------:R-:W-:-:S05]  /*54a00*/  F2FP.F16.E4M3.UNPACK_B R30, R30 ;  /* 0x0000001eff1e723e */ /* 0x000fca00020006ff */
[----:B------:R-:W-:-:S05]  /*54a10*/  HADD2.F32 R30, -RZ, R30.H0_H0 ;  /* 0x2000001eff1e7230 */ /* 0x000fca0000004100 */
[----:B------:R-:W-:-:S04]  /*54a20*/  FMUL R30, R30, UR25 ;  /* 0x000000191e1e7c20 */ /* 0x000fc80008400000 */
[----:B------:R-:W-:Y:S01]  /*54a30*/  FFMA R30, R196, UR26, R30 ;  /* 0x0000001ac41e7c23 */ /* 0x000fe2000800001e */
[----:B0-----:R-:W-:Y:S01]  /*54a40*/  @!P4 IADD3 R16, P3, P5, R24, R16, R7 ;  /* 0x000000101810c210 */ /* 0x001fe20007d7e007 */
[----:B------:R-:W3:Y:S03]  /*54a50*/  LDL.LU R196, [R1+0xd04] ;  /* 0x000d040001c47983 */ /* 0x000ee60000300800 */
[----:B------:R-:W-:-:S05]  /*54a60*/  F2FP.SATFINITE.E4M3.F32.PACK_AB_MERGE_C R27, RZ, R30, RZ ;  /* 0x0000001eff1b723e */ /* 0x000fca00048070ff */
[----:B------:R0:W-:Y:S04]  /*54a70*/  @!P2 STG.E.U8 desc[UR30][R72.64+0x178], R27 ;  /* 0x0001781b4800a986 */ /* 0x0001e8000c10111e */
[----:B------:R-:W4:Y:S01]  /*54a80*/  @!P4 LDG.E.U8 R15, desc[UR30][R18.64+0x179] ;  /* 0x0001791e120fc981 */ /* 0x000f22000c1e1100 */
[----:B------:R-:W-:Y:S02]  /*54a90*/  @!P4 IADD3.X R17, R29, R17, R6, P3, P5 ;  /* 0x000000111d11c210 */ /* 0x000fe40001fea406 */
        /* <DEDUP_REMOVED lines=9> */
[----:B0-----:R-:W-:Y:S02]  /*54b30*/  F2FP.SATFINITE.E4M3.F32.PACK_AB_MERGE_C R27, RZ, R15, RZ ;  /* 0x0000000fff1b723e */ /* 0x001fe400048070ff */
[----:B------:R-:W-:-:S03]  /*54b40*/  PRMT R15, RZ, 0x7610, R15 ;  /* 0x00007610ff0f7816 */ /* 0x000fc6000000000f */
[----:B------:R0:W-:Y:S04]  /*54b50*/  @!P4 STG.E.U8 desc[UR30][R16.64+0x179], R27 ;  /* 0x0001791b1000c986 */ /* 0x0001e8000c10111e */
[----:B------:R-:W2:Y:S01]  /*54b60*/  @!P3 LDG.E.U8 R15, desc[UR30][R20.64+0x178] ;  /* 0x0001781e140fb981 */ /* 0x000ea2000c1e1100 */
[----:B0-----:R-:W0:Y:S01]  /*54b70*/  @!P3 LDC.64 R16, c[0x0][0x5c0] ;  /* 0x00017000ff10bb82 */ /* 0x001e220000000a00 */
        /* <DEDUP_REMOVED lines=8> */
[----:B------:R-:W-:Y:S01]  /*54c00*/  FFMA R15, R197, UR26, R15 ;  /* 0x0000001ac50f7c23 */ /* 0x000fe2000800000f */
[----:B------:R-:W-:Y:S01]  /*54c10*/  @!P1 IADD3 R27, P4, P5, R3, R24, R7 ;  /* 0x00000018031b9210 */ /* 0x000fe20007d9e007 */
[----:B------:R-:W2:Y:S03]  /*54c20*/  LDL.LU R197, [R1+0xd0c] ;  /* 0x000d0c0001c57983 */ /* 0x000ea60000300800 */
[----:B------:R-:W-:Y:S02]  /*54c30*/  F2FP.SATFINITE.E4M3.F32.PACK_AB_MERGE_C R19, RZ, R15, RZ ;  /* 0x0000000fff13723e */ /* 0x000fe400048070ff */
[----:B------:R-:W-:-:S03]  /*54c40*/  PRMT R15, RZ, 0x7610, R15 ;  /* 0x00007610ff0f7816 */ /* 0x000fc6000000000f */
[----:B------:R0:W-:Y:S04]  /*54c50*/  @!P3 STG.E.U8 desc[UR30][R16.64+0x178], R19 ;  /* 0x000178131000b986 */ /* 0x0001e8000c10111e */
[----:B------:R-:W3:Y:S01]  /*54c60*/  @!P1 LDG.E.U8 R15, desc[UR30][R20.64+0x179] ;  /* 0x0001791e140f9981 */ /* 0x000ee2000c1e1100 */
[----:B0-----:R-:W0:Y:S01]  /*54c70*/  @!P1 LDC.64 R16, c[0x0][0x5c0] ;  /* 0x00017000ff109b82 */ /* 0x001e220000000a00 */
[----:B------:R-:W-:Y:S02]  /*54c80*/  ISETP.LT.OR P3, PT, R28, 0xc1, !P2 ;  /* 0x000000c11c00780c */ /* 0x000fe40005761670 */
[----:B------:R-:W-:Y:S02]  /*54c90*/  @!P1 IADD3.X R18, R4, R29, R6, P4, P5 ;  /* 0x0000001d04129210 */ /* 0x000fe400027ea406 */
        /* <DEDUP_REMOVED lines=9> */
[----:B------:R-:W-:Y:S02]  /*54d30*/  F2FP.SATFINITE.E4M3.F32.PACK_AB_MERGE_C R19, RZ, R15, RZ ;  /* 0x0000000fff13723e */ /* 0x000fe400048070ff */
[----:B------:R-:W-:-:S03]  /*54d40*/  PRMT R15, RZ, 0x7610, R15 ;  /* 0x00007610ff0f7816 */ /* 0x000fc6000000000f */
[----:B------:R0:W-:Y:S04]  /*54d50*/  @!P1 STG.E.U8 desc[UR30][R16.64+0x179], R19 ;  /* 0x0001791310009986 */ /* 0x0001e8000c10111e */
[----:B------:R-:W4:Y:S01]  /*54d60*/  @!P3 LDG.E.U8 R15, desc[UR30][R22.64+0xc0] ;  /* 0x0000c01e160fb981 */ /* 0x000f22000c1e1100 */
[----:B0-----:R-:W0:Y:S01]  /*54d70*/  @!P3 LDC.64 R16, c[0x0][0x5c0] ;  /* 0x00017000ff10bb82 */ /* 0x001e220000000a00 */
[----:B------:R-:W-:Y:S02]  /*54d80*/  ISETP.LT.OR P1, PT, R28, 0xc2, !P2 ;  /* 0x000000c21c00780c */ /* 0x000fe40005721670 */
[----:B0-----:R-:W-:-:S04]  /*54d90*/  @!P3 IADD3 R16, P4, P5, R24, R16, R9 ;  /* 0x000000101810b210 */ /* 0x001fc80007d9e009 */
[----:B------:R-:W-:Y:S02]  /*54da0*/  @!P3 IADD3.X R17, R29, R17, R8, P4, P5 ;  /* 0x000000111d11b210 */ /* 0x000fe400027ea408 */
        /* <DEDUP_REMOVED lines=17> */
[----:B--2---:R-:W-:Y:S01]  /*54ec0*/  FFMA R15, R197, UR26, R15 ;  /* 0x0000001ac50f7c23 */ /* 0x004fe2000800000f */
[----:B------:R-:W-:Y:S01]  /*54ed0*/  @!P3 IADD3 R21, P4, P5, R3, R24, R9 ;  /* 0x000000180315b210 */ /* 0x000fe20007d9e009 */
[----:B------:R-:W2:Y:S04]  /*54ee0*/  LDL.LU R197, [R1+0xd14] ;  /* 0x000d140001c57983 */ /* 0x000ea80000300800 */
[----:B------:R-:W4:Y:S01]  /*54ef0*/  LDL.LU R191, [R1+0xd18] ;  /* 0x000d180001bf7983 */ /* 0x000f220000300800 */
        /* <DEDUP_REMOVED lines=14> */
[----:B------:R-:W-:Y:S01]  /*54fe0*/  @!P1 IADD3 R21, P4, P5, R3, R24, R9 ;  /* 0x0000001803159210 */ /* 0x000fe20007d9e009 */
[----:B------:R-:W3:Y:S03]  /*54ff0*/  LDL.LU R196, [R1+0xd1c] ;  /* 0x000d1c0001c47983 */ /* 0x000ee60000300800 */
[----:B------:R-:W-:Y:S02]  /*55000*/  F2FP.SATFINITE.E4M3.F32.PACK_AB_MERGE_C R19, RZ, R15, RZ ;  /* 0x0000000fff13723e */ /* 0x000fe400048070ff */
[----:B------:R-:W-:-:S03]  /*55010*/  PRMT R15, RZ, 0x7610, R15 ;  /* 0x00007610ff0f7816 */ /* 0x000fc6000000000f */
[----:B------:R0:W-:Y:S04]  /*55020*/  @!P3 STG.E.U8 desc[UR30][R16.64+0xc0], R19 ;  /* 0x0000c0131000b986 */ /* 0x0001e8000c10111e */
[----:B------:R-:W2:Y:S01]  /*55030*/  @!P1 LDG.E.U8 R15, desc[UR30][R32.64+0xc1] ;  /* 0x0000c11e200f9981 */ /* 0x000ea2000c1e1100 */
[----:B0-----:R-:W0:Y:S01]  /*55040*/  @!P1 LDC.64 R16, c[0x0][0x5c0] ;  /* 0x00017000ff109b82 */ /* 0x001e220000000a00 */
[----:B------:R-:W-:Y:S02]  /*55050*/  ISETP.LT.OR P3, PT, R28, 0xc9, !P2 ;  /* 0x000000c91c00780c */ /* 0x000fe40005761670 */
[----:B------:R-:W-:Y:S02]  /*55060*/  @!P1 IADD3.X R18, R4, R29, R8, P4, P5 ;  /* 0x0000001d04129210 */ /* 0x000fe400027ea408 */
[----:B0-----:R-:W-:-:S05]  /*55070*/  @!P1 IADD3 R16, P4, R21, R16, RZ ;  /* 0x0000001015109210 */ /* 0x001fca0007f9e0ff */
[----:B------:R-:W-:-:S04]  /*55080*/  @!P1 IMAD.X R17, R18, 0x1, R17, P4 ;  /* 0x0000000112119824 */ /* 0x000fc800020e0611 */
[----:B------:R-:W0:Y:S01]  /*55090*/  @!P3 LDC.64 R18, c[0x0][0x5c0] ;  /* 0x00017000ff12bb82 */ /* 0x000e220000000a00 */
[----:B--2---:R-:W-:-:S04]  /*550a0*/  LOP3.LUT R15, R15, 0xff, RZ, 0xc0, !PT ;  /* 0x000000ff0f0f7812 */ /* 0x004fc800078ec0ff */
[----:B------:R-:W-:-:S05]  /*550b0*/  F2FP.F16.E4M3.UNPACK_B R15, R15 ;  /* 0x0000000fff0f723e */ /* 0x000fca00020006ff */
[----:B------:R-:W-:-:S05]  /*550c0*/  HADD2.F32 R15, -RZ, R15.H0_H0 ;  /* 0x2000000fff0f7230 */ /* 0x000fca0000004100 */
[----:B------:R-:W-:-:S04]  /*550d0*/  FMUL R15, R15, UR25 ;  /* 0x000000190f0f7c20 */ /* 0x000fc80008400000 */
[----:B------:R-:W-:Y:S01]  /*550e0*/  FFMA R15, R197, UR26, R15 ;  /* 0x0000001ac50f7c23 */ /* 0x000fe2000800000f */
[----:B0-----:R-:W-:Y:S01]  /*550f0*/  @!P3 IADD3 R18, P4, P5, R24, R18, R9 ;  /* 0x000000121812b210 */ /* 0x001fe20007d9e009 */
[----:B------:R-:W2:Y:S03]  /*55100*/  LDL.LU R197, [R1+0xd20] ;  /* 0x000d200001c57983 */ /* 0x000ea60000300800 */
[----:B------:R-:W-:Y:S02]  /*55110*/  F2FP.SATFINITE.E4M3.F32.PACK_AB_MERGE_C R21, RZ, R15, RZ ;  /* 0x0000000fff15723e */ /* 0x000fe400048070ff */
[----:B------:R-:W-:-:S03]  /*55120*/  PRMT R15, RZ, 0x7610, R15 ;  /* 0x00007610ff0f7816 */ /* 0x000fc6000000000f */
[----:B------:R0:W-:Y:S04]  /*55130*/  @!P1 STG.E.U8 desc[UR30][R16.64+0xc1], R21 ;  /* 0x0000c11510009986 */ /* 0x0001e8000c10111e */
[----:B------:R-:W4:Y:S01]  /*55140*/  @!P3 LDG.E.U8 R15, desc[UR30][R22.64+0xc8] ;  /* 0x0000c81e160fb981 */ /* 0x000f22000c1e1100 */
[----:B------:R-:W-:Y:S02]  /*55150*/  ISETP.LT.OR P1, PT, R28, 0xca, !P2 ;  /* 0x000000ca1c00780c */ /* 0x000fe40005721670 */
[----:B------:R-:W-:-:S11]  /*55160*/  @!P3 IADD3.X R19, R29, R19, R8, P4, P5 ;  /* 0x000000131d13b210 */ /* 0x000fd600027ea408 */
[----:B0-----:R-:W0:Y:S01]  /*55170*/  @!P1 LDC.64 R16, c[0x0][0x5c0] ;  /* 0x00017000ff109b82 */ /* 0x001e220000000a00 */
        /* <DEDUP_REMOVED lines=10> */
[----:B0-----:R-:W-:-:S04]  /*55220*/  @!P1 IADD3 R16, P4, P5, R24, R16, R9 ;  /* 0x0000001018109210 */ /* 0x001fc80007d9e009 */
[----:B------:R-:W-:-:S07]  /*55230*/  @!P1 IADD3.X R17, R29, R17, R8, P4, P5 ;  /* 0x000000111d119210 */ /* 0x000fce00027ea408 */
[----:B-1----:R-:W0:Y:S01]  /*55240*/  @!P3 LDC.64 R18, c[0x0][0x5c0] ;  /* 0x00017000ff12bb82 */ /* 0x002e220000000a00 */
[----:B----4-:R-:W-:-:S04]  /*55250*/  LOP3.LUT R15, R15, 0xff, RZ, 0xc0, !PT ;  /* 0x000000ff0f0f7812 */ /* 0x010fc800078ec0ff */
[----:B------:R-:W-:-:S05]  /*55260*/  F2FP.F16.E4M3.UNPACK_B R15, R15 ;  /* 0x0000000fff0f723e */ /* 0x000fca00020006ff */
[----:B------:R-:W-:-:S05]  /*55270*/  HADD2.F32 R15, -RZ, R15.H0_H0 ;  /* 0x2000000fff0f7230 */ /* 0x000fca0000004100 */
[----:B------:R-:W-:-:S04]  /*55280*/  FMUL R15, R15, UR25 ;  /* 0x000000190f0f7c20 */ /* 0x000fc80008400000 */
[----:B---3--:R-:W-:Y:S01]  /*55290*/  FFMA R15, R196, UR26, R15 ;  /* 0x0000001ac40f7c23 */ /* 0x008fe2000800000f */
[----:B------:R-:W-:Y:S01]  /*552a0*/  @!P3 IADD3 R27, P4, P5, R3, R24, R9 ;  /* 0x00000018031bb210 */ /* 0x000fe20007d9e009 */
[----:B------:R-:W3:Y:S04]  /*552b0*/  LDL.LU R196, [R1+0xd24] ;  /* 0x000d240001c47983 */ /* 0x000ee80000300800 */
[----:B------:R-:W4:Y:S01]  /*552c0*/  LDL.LU R191, [R1+0xd28] ;  /* 0x000d280001bf7983 */ /* 0x000f220000300800 */
[----:B------:R-:W-:Y:S02]  /*552d0*/  F2FP.SATFINITE.E4M3.F32.PACK_AB_MERGE_C R21, RZ, R15, RZ ;  /* 0x0000000fff15723e */ /* 0x000fe400048070ff */
[----:B------:R-:W-:-:S03]  /*552e0*/  PRMT R15, RZ, 0x7610, R15 ;  /* 0x00007610ff0f7816 */ /* 0x000fc6000000000f */
[----:B------:R1:W-:Y:S04]  /*552f0*/  @!P1 STG.E.U8 desc[UR30][R16.64+0xc9], R21 ;  /* 0x0000c91510009986 */ /* 0x0003e8000c10111e */
[----:B------:R-:W2:Y:S01]  /*55300*/  @!P3 LDG.E.U8 R15, desc[UR30][R32.64+0xc8] ;  /* 0x0000c81e200fb981 */ /* 0x000ea2000c1e1100 */
[----:B------:R-:W-:Y:S02]  /*55310*/  ISETP.LT.OR P1, PT, R28, 0xca, !P0 ;  /* 0x000000ca1c00780c */ /* 0x000fe40004721670 */
[----:B------:R-:W-:Y:S02]  /*55320*/  @!P3 IADD3.X R20, R4, R29, R8, P4, P5 ;  /* 0x0000001d0414b210 */ /* 0x000fe400027ea408 */
[----:B0-----:R-:W-:-:S05]  /*55330*/  @!P3 IADD3 R18, P4, R27, R18, RZ ;  /* 0x000000121b12b210 */ /* 0x001fca0007f9e0ff */
[----:B------:R-:W-:-:S04]  /*55340*/  @!P3 IMAD.X R19, R20, 0x1, R19, P4 ;  /* 0x000000011413b824 */ /* 0x000fc800020e0613 */
[----:B-1----:R-:W0:Y:S01]  /*55350*/  @!P1 LDC.64 R16, c[0x0][0x5c0] ;  /* 0x00017000ff109b82 */ /* 0x002e220000000a00 */
        /* <DEDUP_REMOVED lines=11> */
[----:B------:R-:W-:Y:S02]  /*55410*/  ISETP.LT.OR P3, PT, R28, 0xd1, !P2 ;  /* 0x000000d11c00780c */ /* 0x000fe40005761670 */
[----:B------:R-:W-:Y:S02]  /*55420*/  @!P1 IADD3.X R26, R4, R29, R8, P4, P5 ;  /* 0x0000001d041a9210 */ /* 0x000fe400027ea408 */
[----:B0-----:R-:W-:-:S05]  /*55430*/  @!P1 IADD3 R20, P4, R21, R16, RZ ;  /* 0x0000001015149210 */ /* 0x001fca0007f9e0ff */
[----:B------:R-:W-:-:S04]  /*55440*/  @!P1 IMAD.X R21, R26, 0x1, R17, P4 ;  /* 0x000000011a159824 */ /* 0x000fc800020e0611 */
[----:B------:R-:W1:Y:S01]  /*55450*/  @!P3 LDC.64 R16, c[0x0][0x5c0] ;  /* 0x00017000ff10bb82 */ /* 0x000e620000000a00 */
[----:B---3--:R-:W-:-:S04]  /*55460*/  LOP3.LUT R15, R15, 0xff, RZ, 0xc0, !PT ;  /* 0x000000ff0f0f7812 */ /* 0x008fc800078ec0ff */
[----:B------:R-:W-:-:S05]  /*55470*/  F2FP.F16.E4M3.UNPACK_B R15, R15 ;  /* 0x0000000fff0f723e */ /* 0x000fca00020006ff */
[----:B------:R-:W-:-:S05]  /*55480*/  HADD2.F32 R15, -RZ, R15.H0_H0 ;  /* 0x2000000fff0f7230 */ /* 0x000fca0000004100 */
[----:B------:R-:W-:-:S04]  /*55490*/  FMUL R15, R15, UR25 ;  /* 0x000000190f0f7c20 */ /* 0x000fc80008400000 */
[----:B------:R-:W-:Y:S01]  /*554a0*/  FFMA R15, R196, UR26, R15 ;  /* 0x0000001ac40f7c23 */ /* 0x000fe2000800000f */
[----:B-1----:R-:W-:Y:S01]  /*554b0*/  @!P3 IADD3 R18, P4, P5, R24, R16, R9 ;  /* 0x000000101812b210 */ /* 0x002fe20007d9e009 */
[----:B------:R-:W3:Y:S03]  /*554c0*/  LDL.LU R196, [R1+0xd30] ;  /* 0x000d300001c47983 */ /* 0x000ee60000300800 */
[----:B------:R-:W-:Y:S02]  /*554d0*/  F2FP.SATFINITE.E4M3.F32.PACK_AB_MERGE_C R27, RZ, R15, RZ ;  /* 0x0000000fff1b723e */ /* 0x000fe400048070ff */
[----:B------:R-:W-:-:S03]  /*554e0*/  PRMT R15, RZ, 0x7610, R15 ;  /* 0x00007610ff0f7816 */ /* 0x000fc6000000000f */
[----:B------:R0:W-:Y:S04]  /*554f0*/  @!P1 STG.E.U8 desc[UR30][R20.64+0xc9], R27 ;  /* 0x0000c91b14009986 */ /* 0x0001e8000c10111e */
[----:B------:R-:W4:Y:S01]  /*55500*/  @!P3 LDG.E.U8 R15, desc[UR30][R22.64+0xd0] ;  /* 0x0000d01e160fb981 */ /* 0x000f22000c1e1100 */
[----:B------:R-:W-:Y:S02]  /*55510*/  ISETP.LT.OR P1, PT, R28, 0xd2, !P2 ;  /* 0x000000d21c00780c */ /* 0x000fe40005721670 */
[----:B------:R-:W-:-:S11]  /*55520*/  @!P3 IADD3.X R19, R29, R17, R8, P4, P5 ;  /* 0x000000111d13b210 */ /* 0x000fd600027ea408 */
[----:B------:R-:W1:Y:S01]  /*55530*/  @!P1 LDC.64 R16, c[0x0][0x5c0] ;  /* 0x00017000ff109b82 */ /* 0x000e620000000a00 */
[----:B----4-:R-:W-:-:S04]  /*55540*/  LOP3.LUT R15, R15, 0xff, RZ, 0xc0, !PT ;  /* 0x000000ff0f0f7812 */ /* 0x010fc800078ec0ff */
[----:B------:R-:W-:-:S05]  /*55550*/  F2FP.F16.E4M3.UNPACK_B R15, R15 ;  /* 0x0000000fff0f723e */ /* 0x000fca00020006ff */
[----:B------:R-:W-:-:S05]  /*55560*/  HADD2.F32 R15, -RZ, R15.H0_H0 ;  /* 0x2000000fff0f7230 */ /* 0x000fca0000004100 */
[----:B------:R-:W-:-:S04]  /*55570*/  FMUL R15, R15, UR25 ;  /* 0x000000190f0f7c20 */ /* 0x000fc80008400000 */
[----:B------:R-:W-:-:S05]  /*55580*/  FFMA R15, R191, UR26, R15 ;  /* 0x0000001abf0f7c23 */ /* 0x000fca000800000f */
[----:B0-----:R-:W-:Y:S02]  /*55590*/  F2FP.SATFINITE.E4M3.F32.PACK_AB_MERGE_C R27, RZ, R15, RZ ;  /* 0x0000000fff1b723e */ /* 0x001fe400048070ff */
[----:B------:R-:W-:-:S03]  /*555a0*/  PRMT R15, RZ, 0x7610, R15 ;  /* 0x00007610ff0f7816 */ /* 0x000fc6000000000f */
[----:B------:R0:W-:Y:S04]  /*555b0*/  @!P3 STG.E.U8 desc[UR30][R18.64+0xd0], R27 ;  /* 0x0000d01b1200b986 */ /* 0x0001e8000c10111e */
[----:B------:R-:W4:Y:S01]  /*555c0*/  @!P1 LDG.E.U8 R15, desc[UR30][R22.64+0xd1] ;  /* 0x0000d11e160f9981 */ /* 0x000f22000c1e1100 */
[----:B------:R-:W-:Y:S02]  /*555d0*/  ISETP.LT.OR P3, PT, R28, 0xd1, !P0 ;  /* 0x000000d11c00780c */ /* 0x000fe40004761670 */
[----:B-1----:R-:W-:-:S04]  /*555e0*/  @!P1 IADD3 R20, P4, P5, R24, R16, R9 ;  /* 0x0000001018149210 */ /* 0x002fc80007d9e009 */
[----:B------:R-:W-:-:S07]  /*555f0*/  @!P1 IADD3.X R21, R29, R17, R8, P4, P5 ;  /* 0x000000111d159210 */ /* 0x000fce00027ea408 */
[----:B------:R-:W1:Y:S01]  /*55600*/  @!P3 LDC.64 R16, c[0x0][0x5c0] ;  /* 0x00017000ff10bb82 */ /* 0x000e620000000a00 */
[----:B----4-:R-:W-:-:S04]  /*55610*/  LOP3.LUT R15, R15, 0xff, RZ, 0xc0, !PT ;  /* 0x000000ff0f0f7812 */ /* 0x010fc800078ec0ff */
[----:B------:R-:W-:-:S05]  /*55620*/  F2FP.F16.E4M3.UNPACK_B R15, R15 ;  /* 0x0000000fff0f723e */ /* 0x000fca00020006ff */
[----:B------:R-:W-:-:S05]  /*55630*/  HADD2.F32 R15, -RZ, R15.H0_H0 ;  /* 0x2000000fff0f7230 */ /* 0x000fca0000004100 */
[----:B------:R-:W-:-:S04]  /*55640*/  FMUL R15, R15, UR25 ;  /* 0x000000190f0f7c20 */ /* 0x000fc80008400000 */
[----:B--2---:R-:W-:Y:S01]  /*55650*/  FFMA R15, R197, UR26, R15 ;  /* 0x0000001ac50f7c23 */ /* 0x004fe2000800000f */
[----:B0-----:R-:W-:Y:S01]  /*55660*/  @!P3 IADD3 R19, P4, P5, R3, R24, R9 ;  /* 0x000000180313b210 */ /* 0x001fe20007d9e009 */
[----:B------:R-:W2:Y:S04]  /*55670*/  LDL.LU R197, [R1+0xd34] ;  /* 0x000d340001c57983 */ /* 0x000ea80000300800 */
[----:B------:R-:W4:Y:S01]  /*55680*/  LDL.LU R191, [R1+0xd38] ;  /* 0x000d380001bf7983 */ /* 0x000f220000300800 */
[----:B------:R-:W-:Y:S02]  /*55690*/  F2FP.SATFINITE.E4M3.F32.PACK_AB_MERGE_C R27, RZ, R15, RZ ;  /* 0x0000000fff1b723e */ /* 0x000fe400048070ff */
[----:B------:R-:W-:-:S03]  /*556a0*/  PRMT R15, RZ, 0x7610, R15 ;  /* 0x00007610ff0f7816 */ /* 0x000fc6000000000f */
[----:B------:R0:W-:Y:S04]  /*556b0*/  @!P1 STG.E.U8 desc[UR30][R20.64+0xd1], R27 ;  /* 0x0000d11b14009986 */ /* 0x0001e8000c10111e */
[----:B------:R-:W3:Y:S01]  /*556c0*/  @!P3 LDG.E.U8 R15, desc[UR30][R32.64+0xd0] ;  /* 0x0000d01e200fb981 */ /* 0x000ee2000c1e1100 */
[----:B------:R-:W-:Y:S02]  /*556d0*/  ISETP.LT.OR P1, PT, R28, 0xd2, !P0 ;  /* 0x000000d21c00780c */ /* 0x000fe40004721670 */
[----:B------:R-:W-:Y:S02]  /*556e0*/  @!P3 IADD3.X R26, R4, R29, R8, P4, P5 ;  /* 0x0000001d041ab210 */ /* 0x000fe400027ea408 */
[----:B-1----:R-:W-:-:S05]  /*556f0*/  @!P3 IADD3 R18, P4, R19, R16, RZ ;  /* 0x000000101312b210 */ /* 0x002fca0007f9e0ff */
[----:B------:R-:W-:-:S04]  /*55700*/  @!P3 IMAD.X R19, R26, 0x1, R17, P4 ;  /* 0x000000011a13b824 */ /* 0x000fc800020e0611 */
[----:B------:R-:W1:Y:S01]  /*55710*/  @!P1 LDC.64 R16, c[0x0][0x5c0] ;  /* 0x00017000ff109b82 */ /* 0x000e620000000a00 */
[----:B---3--:R-:W-:-:S04]  /*55720*/  LOP3.LUT R15, R15, 0xff, RZ, 0xc0, !PT ;  /* 0x000000ff0f0f7812 */ /* 0x008fc800078ec0ff */
[----:B------:R-:W-:-:S05]  /*55730*/  F2FP.F16.E4M3.UNPACK_B R15, R15 ;  /* 0x0000000fff0f723e */ /* 0x000fca00020006ff */
[----:B------:R-:W-:-:S05]  /*55740*/  HADD2.F32 R15, -RZ, R15.H0_H0 ;  /* 0x2000000fff0f7230 */ /* 0x000fca0000004100 */
[----:B------:R-:W-:-:S04]  /*55750*/  FMUL R15, R15, UR25 ;  /* 0x000000190f0f7c20 */ /* 0x000fc80008400000 */
[----:B------:R-:W-:Y:S01]  /*55760*/  FFMA R15, R196, UR26, R15 ;  /* 0x0000001ac40f7c23 */ /* 0x000fe2000800000f */
[----:B0-----:R-:W-:Y:S01]  /*55770*/  @!P1 IADD3 R27, P4, P5, R3, R24, R9 ;  /* 0x00000018031b9210 */ /* 0x001fe20007d9e009 */
[----:B------:R-:W3:Y:S03]  /*55780*/  LDL.LU R196, [R1+0xd3c] ;  /* 0x000d3c0001c47983 */ /* 0x000ee60000300800 */
[----:B------:R-:W-:Y:S02]  /*55790*/  F2FP.SATFINITE.E4M3.F32.PACK_AB_MERGE_C R21, RZ, R15, RZ ;  /* 0x0000000fff15723e */ /* 0x000fe400048070ff */
[----:B------:R-:W-:-:S03]  /*557a0*/  PRMT R15, RZ, 0x7610, R15 ;  /* 0x00007610ff0f7816 */ /* 0x000fc6000000000f */
[----:B------:R0:W-:Y:S04]  /*557b0*/  @!P3 STG.E.U8 desc[UR30][R18.64+0xd0], R21 ;  /* 0x0000d0151200b986 */ /* 0x0001e8000c10111e */
[----:B------:R-:W2:Y:S01]  /*557c0*/  @!P1 LDG.E.U8 R15, desc[UR30][R32.64+0xd1] ;  /* 0x0000d11e200f9981 */ /* 0x000ea2000c1e1100 */
[----:B------:R-:W-:Y:S02]  /*557d0*/  ISETP.LT.OR P3, PT, R28, 0xd9, !P2 ;  /* 0x000000d91c00780c */ /* 0x000fe40005761670 */
[----:B------:R-:W-:Y:S02]  /*557e0*/  @!P1 IADD3.X R20, R4, R29, R8, P4, P5 ;  /* 0x0000001d04149210 */ /* 0x000fe400027ea408 */
[----:B-1----:R-:W-:-:S05]  /*557f0*/  @!P1 IADD3 R16, P4, R27, R16, RZ ;  /* 0x000000101b109210 */ /* 0x002fca0007f9e0ff */
[----:B------:R-:W-:-:S04]  /*55800*/  @!P1 IMAD.X R17, R20, 0x1, R17, P4 ;  /* 0x0000000114119824 */ /* 0x000fc800020e0611 */
[----:B0-----:R-:W0:Y:S01]  /*55810*/  @!P3 LDC.64 R18, c[0x0][0x5c0] ;  /* 0x00017000ff12bb82 */ /* 0x001e220000000a00 */
        /* <DEDUP_REMOVED lines=26> */
[----:B------:R-:W0:Y:S01]  /*559c0*/  @!P3 LDC.64 R26, c[0x0][0x5c0] ;  /* 0x00017000ff1abb82 */ /* 0x000e220000000a00 */
[----:B----4-:R-:W-:-:S04]  /*559d0*/  LOP3.LUT R15, R15, 0xff, RZ, 0xc0, !PT ;  /* 0x000000ff0f0f7812 */ /* 0x010fc800078ec0ff */
[----:B------:R-:W-:-:S05]  /*559e0*/  F2FP.F16.E4M3.UNPACK_B R15, R15 ;  /* 0x0000000fff0f723e */ /* 0x000fca00020006ff */
[----:B------:R-:W-:-:S05]  /*559f0*/  HADD2.F32 R15, -RZ, R15.H0_H0 ;  /* 0x2000000fff0f7230 */ /* 0x000fca0000004100 */
[----:B------:R-:W-:-:S04]  /*55a00*/  FMUL R15, R15, UR25 ;  /* 0x000000190f0f7c20 */ /* 0x000fc80008400000 */
[----:B---3--:R-:W-:Y:S01]  /*55a10*/  FFMA R15, R196, UR26, R15 ;  /* 0x0000001ac40f7c23 */ /* 0x008fe2000800000f */
[----:B-1----:R-:W-:Y:S01]  /*55a20*/  @!P3 IADD3 R19, P4, P5, R3, R24, R9 ;  /* 0x000000180313b210 */ /* 0x002fe20007d9e009 */
        /* <DEDUP_REMOVED lines=16> */
[----:B-1----:R-:W-:Y:S01]  /*55b30*/  @!P1 IADD3 R17, P4, P5, R3, R24, R9 ;  /* 0x0000001803119210 */ /* 0x002fe20007d9e009 */
        /* <DEDUP_REMOVED lines=9> */
[----:B-1----:R-:W0:Y:S01]  /*55bd0*/  @!P3 LDC.64 R18, c[0x0][0x5c0] ;  /* 0x00017000ff12bb82 */ /* 0x002e220000000a00 */
        /* <DEDUP_REMOVED lines=31> */
[----:B--2---:R-:W-:Y:S01]  /*55dd0*/  FFMA R15, R197, UR26, R15 ;  /* 0x0000001ac50f7c23 */ /* 0x004fe2000800000f */
[----:B-1----:R-:W-:Y:S01]  /*55de0*/  @!P3 IADD3 R19, P4, P5, R3, R24, R9 ;  /* 0x000000180313b210 */ /* 0x002fe20007d9e009 */
        /* <DEDUP_REMOVED lines=10> */
[----:B------:R-:W0:Y:S01]  /*55e90*/  @!P1 LDC.64 R26, c[0x0][0x5c0] ;  /* 0x00017000ff1a9b82 */ /* 0x000e220000000a00 */
        /* <DEDUP_REMOVED lines=1106> */
[----:B------:R-:W4:Y:S01]  /*5a3c0*/  @!P3 LDG.E.U8 R15, desc[UR30][R22.64+0x178] ;  /* 0x0001781e160fb981 */ /* 0x000f22000c1e1100 */
[----:B0-----:R-:W-:-:S04]  /*5a3d0*/  @!P3 IADD3 R16, P1, P4, R24, R16, R9 ;  /* 0x000000101810b210 */ /* 0x001fc80007c3e009 */
[----:B------:R-:W-:Y:S01]  /*5a3e0*/  @!P3 IADD3.X R17, R29, R17, R8, P1, P4 ;  /* 0x000000111d11b210 */ /* 0x000fe20000fe8408 */
[----:B-1----:R-:W0:Y:S01]  /*5a3f0*/  @!P2 LDC.64 R18, c[0x0][0x5c0] ;  /* 0x00017000ff12ab82 */ /* 0x002e220000000a00 */
        /* <DEDUP_REMOVED lines=8> */
[----:B------:R4:W3:Y:S01]  /*5a480*/  @!P2 LDG.E.U8 R15, desc[UR30][R22.64+0x179] ;  /* 0x0001791e160fa981 */ /* 0x0008e2000c1e1100 */
[----:B------:R-:W-:Y:S02]  /*5a490*/  ISETP.LT.OR P1, PT, R28, 0x179, !P0 ;  /* 0x000001791c00780c */ /* 0x000fe40004721670 */
[----:B0-----:R-:W-:-:S04]  /*5a4a0*/  @!P2 IADD3 R18, P3, P4, R24, R18, R9 ;  /* 0x000000121812a210 */ /* 0x001fc80007c7e009 */
[----:B------:R-:W-:-:S07]  /*5a4b0*/  @!P2 IADD3.X R19, R29, R19, R8, P3, P4 ;  /* 0x000000131d13a210 */ /* 0x000fce0001fe8408 */
[----:B----4-:R-:W0:Y:S01]  /*5a4c0*/  @!P1 LDC.64 R22, c[0x0][0x5c0] ;  /* 0x00017000ff169b82 */ /* 0x010e220000000a00 */
[----:B---3--:R-:W-:-:S04]  /*5a4d0*/  LOP3.LUT R15, R15, 0xff, RZ, 0xc0, !PT ;  /* 0x000000ff0f0f7812 */ /* 0x008fc800078ec0ff */
[----:B------:R-:W-:-:S05]  /*5a4e0*/  F2FP.F16.E4M3.UNPACK_B R15, R15 ;  /* 0x0000000fff0f723e */ /* 0x000fca00020006ff */
[----:B------:R-:W-:-:S05]  /*5a4f0*/  HADD2.F32 R15, -RZ, R15.H0_H0 ;  /* 0x2000000fff0f7230 */ /* 0x000fca0000004100 */
[----:B------:R-:W-:-:S04]  /*5a500*/  FMUL R15, R15, UR25 ;  /* 0x000000190f0f7c20 */ /* 0x000fc80008400000 */
[----:B------:R-:W-:-:S05]  /*5a510*/  FFMA R15, R196, UR26, R15 ;  /* 0x0000001ac40f7c23 */ /* 0x000fca000800000f */
[----:B-1----:R-:W-:Y:S02]  /*5a520*/  F2FP.SATFINITE.E4M3.F32.PACK_AB_MERGE_C R21, RZ, R15, RZ ;  /* 0x0000000fff15723e */ /* 0x002fe400048070ff */
[----:B------:R-:W-:-:S03]  /*5a530*/  PRMT R15, RZ, 0x7610, R15 ;  /* 0x00007610ff0f7816 */ /* 0x000fc6000000000f */
[----:B------:R1:W-:Y:S04]  /*5a540*/  @!P2 STG.E.U8 desc[UR30][R18.64+0x179], R21 ;  /* 0x000179151200a986 */ /* 0x0003e8000c10111e */
[----:B------:R-:W3:Y:S01]  /*5a550*/  @!P1 LDG.E.U8 R15, desc[UR30][R32.64+0x178] ;  /* 0x0001781e200f9981 */ /* 0x000ee2000c1e1100 */
[----:B------:R-:W-:-:S04]  /*5a560*/  @!P1 IADD3 R17, P2, P3, R3, R24, R9 ;  /* 0x0000001803119210 */ /* 0x000fc80007b5e009 */
[----:B0-----:R-:W-:Y:S02]  /*5a570*/  @!P1 IADD3 R16, P4, R17, R22, RZ ;  /* 0x0000001611109210 */ /* 0x001fe40007f9e0ff */
[----:B------:R-:W-:-:S05]  /*5a580*/  @!P1 IADD3.X R20, R4, R29, R8, P2, P3 ;  /* 0x0000001d04149210 */ /* 0x000fca00017e6408 */
[----:B------:R-:W-:Y:S01]  /*5a590*/  @!P1 IMAD.X R17, R20, 0x1, R23, P4 ;  /* 0x0000000114119824 */ /* 0x000fe200020e0617 */
[----:B------:R-:W-:Y:S01]  /*5a5a0*/  ISETP.LT.OR P0, PT, R28, 0x17a, !P0 ;  /* 0x0000017a1c00780c */ /* 0x000fe20004701670 */
[----:B------:R-:W-:Y:S01]  /*5a5b0*/  BSSY B1, `(.L_x_33) ;  /* 0x000000b000017945 */ /* 0x000fe20003800000 */
[----:B---3--:R-:W-:-:S04]  /*5a5c0*/  LOP3.LUT R15, R15, 0xff, RZ, 0xc0, !PT ;  /* 0x000000ff0f0f7812 */ /* 0x008fc800078ec0ff */
[----:B------:R-:W-:-:S05]  /*5a5d0*/  F2FP.F16.E4M3.UNPACK_B R15, R15 ;  /* 0x0000000fff0f723e */ /* 0x000fca00020006ff */
[----:B------:R-:W-:-:S05]  /*5a5e0*/  HADD2.F32 R15, -RZ, R15.H0_H0 ;  /* 0x2000000fff0f7230 */ /* 0x000fca0000004100 */
[----:B------:R-:W-:-:S04]  /*5a5f0*/  FMUL R15, R15, UR25 ;  /* 0x000000190f0f7c20 */ /* 0x000fc80008400000 */
[----:B--2---:R-:W-:-:S05]  /*5a600*/  FFMA R15, R197, UR26, R15 ;  /* 0x0000001ac50f7c23 */ /* 0x004fca000800000f */
[----:B-1----:R-:W-:-:S05]  /*5a610*/  F2FP.SATFINITE.E4M3.F32.PACK_AB_MERGE_C R19, RZ, R15, RZ ;  /* 0x0000000fff13723e */ /* 0x002fca00048070ff */
[----:B------:R0:W-:Y:S01]  /*5a620*/  @!P1 STG.E.U8 desc[UR30][R16.64+0x178], R19 ;  /* 0x0001781310009986 */ /* 0x0001e2000c10111e */
[----:B------:R-:W-:Y:S01]  /*5a630*/  PRMT R15, RZ, 0x7610, R15 ;  /* 0x00007610ff0f7816 */ /* 0x000fe2000000000f */
[----:B------:R-:W-:Y:S06]  /*5a640*/  @P0 BRA `(.L_x_34) ;  /* 0x0000000000040947 */ /* 0x000fec0003800000 */
[----:B------:R1:W5:Y:S02]  /*5a650*/  LDG.E.U8 R15, desc[UR30][R32.64+0x179] ;  /* 0x0001791e200f7981 */ /* 0x000364000c1e1100 */
.L_x_34:
[----:B------:R-:W-:Y:S05]  /*5a660*/  BSYNC B1 ;  /* 0x0000000000017941 */ /* 0x000fea0003800000 */
.L_x_33:
[----:B------:R-:W-:Y:S05]  /*5a670*/  @P0 BRA `(.L_x_35) ;  /* 0x000001a000a80947 */ /* 0x000fea0003800000 */
[----:B------:R-:W2:Y:S01]  /*5a680*/  LDL.LU R18, [R1+0xe84] ;  /* 0x000e840001127983 */ /* 0x000ea20000300800 */
[----:B-----5:R-:W-:Y:S01]  /*5a690*/  LOP3.LUT R15, R15, 0xff, RZ, 0xc0, !PT ;  /* 0x000000ff0f0f7812 */ /* 0x020fe200078ec0ff */
[----:B------:R-:W-:Y:S01]  /*5a6a0*/  ULDC.64 UR10, c[0x0][0x5c0] ;  /* 0x00017000000a7ab9 */ /* 0x000fe20000000a00 */
[----:B0-----:R-:W-:Y:S02]  /*5a6b0*/  IADD3 R16, P0, P1, R3, R24, R9 ;  /* 0x0000001803107210 */ /* 0x001fe4000791e009 */
[----:B------:R-:W-:Y:S02]  /*5a6c0*/  F2FP.F16.E4M3.UNPACK_B R15, R15 ;  /* 0x0000000fff0f723e */ /* 0x000fe400020006ff */
[----:B------:R-:W-:Y:S02]  /*5a6d0*/  IADD3.X R29, R4, R29, R8, P0, P1 ;  /* 0x0000001d041d7210 */ /* 0x000fe400007e2408 */
[----:B------:R-:W-:Y:S01]  /*5a6e0*/  IADD3 R16, P0, R16, UR10, RZ ;  /* 0x0000000a10107c10 */ /* 0x000fe2000ff1e0ff */
[----:B------:R-:W-:-:S03]  /*5a6f0*/  HADD2.F32 R15, -RZ, R15.H0_H0 ;  /* 0x2000000fff0f7230 */ /* 0x000fc60000004100 */
[----:B------:R-:W-:Y:S02]  /*5a700*/  IADD3.X R17, R29, UR11, RZ, P0, !PT ;  /* 0x0000000b1d117c10 */ /* 0x000fe400087fe4ff */
[----:B------:R-:W-:-:S04]  /*5a710*/  FMUL R15, R15, UR25 ;  /* 0x000000190f0f7c20 */ /* 0x000fc80008400000 */
[----:B--2---:R-:W-:-:S05]  /*5a720*/  FFMA R15, R18, UR26, R15 ;  /* 0x0000001a120f7c23 */ /* 0x004fca000800000f */
[----:B------:R-:W-:-:S05]  /*5a730*/  F2FP.SATFINITE.E4M3.F32.PACK_AB_MERGE_C R15, RZ, R15, RZ ;  /* 0x0000000fff0f723e */ /* 0x000fca00048070ff */
[----:B------:R2:W-:Y:S01]  /*5a740*/  STG.E.U8 desc[UR30][R16.64+0x179], R15 ;  /* 0x0001790f10007986 */ /* 0x0005e2000c10111e */
[----:B------:R-:W-:Y:S05]  /*5a750*/  BRA `(.L_x_35) ;  /* 0x000001a000707947 */ /* 0x000fea0003800000 */
.L_x_32:
[----:B------:R-:W-:Y:S01]  /*5a760*/  ISETP.GE.AND P6, PT, R15, 0x1, PT ;  /* 0x000000010f00780c */ /* 0x000fe20003fc6270 */
[----:B------:R-:W2:Y:S03]  /*5a770*/  LDL.LU R60, [R1+0x600] ;  /* 0x00060000013c7983 */ /* 0x000ea60000300800 */
[----:B------:R-:W-:Y:S01]  /*5a780*/  ISETP.LT.OR P0, PT, R28, 0x1, !P6 ;  /* 0x000000011c00780c */ /* 0x000fe20007701670 */
[----:B-----5:R-:W-:Y:S01]  /*5a790*/  FMUL R25, R16, UR26 ;  /* 0x0000001a10197c20 */ /* 0x020fe20008400000 */
[----:B------:R-:W-:Y:S01]  /*5a7a0*/  ISETP.LT.OR P3, PT, R28, 0x2, !P6 ;  /* 0x000000021c00780c */ /* 0x000fe20007761670 */
[----:B------:R-:W-:Y:S01]  /*5a7b0*/  FMUL R18, R18, UR26 ;  /* 0x0000001a12127c20 */ /* 0x000fe20008400000 */
[----:B------:R-:W-:Y:S01]  /*5a7c0*/  FMUL R19, R19, UR26 ;  /* 0x0000001a13137c20 */ /* 0x000fe20008400000 */
[----:B------:R-:W-:Y:S01]  /*5a7d0*/  FMUL R20, R20, UR26 ;  /* 0x0000001a14147c20 */ /* 0x000fe20008400000 */
[----:B------:R-:W-:Y:S01]  /*5a7e0*/  FMUL R21, R21, UR26 ;  /* 0x0000001a15157c20 */ /* 0x000fe20008400000 */
[----:B------:R-:W-:Y:S01]  /*5a7f0*/  LOP3.LUT R14, R14, 0xffffffdf, RZ, 0xc0, !PT ;  /* 0xffffffdf0e0e7812 */ /* 0x000fe200078ec0ff */
[----:B------:R-:W-:Y:S01]  /*5a800*/  FMUL R22, R22, UR26 ;  /* 0x0000001a16167c20 */ /* 0x000fe20008400000 */
[----:B------:R-:W-:Y:S01]  /*5a810*/  FMUL R23, R23, UR26 ;  /* 0x0000001a17177c20 */ /* 0x000fe20008400000 */
[----:B------:R-:W-:Y:S01]  /*5a820*/  FMUL R216, R216, UR26 ;  /* 0x0000001ad8d87c20 */ /* 0x000fe20008400000 */
[----:B------:R-:W-:Y:S01]  /*5a830*/  FMUL R217, R217, UR26 ;  /* 0x0000001ad9d97c20 */ /* 0x000fe20008400000 */
[----:B------:R-:W-:Y:S01]  /*5a840*/  FMUL R218, R218, UR26 ;  /* 0x0000001adada7c20 */ /* 0x000fe20008400000 */
[----:B------:R-:W0:Y:S01]  /*5a850*/  @!P0 LDC.64 R26, c[0x0][0x5c0] ;  /* 0x00017000ff1a8b82 */ /* 0x000e220000000a00 */
[----:B------:R-:W-:Y:S01]  /*5a860*/  FMUL R219, R219, UR26 ;  /* 0x0000001adbdb7c20 */ /* 0x000fe20008400000 */
[----:B------:R-:W-:Y:S01]  /*5a870*/  FMUL R220, R220, UR26 ;  /* 0x0000001adcdc7c20 */ /* 0x000fe20008400000 */
[----:B------:R-:W-:Y:S01]  /*5a880*/  FMUL R221, R221, UR26 ;  /* 0x0000001adddd7c20 */ /* 0x000fe20008400000 */
[----:B------:R-:W-:Y:S01]  /*5a890*/  FMUL R222, R222, UR26 ;  /* 0x0000001adede7c20 */ /* 0x000fe20008400000 */
[----:B------:R-:W-:Y:S01]  /*5a8a0*/  FMUL R223, R223, UR26 ;  /* 0x0000001adfdf7c20 */ /* 0x000fe20008400000 */
[----:B------:R-:W-:Y:S01]  /*5a8b0*/  FMUL R224, R224, UR26 ;  /* 0x0000001ae0e07c20 */ /* 0x000fe20008400000 */
[----:B------:R-:W-:Y:S01]  /*5a8c0*/  FMUL R225, R225, UR26 ;  /* 0x0000001ae1e17c20 */ /* 0x000fe20008400000 */
[----:B------:R-:W1:Y:S01]  /*5a8d0*/  @!P3 LDC.64 R30, c[0x0][0x5c0] ;  /* 0x00017000ff1ebb82 */ /* 0x000e620000000a00 */
[----:B------:R-:W-:Y:S01]  /*5a8e0*/  F2FP.SATFINITE.E4M3.F32.PACK_AB_MERGE_C R25, RZ, R25, RZ ;  /* 0x00000019ff19723e */ /* 0x000fe200048070ff */
[----:B------:R-:W-:Y:S01]  /*5a8f0*/  FMUL R226, R226, UR26 ;  /* 0x0000001ae2e27c20 */ /* 0x000fe20008400000 */
[----:B------:R-:W-:Y:S01]  /*5a900*/  FMUL R227, R227, UR26 ;  /* 0x0000001ae3e37c20 */ /* 0x000fe20008400000 */
[----:B------:R-:W-:Y:S01]  /*5a910*/  FMUL R228, R228, UR26 ;  /* 0x0000001ae4e47c20 */ /* 0x000fe20008400000 */
[----:B------:R-:W-:Y:S01]  /*5a920*/  FMUL R229, R229, UR26 ;  /* 0x0000001ae5e57c20 */ /* 0x000fe20008400000 */
[----:B------:R-:W-:Y:S01]  /*5a930*/  FMUL R230, R230, UR26 ;  /* 0x0000001ae6e67c20 */ /* 0x000fe20008400000 */
[----:B------:R-:W-:Y:S01]  /*5a940*/  FMUL R231, R231, UR26 ;  /* 0x0000001ae7e77c20 */ /* 0x000fe20008400000 */
[----:B------:R-:W-:Y:S01]  /*5a950*/  FMUL R232, R232, UR26 ;  /* 0x0000001ae8e87c20 */ /* 0x000fe20008400000 */
[----:B------:R-:W-:Y:S01]  /*5a960*/  FMUL R233, R233, UR26 ;  /* 0x0000001ae9e97c20 */ /* 0x000fe20008400000 */
[----:B------:R-:W-:Y:S01]  /*5a970*/  LOP3.LUT R0, R0, 0xfffffffd, RZ, 0xc0, !PT ;  /* 0xfffffffd00007812 */ /* 0x000fe200078ec0ff */
[----:B------:R-:W-:Y:S01]  /*5a980*/  FMUL R234, R234, UR26 ;  /* 0x0000001aeaea7c20 */ /* 0x000fe20008400000 */
[----:B------:R-:W-:Y:S01]  /*5a990*/  FMUL R235, R235, UR26 ;  /* 0x0000001aebeb7c20 */ /* 0x000fe20008400000 */
[----:B------:R-:W3:Y:S01]  /*5a9a0*/  LDL.LU R62, [R1+0x604] ;  /* 0x00060400013e7983 */ /* 0x000ee20000300800 */
[----:B0-----:R-:W-:Y:S01]  /*5a9b0*/  @!P0 IADD3 R26, P1, R24, R26, RZ ;  /* 0x0000001a181a8210 */ /* 0x001fe20007f3e0ff */
[----:B------:R-:W-:Y:S01]  /*5a9c0*/  FMUL R236, R236, UR26 ;  /* 0x0000001aecec7c20 */ /* 0x000fe20008400000 */
[----:B------:R-:W-:Y:S01]  /*5a9d0*/  F2FP.SATFINITE.E4M3.F32.PACK_AB_MERGE_C R18, RZ, R18, RZ ;  /* 0x00000012ff12723e */ /* 0x000fe200048070ff */
[----:B------:R-:W-:Y:S01]  /*5a9e0*/  FMUL R237, R237, UR26 ;  /* 0x0000001aeded7c20 */ /* 0x000fe20008400000 */
[----:B------:R-:W-:Y:S01]  /*5a9f0*/  F2FP.SATFINITE.E4M3.F32.PACK_AB_MERGE_C R19, RZ, R19, RZ ;  /* 0x00000013ff13723e */ /* 0x000fe200048070ff */
[----:B------:R-:W-:Y:S01]  /*5aa00*/  @!P0 IMAD.X R27, R29, 0x1, R27, P1 ;  /* 0x000000011d1b8824 */ /* 0x000fe200008e061b */
[----:B------:R-:W-:Y:S01]  /*5aa10*/  ISETP.GE.AND P1, PT, R15, 0x9, PT ;  /* 0x000000090f00780c */ /* 0x000fe20003f26270 */
[----:B------:R-:W4:Y:S01]  /*5aa20*/  LDL.LU R61, [R1+0x608] ;  /* 0x00060800013d7983 */ /* 0x000f220000300800 */
[----:B------:R-:W-:-:S02]  /*5aa30*/  F2FP.SATFINITE.E4M3.F32.PACK_AB_MERGE_C R20, RZ, R20, RZ ;  /* 0x00000014ff14723e */ /* 0x000fc400048070ff */
[C---:B------:R-:W-:Y:S01]  /*5aa40*/  ISETP.LT.OR P2, PT, R28.reuse, 0x1, !P1 ;  /* 0x000000011c00780c */ /* 0x040fe20004f41670 */
[----:B------:R0:W-:Y:S01]  /*5aa50*/  @!P0 STG.E.U8 desc[UR30][R26.64], R25 ;  /* 0x000000191a008986 */ /* 0x0001e2000c10111e */
[----:B------:R-:W-:Y:S02]  /*5aa60*/  ISETP.LT.OR P0, PT, R28, 0x2, !P1 ;  /* 0x000000021c00780c */ /* 0x000fe40004f01670 */
[----:B------:R-:W-:Y:S02]  /*5aa70*/  F2FP.SATFINITE.E4M3.F32.PACK_AB_MERGE_C R21, RZ, R21, RZ ;  /* 0x00000015ff15723e */ /* 0x000fe400048070ff */
[----:B------:R-:W-:Y:S02]  /*5aa80*/  F2FP.SATFINITE.E4M3.F32.PACK_AB_MERGE_C R22, RZ, R22, RZ ;  /* 0x00000016ff16723e */ /* 0x000fe400048070ff */
[----:B------:R-:W-:Y:S02]  /*5aa90*/  F2FP.SATFINITE.E4M3.F32.PACK_AB_MERGE_C R23, RZ, R23, RZ ;  /* 0x00000017ff17723e */ /* 0x000fe400048070ff */
[----:B------:R-:W-:-:S02]  /*5aaa0*/  F2FP.SATFINITE.E4M3.F32.PACK_AB_MERGE_C R216, RZ, R216, RZ ;  /* 0x000000d8ffd8723e */ /* 0x000fc400048070ff */
[----:B------:R-:W-:Y:S01]  /*5aab0*/  F2FP.SATFINITE.E4M3.F32.PACK_AB_MERGE_C R217, RZ, R217, RZ ;  /* 0x000000d9ffd9723e */ /* 0x000fe200048070ff */
[----:B0-----:R-:W-:Y:S01]  /*5aac0*/  FMUL R25, R17, UR26 ;  /* 0x0000001a11197c20 */ /* 0x001fe20008400000 */
[----:B-1----:R-:W-:Y:S02]  /*5aad0*/  @!P3 IADD3 R26, P4, R24, R30, RZ ;  /* 0x0000001e181ab210 */ /* 0x002fe40007f9e0ff */
[----:B------:R-:W-:Y:S02]  /*5aae0*/  F2FP.SATFINITE.E4M3.F32.PACK_AB_MERGE_C R218, RZ, R218, RZ ;  /* 0x000000daffda723e */ /* 0x000fe400048070ff */
[----:B------:R-:W-:Y:S01]  /*5aaf0*/  F2FP.SATFINITE.E4M3.F32.PACK_AB_MERGE_C R25, RZ, R25, RZ ;  /* 0x00000019ff19723e */ /* 0x000fe200048070ff */
[----:B------:R-:W-:Y:S01]  /*5ab00*/  @!P3 IMAD.X R27, R29, 0x1, R31, P4 ;  /* 0x000000011d1bb824 */ /* 0x000fe200020e061f */
[----:B------:R-:W-:Y:S01]  /*5ab10*/  F2FP.SATFINITE.E4M3.F32.PACK_AB_MERGE_C R219, RZ, R219, RZ ;  /* 0x000000dbffdb723e */ /* 0x000fe200048070ff */
[----:B------:R-:W0:Y:S01]  /*5ab20*/  @!P2 LDC.64 R30, c[0x0][0x5c0] ;  /* 0x00017000ff1eab82 */ /* 0x000e220000000a00 */
[----:B------:R-:W-:-:S02]  /*5ab30*/  F2FP.SATFINITE.E4M3.F32.PACK_AB_MERGE_C R220, RZ, R220, RZ ;  /* 0x000000dcffdc723e */ /* 0x000fc400048070ff */
[----:B------:R1:W-:Y:S01]  /*5ab40*/  @!P3 STG.E.U8 desc[UR30][R26.64+0x1], R25 ;  /* 0x000001191a00b986 */ /* 0x0003e2000c10111e */
[----:B------:R-:W-:Y:S02]  /*5ab50*/  F2FP.SATFINITE.E4M3.F32.PACK_AB_MERGE_C R221, RZ, R221, RZ ;  /* 0x000000ddffdd723e */ /* 0x000fe400048070ff */
[----:B------:R-:W-:Y:S02]  /*5ab60*/  F2FP.SATFINITE.E4M3.F32.PACK_AB_MERGE_C R222, RZ, R222, RZ ;  /* 0x000000deffde723e */ /* 0x000fe400048070ff */
[----:B------:R-:W-:Y:S02]  /*5ab70*/  F2FP.SATFINITE.E4M3.F32.PACK_AB_MERGE_C R223, RZ, R223, RZ ;  /* 0x000000dfffdf723e */ /* 0x000fe400048070ff */
[----:B------:R-:W-:Y:S02]  /*5ab80*/  F2FP.SATFINITE.E4M3.F32.PACK_AB_MERGE_C R224, RZ, R224, RZ ;  /* 0x000000e0ffe0723e */ /* 0x000fe400048070ff */
[----:B------:R-:W-:Y:S02]  /*5ab90*/  F2FP.SATFINITE.E4M3.F32.PACK_AB_MERGE_C R225, RZ, R225, RZ ;  /* 0x000000e1ffe1723e */ /* 0x000fe400048070ff */
[----:B------:R-:W-:Y:S01]  /*5aba0*/  F2FP.SATFINITE.E4M3.F32.PACK_AB_MERGE_C R226, RZ, R226, RZ ;  /* 0x000000e2ffe2723e */ /* 0x000fe200048070ff */
[----:B-1----:R-:W1:Y:S01]  /*5abb0*/  @!P0 LDC.64 R26, c[0x0][0x5c0] ;  /* 0x00017000ff1a8b82 */ /* 0x002e620000000a00 */
[----:B------:R-:W-:-:S02]  /*5abc0*/  F2FP.SATFINITE.E4M3.F32.PACK_AB_MERGE_C R227, RZ, R227, RZ ;  /* 0x000000e3ffe3723e */ /* 0x000fc400048070ff */
[----:B------:R-:W-:Y:S02]  /*5abd0*/  F2FP.SATFINITE.E4M3.F32.PACK_AB_MERGE_C R228, RZ, R228, RZ ;  /* 0x000000e4ffe4723e */ /* 0x000fe400048070ff */
[----:B------:R-:W-:Y:S02]  /*5abe0*/  F2FP.SATFINITE.E4M3.F32.PACK_AB_MERGE_C R229, RZ, R229, RZ ;  /* 0x000000e5ffe5723e */ /* 0x000fe400048070ff */
[----:B------:R-:W-:Y:S02]  /*5abf0*/  F2FP.SATFINITE.E4M3.F32.PACK_AB_MERGE_C R230, RZ, R230, RZ ;  /* 0x000000e6ffe6723e */ /* 0x000fe400048070ff */
[----:B0-----:R-:W-:Y:S02]  /*5ac00*/  @!P2 IADD3 R32, P3, P4, R24, R30, R3 ;  /* 0x0000001e1820a210 */ /* 0x001fe40007c7e003 */
[----:B------:R-:W-:Y:S02]  /*5ac10*/  F2FP.SATFINITE.E4M3.F32.PACK_AB_MERGE_C R231, RZ, R231, RZ ;  /* 0x000000e7ffe7723e */ /* 0x000fe400048070ff */
[----:B------:R-:W-:-:S02]  /*5ac20*/  @!P2 IADD3.X R33, R29, R31, R4, P3, P4 ;  /* 0x0000001f1d21a210 */ /* 0x000fc40001fe8404 */
[----:B------:R-:W-:Y:S02]  /*5ac30*/  F2FP.SATFINITE.E4M3.F32.PACK_AB_MERGE_C R232, RZ, R232, RZ ;  /* 0x000000e8ffe8723e */ /* 0x000fe400048070ff */
[----:B------:R-:W-:Y:S01]  /*5ac40*/  F2FP.SATFINITE.E4M3.F32.PACK_AB_MERGE_C R233, RZ, R233, RZ ;  /* 0x000000e9ffe9723e */ /* 0x000fe200048070ff */
[----:B------:R-:W-:Y:S01]  /*5ac50*/  @!P2 STG.E.U8 desc[UR30][R32.64], R18 ;  /* 0x000000122000a986 */ /* 0x000fe2000c10111e */
[----:B------:R-:W-:Y:S02]  /*5ac60*/  F2FP.SATFINITE.E4M3.F32.PACK_AB_MERGE_C R234, RZ, R234, RZ ;  /* 0x000000eaffea723e */ /* 0x000fe400048070ff */
[----:B------:R-:W-:Y:S02]  /*5ac70*/  F2FP.SATFINITE.E4M3.F32.PACK_AB_MERGE_C R235, RZ, R235, RZ ;  /* 0x000000ebffeb723e */ /* 0x000fe400048070ff */
[----:B------:R-:W-:Y:S02]  /*5ac80*/  F2FP.SATFINITE.E4M3.F32.PACK_AB_MERGE_C R236, RZ, R236, RZ ;  /* 0x000000ecffec723e */ /* 0x000fe400048070ff */
[----:B-1----:R-:W-:-:S02]  /*5ac90*/  @!P0 IADD3 R30, P3, P4, R24, R26, R3 ;  /* 0x0000001a181e8210 */ /* 0x002fc40007c7e003 */
[----:B------:R-:W-:Y:S02]  /*5aca0*/  F2FP.SATFINITE.E4M3.F32.PACK_AB_MERGE_C R237, RZ, R237, RZ ;  /* 0x000000edffed723e */ /* 0x000fe400048070ff */
[----:B------:R-:W-:Y:S02]  /*5acb0*/  @!P0 IADD3.X R31, R29, R27, R4, P3, P4 ;  /* 0x0000001b1d1f8210 */ /* 0x000fe40001fe8404 */
[----:B------:R-:W-:-:S03]  /*5acc0*/  ISETP.LT.OR P4, PT, R28, 0x9, !P1 ;  /* 0x000000091c00780c */ /* 0x000fc60004f81670 */
[----:B------:R0:W-:Y:S10]  /*5acd0*/  @!P0 STG.E.U8 desc[UR30][R30.64+0x1], R19 ;  /* 0x000001131e008986 */ /* 0x0001f4000c10111e */
[----:B------:R-:W1:Y:S02]  /*5ace0*/  @!P4 LDC.64 R26, c[0x0][0x5c0] ;  /* 0x00017000ff1acb82 */ /* 0x000e640000000a00 */
[----:B-1----:R-:W-:-:S04]  /*5acf0*/  @!P4 IADD3 R34, P3, P5, R24, R26, R3 ;  /* 0x0000001a1822c210 */ /* 0x002fc80007d7e003 */
[----:B------:R-:W-:Y:S02]  /*5ad00*/  @!P4 IADD3.X R35, R29, R27, R4, P3, P5 ;  /* 0x0000001b1d23c210 */ /* 0x000fe40001fea404 */
[----:B------:R-:W-:-:S13]  /*5ad10*/  ISETP.LT.OR P3, PT, R28, 0xa, !P1 ;  /* 0x0000000a1c00780c */ /* 0x000fda0004f61670 */
[----:B------:R-:W1:Y:S02]  /*5ad20*/  @!P3 LDC.64 R26, c[0x0][0x5c0] ;  /* 0x00017000ff1abb82 */ /* 0x000e640000000a00 */
[----:B-1----:R-:W-:-:S04]  /*5ad30*/  @!P3 IADD3 R26, P2, P5, R24, R26, R3 ;  /* 0x0000001a181ab210 */ /* 0x002fc80007d5e003 */
[----:B------:R-:W-:Y:S02]  /*5ad40*/  @!P3 IADD3.X R27, R29, R27, R4, P2, P5 ;  /* 0x0000001b1d1bb210 */ /* 0x000fe400017ea404 */
[----:B------:R-:W-:-:S13]  /*5ad50*/  ISETP.LT.OR P2, PT, R28, 0x11, !P1 ;  /* 0x000000111c00780c */ /* 0x000fda0004f41670 */
[----:B0-----:R-:W0:Y:S01]  /*5ad60*/  @!P2 LDC.64 R18, c[0x0][0x5c0] ;  /* 0x00017000ff12ab82 */ /* 0x001e220000000a00 */
[----:B------:R-:W-:Y:S02]  /*5ad70*/  @P2 LOP3.LUT R14, R14, 0x20, RZ, 0xfc, !PT ;  /* 0x000000200e0e2812 */ /* 0x000fe400078efcff */
[----:B0-----:R-:W-:-:S04]  /*5ad80*/  @!P2 IADD3 R32, P0, P5, R24, R18, R3 ;  /* 0x000000121820a210 */ /* 0x001fc80007d1e003 */
[----:B------:R-:W-:Y:S02]  /*5ad90*/  @!P2 IADD3.X R33, R29, R19, R4, P0, P5 ;  /* 0x000000131d21a210 */ /* 0x000fe400007ea404 */
[C---:B------:R-:W-:Y:S02]  /*5ada0*/  ISETP.LT.OR P0, PT, R28.reuse, 0x9, !P6 ;  /* 0x000000091c00780c */ /* 0x040fe40007701670 */
[----:B------:R-:W-:-:S11]  /*5adb0*/  ISETP.LT.OR P2, PT, R28, 0x19, !P1 ;  /* 0x000000191c00780c */ /* 0x000fd60004f41670 */
[----:B------:R-:W0:Y:S02]  /*5adc0*/  @!P0 LDC.64 R18, c[0x0][0x5c0] ;  /* 0x00017000ff128b82 */ /* 0x000e240000000a00 */
[----:B0-----:R-:W-:-:S05]  /*5add0*/  @!P0 IADD3 R18, P5, R24, R18, RZ ;  /* 0x0000001218128210 */ /* 0x001fca0007fbe0ff */
[----:B------:R-:W-:-:S05]  /*5ade0*/  @!P0 IMAD.X R19, R29, 0x1, R19, P5 ;  /* 0x000000011d138824 */ /* 0x000fca00028e0613 */
[----:B------:R0:W-:Y:S01]  /*5adf0*/  @!P0 STG.E.U8 desc[UR30][R18.64+0x8], R20 ;  /* 0x0000081412008986 */ /* 0x0001e2000c10111e */
[----:B------:R-:W-:-:S13]  /*5ae00*/  ISETP.LT.OR P0, PT, R28, 0xa, !P6 ;  /* 0x0000000a1c00780c */ /* 0x000fda0007701670 */
[----:B0-----:R-:W0:Y:S02]  /*5ae10*/  @!P0 LDC.64 R18, c[0x0][0x5c0] ;  /* 0x00017000ff128b82 */ /* 0x001e240000000a00 */
[----:B0-----:R-:W-:-:S05]  /*5ae20*/  @!P0 IADD3 R18, P5, R24, R18, RZ ;  /* 0x0000001218128210 */ /* 0x001fca0007fbe0ff */
[----:B------:R-:W-:-:S05]  /*5ae30*/  @!P0 IMAD.X R19, R29, 0x1, R19, P5 ;  /* 0x000000011d138824 */ /* 0x000fca00028e0613 */
[----:B------:R0:W-:Y:S01]  /*5ae40*/  @!P0 STG.E.U8 desc[UR30][R18.64+0x9], R21 ;  /* 0x0000091512008986 */ /* 0x0001e2000c10111e */
[----:B------:R-:W-:-:S03]  /*5ae50*/  ISETP.LT.OR P0, PT, R28, 0x12, !P1 ;  /* 0x000000121c00780c */ /* 0x000fc60004f01670 */
[----:B------:R1:W-:Y:S01]  /*5ae60*/  @!P4 STG.E.U8 desc[UR30][R34.64+0x8], R22 ;  /* 0x000008162200c986 */ /* 0x0003e2000c10111e */
[----:B------:R-:W-:-:S03]  /*5ae70*/  ISETP.LT.OR P4, PT, R28, 0x1a, !P1 ;  /* 0x0000001a1c00780c */ /* 0x000fc60004f81670 */
[----:B------:R-:W-:Y:S06]  /*5ae80*/  @!P3 STG.E.U8 desc[UR30][R26.64+0x9], R23 ;  /* 0x000009171a00b986 */ /* 0x000fec000c10111e */
[----:B0-----:R-:W0:Y:S02]  /*5ae90*/  @!P0 LDC.64 R18, c[0x0][0x5c0] ;  /* 0x00017000ff128b82 */ /* 0x001e240000000a00 */
[----:B0-----:R-:W-:-:S04]  /*5aea0*/  @!P0 IADD3 R20, P5, P6, R24, R18, R3 ;  /* 0x0000001218148210 */ /* 0x001fc80007ebe003 */
[----:B------:R-:W-:Y:S02]  /*5aeb0*/  @!P0 IADD3.X R21, R29, R19, R4, P5, P6 ;  /* 0x000000131d158210 */ /* 0x000fe40002fec404 */
[----:B------:R-:W0:Y:S02]  /*5aec0*/  @!P2 LDC.64 R18, c[0x0][0x5c0] ;  /* 0x00017000ff12ab82 */ /* 0x000e240000000a00 */
[----:B0-----:R-:W-:-:S04]  /*5aed0*/  @!P2 IADD3 R36, P5, P6, R24, R18, R3 ;  /* 0x000000121824a210 */ /* 0x001fc80007ebe003 */
[----:B------:R-:W-:Y:S02]  /*5aee0*/  @!P2 IADD3.X R37, R29, R19, R4, P5, P6 ;  /* 0x000000131d25a210 */ /* 0x000fe40002fec404 */
[----:B------:R-:W0:Y:S01]  /*5aef0*/  @!P4 LDC.64 R18, c[0x0][0x5c0] ;  /* 0x00017000ff12cb82 */ /* 0x000e220000000a00 */
[----:B------:R-:W-:Y:S02]  /*5af00*/  ISETP.LT.OR P2, PT, R28, 0x21, !P1 ;  /* 0x000000211c00780c */ /* 0x000fe40004f41670 */
[----:B0-----:R-:W-:-:S04]  /*5af10*/  @!P4 IADD3 R30, P5, P6, R24, R18, R3 ;  /* 0x00000012181ec210 */ /* 0x001fc80007ebe003 */
[----:B------:R-:W-:-:S07]  /*5af20*/  @!P4 IADD3.X R31, R29, R19, R4, P5, P6 ;  /* 0x000000131d1fc210 */ /* 0x000fce0002fec404 */
[----:B------:R-:W1:Y:S01]  /*5af30*/  @!P2 LDC.64 R18, c[0x0][0x5c0] ;  /* 0x00017000ff12ab82 */ /* 0x000e620000000a00 */
[----:B------:R-:W-:Y:S02]  /*5af40*/  ISETP.GE.AND P6, PT, R15, 0x1, PT ;  /* 0x000000010f00780c */ /* 0x000fe40003fc6270 */
[----:B-1----:R-:W-:-:S04]  /*5af50*/  @!P2 IADD3 R34, P3, P5, R24, R18, R3 ;  /* 0x000000121822a210 */ /* 0x002fc80007d7e003 */
[----:B------:R-:W-:Y:S02]  /*5af60*/  @!P2 IADD3.X R35, R29, R19, R4, P3, P5 ;  /* 0x000000131d23a210 */ /* 0x000fe40001fea404 */
[----:B------:R-:W-:Y:S02]  /*5af70*/  ISETP.LT.OR P3, PT, R28, 0x11, !P6 ;  /* 0x000000111c00780c */ /* 0x000fe40007761670 */
[C---:B------:R-:W-:Y:S02]  /*5af80*/  LOP3.LUT P2, RZ, R14.reuse, 0x20, RZ, 0xc0, !PT ;  /* 0x000000200eff7812 */ /* 0x040fe4000784c0ff */
[----:B------:R-:W-:-:S09]  /*5af90*/  LOP3.LUT R14, R14, 0xfffffff7, RZ, 0xc0, !PT ;  /* 0xfffffff70e0e7812 */ /* 0x000fd200078ec0ff */
        /* <DEDUP_REMOVED lines=13> */
[----:B0-----:R-:W0:Y:S01]  /*5b070*/  @!P3 LDC.64 R18, c[0x0][0x5c0] ;  /* 0x00017000ff12bb82 */ /* 0x001e220000000a00 */
[----:B------:R-:W-:-:S04]  /*5b080*/  @P3 LOP3.LUT R14, R14, 0x8, RZ, 0xfc, !PT ;  /* 0x000000080e0e3812 */ /* 0x000fc800078efcff */
        /* <DEDUP_REMOVED lines=8> */
[----:B------:R-:W1:Y:S01]  /*5b110*/  @!P2 LDC.64 R18, c[0x0][0x5c0] ;  /* 0x00017000ff12ab82 */ /* 0x000e620000000a00 */
[----:B------:R-:W-:Y:S02]  /*5b120*/  ISETP.GE.AND P3, PT, R15, 0x1, PT ;  /* 0x000000010f00780c */ /* 0x000fe40003f66270 */
[----:B-1----:R-:W-:-:S04]  /*5b130*/  @!P2 IADD3 R32, P5, P6, R24, R18, R3 ;  /* 0x000000121820a210 */ /* 0x002fc80007ebe003 */
[----:B------:R-:W-:Y:S02]  /*5b140*/  @!P2 IADD3.X R33, R29, R19, R4, P5, P6 ;  /* 0x000000131d21a210 */ /* 0x000fe40002fec404 */
[C---:B------:R-:W-:Y:S02]  /*5b150*/  ISETP.LT.OR P6, PT, R28.reuse, 0x31, !P1 ;  /* 0x000000311c00780c */ /* 0x040fe40004fc1670 */
[----:B------:R-:W-:-:S11]  /*5b160*/  ISETP.LT.OR P2, PT, R28, 0x39, !P1 ;  /* 0x000000391c00780c */ /* 0x000fd60004f41670 */
[----:B------:R-:W0:Y:S02]  /*5b170*/  @!P6 LDC.64 R18, c[0x0][0x5c0] ;  /* 0x00017000ff12eb82 */ /* 0x000e240000000a00 */
[----:B0-----:R-:W-:-:S04]  /*5b180*/  @!P6 IADD3 R42, P0, P5, R24, R18, R3 ;  /* 0x00000012182ae210 */ /* 0x001fc80007d1e003 */
[----:B------:R-:W-:Y:S02]  /*5b190*/  @!P6 IADD3.X R43, R29, R19, R4, P0, P5 ;  /* 0x000000131d2be210 */ /* 0x000fe400007ea404 */
[----:B------:R-:W-:-:S13]  /*5b1a0*/  ISETP.LT.OR P0, PT, R28, 0x19, !P3 ;  /* 0x000000191c00780c */ /* 0x000fda0005f01670 */
[----:B------:R-:W0:Y:S02]  /*5b1b0*/  @!P0 LDC.64 R18, c[0x0][0x5c0] ;  /* 0x00017000ff128b82 */ /* 0x000e240000000a00 */
[----:B0-----:R-:W-:-:S05]  /*5b1c0*/  @!P0 IADD3 R18, P5, R24, R18, RZ ;  /* 0x0000001218128210 */ /* 0x001fca0007fbe0ff */
[----:B------:R-:W-:-:S05]  /*5b1d0*/  @!P0 IMAD.X R19, R29, 0x1, R19, P5 ;  /* 0x000000011d138824 */ /* 0x000fca00028e0613 */
[----:B------:R0:W-:Y:S01]  /*5b1e0*/  @!P0 STG.E.U8 desc[UR30][R18.64+0x18], R220 ;  /* 0x000018dc12008986 */ /* 0x0001e2000c10111e */
[C---:B------:R-:W-:Y:S02]  /*5b1f0*/  ISETP.LT.OR P0, PT, R28.reuse, 0x1a, !P3 ;  /* 0x0000001a1c00780c */ /* 0x040fe40005f01670 */
[----:B------:R-:W-:-:S11]  /*5b200*/  ISETP.LT.OR P3, PT, R28, 0x19, !P1 ;  /* 0x000000191c00780c */ /* 0x000fd60004f61670 */
        /* <DEDUP_REMOVED lines=14> */
[----:B------:R-:W-:-:S13]  /*5b2f0*/  ISETP.LT.OR P2, PT, R28, 0x3a, !P1 ;  /* 0x0000003a1c00780c */ /* 0x000fda0004f41670 */
[----:B------:R-:W1:Y:S02]  /*5b300*/  @!P2 LDC.64 R18, c[0x0][0x5c0] ;  /* 0x00017000ff12ab82 */ /* 0x000e640000000a00 */
[----:B-1----:R-:W-:-:S04]  /*5b310*/  @!P2 IADD3 R36, P5, P6, R24, R18, R3 ;  /* 0x000000121824a210 */ /* 0x002fc80007ebe003 */
[----:B------:R-:W-:Y:S02]  /*5b320*/  @!P2 IADD3.X R37, R29, R19, R4, P5, P6 ;  /* 0x000000131d25a210 */ /* 0x000fe40002fec404 */
[----:B------:R-:W-:Y:S02]  /*5b330*/  ISETP.LT.OR P2, PT, R28, 0x41, !P1 ;  /* 0x000000411c00780c */ /* 0x000fe40004f41670 */
[----:B------:R-:W-:-:S11]  /*5b340*/  ISETP.GE.AND P6, PT, R15, 0x1, PT ;  /* 0x000000010f00780c */ /* 0x000fd60003fc6270 */
[----:B------:R-:W0:Y:S02]  /*5b350*/  @!P2 LDC.64 R18, c[0x0][0x5c0] ;  /* 0x00017000ff12ab82 */ /* 0x000e240000000a00 */
        /* <DEDUP_REMOVED lines=12> */
[----:B------:R0:W-:Y:S04]  /*5b420*/  @!P4 STG.E.U8 desc[UR30][R18.64+0x21], R225 ;  /* 0x000021e11200c986 */ /* 0x0001e8000c10111e */
[----:B------:R1:W-:Y:S01]  /*5b430*/  @!P3 STG.E.U8 desc[UR30][R34.64+0x20], R226 ;  /* 0x000020e22200b986 */ /* 0x0003e2000c10111e */
[----:B------:R-:W-:Y:S01]  /*5b440*/  ISETP.LT.OR P3, PT, R28, 0x4a, !P1 ;  /* 0x0000004a1c00780c */ /* 0x000fe20004f61670 */
[----:B0-----:R-:W0:Y:S02]  /*5b450*/  @!P2 LDC.64 R18, c[0x0][0x5c0] ;  /* 0x00017000ff12ab82 */ /* 0x001e240000000a00 */
[----:B0-----:R-:W-:-:S04]  /*5b460*/  @!P2 IADD3 R26, P4, P5, R24, R18, R3 ;  /* 0x00000012181aa210 */ /* 0x001fc80007d9e003 */
[----:B------:R-:W-:Y:S02]  /*5b470*/  @!P2 IADD3.X R27, R29, R19, R4, P4, P5 ;  /* 0x000000131d1ba210 */ /* 0x000fe400027ea404 */
[----:B------:R-:W-:-:S13]  /*5b480*/  ISETP.LT.OR P2, PT, R28, 0x49, !P1 ;  /* 0x000000491c00780c */ /* 0x000fda0004f41670 */
[----:B------:R-:W0:Y:S02]  /*5b490*/  @!P2 LDC.64 R18, c[0x0][0x5c0] ;  /* 0x00017000ff12ab82 */ /* 0x000e240000000a00 */
[----:B0-----:R-:W-:-:S04]  /*5b4a0*/  @!P2 IADD3 R44, P4, P5, R24, R18, R3 ;  /* 0x00000012182ca210 */ /* 0x001fc80007d9e003 */
[----:B------:R-:W-:Y:S02]  /*5b4b0*/  @!P2 IADD3.X R45, R29, R19, R4, P4, P5 ;  /* 0x000000131d2da210 */ /* 0x000fe400027ea404 */
[----:B------:R-:W1:Y:S01]  /*5b4c0*/  @!P3 LDC.64 R18, c[0x0][0x5c0] ;  /* 0x00017000ff12bb82 */ /* 0x000e620000000a00 */
[----:B------:R-:W-:Y:S02]  /*5b4d0*/  LOP3.LUT P2, RZ, R14, 0x10, RZ, 0xc0, !PT ;  /* 0x000000100eff7812 */ /* 0x000fe4000784c0ff */
[----:B-1----:R-:W-:-:S04]  /*5b4e0*/  @!P3 IADD3 R34, P4, P5, R24, R18, R3 ;  /* 0x000000121822b210 */ /* 0x002fc80007d9e003 */
[----:B------:R-:W-:Y:S02]  /*5b4f0*/  @!P3 IADD3.X R35, R29, R19, R4, P4, P5 ;  /* 0x000000131d23b210 */ /* 0x000fe400027ea404 */
[----:B------:R-:W-:Y:S02]  /*5b500*/  ISETP.LT.OR P5, PT, R28, 0x51, !P1 ;  /* 0x000000511c00780c */ /* 0x000fe40004fa1670 */
[C---:B------:R-:W-:Y:S02]  /*5b510*/  LOP3.LUT P3, RZ, R14.reuse, 0x8, RZ, 0xc0, !PT ;  /* 0x000000080eff7812 */ /* 0x040fe4000786c0ff */
[----:B------:R-:W-:-:S09]  /*5b520*/  LOP3.LUT R14, R14, 0xfffffffd, RZ, 0xc0, !PT ;  /* 0xfffffffd0e0e7812 */ /* 0x000fd200078ec0ff */
[----:B------:R-:W0:Y:S02]  /*5b530*/  @!P5 LDC.64 R18, c[0x0][0x5c0] ;  /* 0x00017000ff12db82 */ /* 0x000e240000000a00 */
[----:B------:R-:W-:Y:S01]  /*5b540*/  @!P3 STG.E.U8 desc[UR30][R22.64+0x21], R227 ;  /* 0x000021e31600b986 */ /* 0x000fe2000c10111e */
        /* <DEDUP_REMOVED lines=13> */
[----:B------:R0:W-:Y:S04]  /*5b620*/  @!P3 STG.E.U8 desc[UR30][R18.64+0x29], R229 ;  /* 0x000029e51200b986 */ /* 0x0001e8000c10111e */
[----:B------:R1:W-:Y:S04]  /*5b630*/  @!P6 STG.E.U8 desc[UR30][R38.64+0x28], R230 ;  /* 0x000028e62600e986 */ /* 0x0003e8000c10111e */
[----:B------:R-:W-:Y:S01]  /*5b640*/  @!P2 STG.E.U8 desc[UR30][R32.64+0x29], R231 ;  /* 0x000029e72000a986 */ /* 0x000fe2000c10111e */
[----:B0-----:R-:W0:Y:S02]  /*5b650*/  @!P5 LDC.64 R18, c[0x0][0x5c0] ;  /* 0x00017000ff12db82 */ /* 0x001e240000000a00 */
[----:B0-----:R-:W-:-:S04]  /*5b660*/  @!P5 IADD3 R22, P3, P4, R24, R18, R3 ;  /* 0x000000121816d210 */ /* 0x001fc80007c7e003 */
[----:B------:R-:W-:Y:S02]  /*5b670*/  @!P5 IADD3.X R23, R29, R19, R4, P3, P4 ;  /* 0x000000131d17d210 */ /* 0x000fe40001fe8404 */
[----:B------:R-:W-:-:S13]  /*5b680*/  ISETP.LT.OR P3, PT, R28, 0x59, !P1 ;  /* 0x000000591c00780c */ /* 0x000fda0004f61670 */
[----:B------:R-:W0:Y:S01]  /*5b690*/  @!P3 LDC.64 R18, c[0x0][0x5c0] ;  /* 0x00017000ff12bb82 */ /* 0x000e220000000a00 */
[----:B------:R-:W-:-:S04]  /*5b6a0*/  @P3 LOP3.LUT R14, R14, 0x2, RZ, 0xfc, !PT ;  /* 0x000000020e0e3812 */ /* 0x000fc800078efcff */
[----:B------:R-:W-:Y:S02]  /*5b6b0*/  LOP3.LUT R14, R14, 0xfffffffb, RZ, 0xc0, !PT ;  /* 0xfffffffb0e0e7812 */ /* 0x000fe400078ec0ff */
[----:B0-----:R-:W-:-:S04]  /*5b6c0*/  @!P3 IADD3 R48, P4, P5, R24, R18, R3 ;  /* 0x000000121830b210 */ /* 0x001fc80007d9e003 */
[----:B------:R-:W-:Y:S02]  /*5b6d0*/  @!P3 IADD3.X R49, R29, R19, R4, P4, P5 ;  /* 0x000000131d31b210 */ /* 0x000fe400027ea404 */
[----:B------:R-:W-:Y:S02]  /*5b6e0*/  ISETP.LT.OR P4, PT, R28, 0x5a, !P1 ;  /* 0x0000005a1c00780c */ /* 0x000fe40004f81670 */
[----:B------:R-:W-:-:S11]  /*5b6f0*/  ISETP.GE.AND P3, PT, R15, 0x1, PT ;  /* 0x000000010f00780c */ /* 0x000fd60003f66270 */
[----:B------:R-:W1:Y:S01]  /*5b700*/  @!P4 LDC.64 R18, c[0x0][0x5c0] ;  /* 0x00017000ff12cb82 */ /* 0x000e620000000a00 */
[----:B------:R-:W-:Y:S02]  /*5b710*/  @P4 LOP3.LUT R14, R14, 0x4, RZ, 0xfc, !PT ;  /* 0x000000040e0e4812 */ /* 0x000fe400078efcff */
[----:B-1----:R-:W-:-:S04]  /*5b720*/  @!P4 IADD3 R38, P5, P6, R24, R18, R3 ;  /* 0x000000121826c210 */ /* 0x002fc80007ebe003 */
[----:B------:R-:W-:Y:S02]  /*5b730*/  @!P4 IADD3.X R39, R29, R19, R4, P5, P6 ;  /* 0x000000131d27c210 */ /* 0x000fe40002fec404 */
[C---:B------:R-:W-:Y:S02]  /*5b740*/  ISETP.LT.OR P6, PT, R28.reuse, 0x61, !P1 ;  /* 0x000000611c00780c */ /* 0x040fe40004fc1670 */
[----:B------:R-:W-:-:S11]  /*5b750*/  ISETP.LT.OR P4, PT, R28, 0x69, !P1 ;  /* 0x000000691c00780c */ /* 0x000fd60004f81670 */
[----:B------:R-:W0:Y:S01]  /*5b760*/  @!P6 LDC.64 R18, c[0x0][0x5c0] ;  /* 0x00017000ff12eb82 */ /* 0x000e220000000a00 */
[----:B------:R-:W-:-:S04]  /*5b770*/  @P6 LOP3.LUT R0, R0, 0x2, RZ, 0xfc, !PT ;  /* 0x0000000200006812 */ /* 0x000fc800078efcff */
[----:B------:R-:W-:-:S04]  /*5b780*/  LOP3.LUT R0, R0, 0xfffff7ff, RZ, 0xc0, !PT ;  /* 0xfffff7ff00007812 */ /* 0x000fc800078ec0ff */
[----:B------:R-:W-:-:S04]  /*5b790*/  @P4 LOP3.LUT R0, R0, 0x800, RZ, 0xfc, !PT ;  /* 0x0000080000004812 */ /* 0x000fc800078efcff */
[----:B------:R-:W-:Y:S02]  /*5b7a0*/  LOP3.LUT R0, R0, 0xffffffef, RZ, 0xc0, !PT ;  /* 0xffffffef00007812 */ /* 0x000fe400078ec0ff */
        /* <DEDUP_REMOVED lines=11> */
[----:B------:R-:W-:Y:S01]  /*5b860*/  @!P2 IMAD.X R19, R29, 0x1, R19, P5 ;  /* 0x000000011d13a824 */ /* 0x000fe200028e0613 */
[----:B------:R-:W-:-:S04]  /*5b870*/  ISETP.LT.OR P5, PT, R28, 0x62, !P1 ;  /* 0x000000621c00780c */ /* 0x000fc80004fa1670 */
[----:B------:R0:W-:Y:S04]  /*5b880*/  @!P2 STG.E.U8 desc[UR30][R18.64+0x31], R233 ;  /* 0x000031e91200a986 */ /* 0x0001e8000c10111e */
[----:B------:R1:W-:Y:S01]  /*5b890*/  @!P3 STG.E.U8 desc[UR30][R42.64+0x30], R234 ;  /* 0x000030ea2a00b986 */ /* 0x0003e2000c10111e */
[----:B------:R-:W-:-:S03]  /*5b8a0*/  ISETP.LT.OR P3, PT, R28, 0x6a, !P1 ;  /* 0x0000006a1c00780c */ /* 0x000fc60004f61670 */
[----:B------:R-:W-:Y:S01]  /*5b8b0*/  @!P0 STG.E.U8 desc[UR30][R20.64+0x31], R235 ;  /* 0x000031eb14008986 */ /* 0x000fe2000c10111e */
[----:B0-----:R-:W0:Y:S09]  /*5b8c0*/  @!P5 LDC.64 R18, c[0x0][0x5c0] ;  /* 0x00017000ff12db82 */ /* 0x001e320000000a00 */
[----:B------:R-:W-:-:S04]  /*5b8d0*/  @P3 LOP3.LUT R0, R0, 0x10, RZ, 0xfc, !PT ;  /* 0x0000001000003812 */ /* 0x000fc800078efcff */
[----:B------:R-:W-:Y:S02]  /*5b8e0*/  LOP3.LUT R0, R0, 0xffffdfff, RZ, 0xc0, !PT ;  /* 0xffffdfff00007812 */ /* 0x000fe400078ec0ff */
[----:B0-----:R-:W-:-:S04]  /*5b8f0*/  @!P5 IADD3 R30, P2, P6, R24, R18, R3 ;  /* 0x00000012181ed210 */ /* 0x001fc80007e5e003 */
[----:B------:R-:W-:Y:S02]  /*5b900*/  @!P5 IADD3.X R31, R29, R19, R4, P2, P6 ;  /* 0x000000131d1fd210 */ /* 0x000fe400017ec404 */
[----:B------:R-:W0:Y:S02]  /*5b910*/  @!P4 LDC.64 R18, c[0x0][0x5c0] ;  /* 0x00017000ff12cb82 */ /* 0x000e240000000a00 */
[----:B0-----:R-:W-:-:S04]  /*5b920*/  @!P4 IADD3 R52, P2, P6, R24, R18, R3 ;  /* 0x000000121834c210 */ /* 0x001fc80007e5e003 */
[----:B------:R-:W-:Y:S02]  /*5b930*/  @!P4 IADD3.X R53, R29, R19, R4, P2, P6 ;  /* 0x000000131d35c210 */ /* 0x000fe400017ec404 */
[----:B------:R-:W1:Y:S01]  /*5b940*/  @!P3 LDC.64 R18, c[0x0][0x5c0] ;  /* 0x00017000ff12bb82 */ /* 0x000e620000000a00 */
[----:B------:R-:W-:Y:S02]  /*5b950*/  ISETP.LT.OR P4, PT, R28, 0x79, !P1 ;  /* 0x000000791c00780c */ /* 0x000fe40004f81670 */
[----:B-1----:R-:W-:-:S04]  /*5b960*/  @!P3 IADD3 R42, P2, P6, R24, R18, R3 ;  /* 0x00000012182ab210 */ /* 0x002fc80007e5e003 */
[----:B------:R-:W-:Y:S02]  /*5b970*/  @!P3 IADD3.X R43, R29, R19, R4, P2, P6 ;  /* 0x000000131d2bb210 */ /* 0x000fe400017ec404 */
[----:B------:R-:W-:Y:S02]  /*5b980*/  ISETP.LT.OR P3, PT, R28, 0x71, !P1 ;  /* 0x000000711c00780c */ /* 0x000fe40004f61670 */
[----:B------:R-:W-:-:S11]  /*5b990*/  ISETP.GE.AND P6, PT, R15, 0x1, PT ;  /* 0x000000010f00780c */ /* 0x000fd60003fc6270 */
[----:B------:R-:W0:Y:S01]  /*5b9a0*/  @!P3 LDC.64 R18, c[0x0][0x5c0] ;  /* 0x00017000ff12bb82 */ /* 0x000e220000000a00 */
[----:B------:R-:W-:-:S04]  /*5b9b0*/  @P3 LOP3.LUT R0, R0, 0x2000, RZ, 0xfc, !PT ;  /* 0x0000200000003812 */ /* 0x000fc800078efcff */
[----:B------:R-:W-:Y:S02]  /*5b9c0*/  LOP3.LUT R0, R0, 0xffffefff, RZ, 0xc0, !PT ;  /* 0xffffefff00007812 */ /* 0x000fe400078ec0ff */
[----:B0-----:R-:W-:-:S04]  /*5b9d0*/  @!P3 IADD3 R58, P0, P2, R24, R18, R3 ;  /* 0x00000012183ab210 */ /* 0x001fc80007a1e003 */
[----:B------:R-:W-:Y:S02]  /*5b9e0*/  @!P3 IADD3.X R59, R29, R19, R4, P0, P2 ;  /* 0x000000131d3bb210 */ /* 0x000fe400007e4404 */
[C---:B------:R-:W-:Y:S02]  /*5b9f0*/  ISETP.LT.OR P0, PT, R28.reuse, 0x39, !P6 ;  /* 0x000000391c00780c */ /* 0x040fe40007701670 */
[----:B------:R-:W-:-:S11]  /*5ba00*/  ISETP.LT.OR P3, PT, R28, 0x72, !P1 ;  /* 0x000000721c00780c */ /* 0x000fd60004f61670 */
[----:B------:R-:W0:Y:S02]  /*5ba10*/  @!P0 LDC.64 R18, c[0x0][0x5c0] ;  /* 0x00017000ff128b82 */ /* 0x000e240000000a00 */
[----:B------:R-:W-:-:S04]  /*5ba20*/  @P3 LOP3.LUT R0, R0, 0x1000, RZ, 0xfc, !PT ;  /* 0x0000100000003812 */ /* 0x000fc800078efcff */
[----:B------:R-:W-:-:S04]  /*5ba30*/  LOP3.LUT R0, R0, 0xffffbfff, RZ, 0xc0, !PT ;  /* 0xffffbfff00007812 */ /* 0x000fc800078ec0ff */
[----:B------:R-:W-:Y:S02]  /*5ba40*/  @P4 LOP3.LUT R0, R0, 0x4000, RZ, 0xfc, !PT ;  /* 0x0000400000004812 */ /* 0x000fe400078efcff */
[----:B0-----:R-:W-:-:S05]  /*5ba50*/  @!P0 IADD3 R18, P2, R24, R18, RZ ;  /* 0x0000001218128210 */ /* 0x001fca0007f5e0ff */
[----:B------:R-:W-:-:S05]  /*5ba60*/  @!P0 IMAD.X R19, R29, 0x1, R19, P2 ;  /* 0x000000011d138824 */ /* 0x000fca00010e0613 */
[----:B------:R0:W-:Y:S01]  /*5ba70*/  @!P0 STG.E.U8 desc[UR30][R18.64+0x38], R236 ;  /* 0x000038ec12008986 */ /* 0x0001e2000c10111e */
[----:B------:R-:W-:-:S13]  /*5ba80*/  ISETP.LT.OR P0, PT, R28, 0x3a, !P6 ;  /* 0x0000003a1c00780c */ /* 0x000fda0007701670 */
[----:B0-----:R-:W0:Y:S02]  /*5ba90*/  @!P0 LDC.64 R18, c[0x0][0x5c0] ;  /* 0x00017000ff128b82 */ /* 0x001e240000000a00 */
[----:B0-----:R-:W-:-:S05]  /*5baa0*/  @!P0 IADD3 R18, P2, R24, R18, RZ ;  /* 0x0000001218128210 */ /* 0x001fca0007f5e0ff */
[----:B------:R-:W-:-:S05]  /*5bab0*/  @!P0 IMAD.X R19, R29, 0x1, R19, P2 ;  /* 0x000000011d138824 */ /* 0x000fca00010e0613 */
[----:B------:R0:W-:Y:S02]  /*5bac0*/  @!P0 STG.E.U8 desc[UR30][R18.64+0x39], R237 ;  /* 0x000039ed12008986 */ /* 0x0001e4000c10111e */
[----:B0-----:R-:W0:Y:S02]  /*5bad0*/  @!P3 LDC.64 R18, c[0x0][0x5c0] ;  /* 0x00017000ff12bb82 */ /* 0x001e240000000a00 */
[----:B0-----:R-:W-:-:S04]  /*5bae0*/  @!P3 IADD3 R20, P0, P2, R24, R18, R3 ;  /* 0x000000121814b210 */ /* 0x001fc80007a1e003 */
[C-C-:B------:R-:W-:Y:S02]  /*5baf0*/  @!P3 IADD3.X R21, R29.reuse, R19, R4.reuse, P0, P2 ;  /* 0x000000131d15b210 */ /* 0x140fe400007e4404 */
[----:B------:R-:W0:Y:S01]  /*5bb00*/  @!P4 LDC.64 R18, c[0x0][0x5c0] ;  /* 0x00017000ff12cb82 */ /* 0x000e220000000a00 */
[----:B------:R-:W-:Y:S02]  /*5bb10*/  ISETP.LT.OR P3, PT, R28, 0x39, !P1 ;  /* 0x000000391c00780c */ /* 0x000fe40004f61670 */
[----:B0-----:R-:W-:Y:S01]  /*5bb20*/  @!P4 IADD3 R56, P0, P2, R24, R18, R3 ;  /* 0x000000121838c210 */ /* 0x001fe20007a1e003 */
[----:B--2---:R-:W-:Y:S02]  /*5bb30*/  FMUL R18, R60, UR26 ;  /* 0x0000001a3c127c20 */ /* 0x004fe40008400000 */
[----:B------:R-:W2:Y:S01]  /*5bb40*/  LDL.LU R60, [R1+0x60c] ;  /* 0x00060c00013c7983 */ /* 0x000ea20000300800 */
[----:B------:R-:W-:-:S03]  /*5bb50*/  @!P4 IADD3.X R57, R29, R19, R4, P0, P2 ;  /* 0x000000131d39c210 */ /* 0x000fc600007e4404 */
[----:B------:R-:W2:Y:S01]  /*5bb60*/  LDL.LU R64, [R1+0x610] ;  /* 0x0006100001407983 */ /* 0x000ea20000300800 */
[----:B------:R-:W-:Y:S02]  /*5bb70*/  ISETP.LT.OR P4, PT, R28, 0x7a, !P1 ;  /* 0x0000007a1c00780c */ /* 0x000fe40004f81670 */
[----:B------:R-:W-:Y:S01]  /*5bb80*/  F2FP.SATFINITE.E4M3.F32.PACK_AB_MERGE_C R18, RZ, R18, RZ ;  /* 0x00000012ff12723e */ /* 0x000fe200048070ff */
[----:B------:R-:W2:Y:S04]  /*5bb90*/  LDL.LU R66, [R1+0x614] ;  /* 0x0006140001427983 */ /* 0x000ea80000300800 */
[----:B------:R0:W-:Y:S01]  /*5bba0*/  @!P3 STG.E.U8 desc[UR30][R40.64+0x38], R18 ;  /* 0x000038122800b986 */ /* 0x0001e2000c10111e */
[----:B----4-:R-:W-:Y:S01]  /*5bbb0*/  FMUL R25, R61, UR26 ;  /* 0x0000001a3d197c20 */ /* 0x010fe20008400000 */
[----:B------:R-:W-:-:S02]  /*5bbc0*/  LOP3.LUT R0, R0, 0xffffffdf, RZ, 0xc0, !PT ;  /* 0xffffffdf00007812 */ /* 0x000fc400078ec0ff */
[----:B------:R-:W4:Y:S02]  /*5bbd0*/  LDL.LU R65, [R1+0x618] ;  /* 0x0006180001417983 */ /* 0x000f240000300800 */
[----:B0-----:R-:W0:Y:S01]  /*5bbe0*/  @!P4 LDC.64 R18, c[0x0][0x5c0] ;  /* 0x00017000ff12cb82 */ /* 0x001e220000000a00 */
[----:B------:R-:W-:Y:S02]  /*5bbf0*/  ISETP.LT.OR P3, PT, R28, 0x3a, !P1 ;  /* 0x0000003a1c00780c */ /* 0x000fe40004f61670 */
[----:B0-----:R-:W-:Y:S01]  /*5bc00*/  @!P4 IADD3 R40, P0, P2, R24, R18, R3 ;  /* 0x000000121828c210 */ /* 0x001fe20007a1e003 */
[----:B---3--:R-:W-:-:S05]  /*5bc10*/  FMUL R18, R62, UR26 ;  /* 0x0000001a3e127c20 */ /* 0x008fca0008400000 */
[----:B------:R-:W-:-:S05]  /*5bc20*/  F2FP.SATFINITE.E4M3.F32.PACK_AB_MERGE_C R18, RZ, R18, RZ ;  /* 0x00000012ff12723e */ /* 0x000fca00048070ff */
[----:B------:R0:W-:Y:S01]  /*5bc30*/  @!P3 STG.E.U8 desc[UR30][R36.64+0x39], R18 ;  /* 0x000039122400b986 */ /* 0x0001e2000c10111e */
[----:B------:R-:W-:Y:S02]  /*5bc40*/  ISETP.LT.OR P3, PT, R28, 0x81, !P1 ;  /* 0x000000811c00780c */ /* 0x000fe40004f61670 */
[----:B------:R-:W-:-:S11]  /*5bc50*/  @!P4 IADD3.X R41, R29, R19, R4, P0, P2 ;  /* 0x000000131d29c210 */ /* 0x000fd600007e4404 */
[----:B0-----:R-:W0:Y:S02]  /*5bc60*/  @!P3 LDC.64 R18, c[0x0][0x5c0] ;  /* 0x00017000ff12bb82 */ /* 0x001e240000000a00 */
[----:B0-----:R-:W-:-:S04]  /*5bc70*/  @!P3 IADD3 R62, P0, P2, R24, R18, R3 ;  /* 0x00000012183eb210 */ /* 0x001fc80007a1e003 */
[----:B------:R-:W-:Y:S02]  /*5bc80*/  @!P3 IADD3.X R63, R29, R19, R4, P0, P2 ;  /* 0x000000131d3fb210 */ /* 0x000fe400007e4404 */
[----:B------:R-:W-:-:S13]  /*5bc90*/  ISETP.LT.OR P0, PT, R28, 0x41, !P6 ;  /* 0x000000411c00780c */ /* 0x000fda0007701670 */
[----:B------:R-:W0:Y:S01]  /*5bca0*/  @!P0 LDC.64 R18, c[0x0][0x5c0] ;  /* 0x00017000ff128b82 */ /* 0x000e220000000a00 */
[----:B------:R-:W-:Y:S02]  /*5bcb0*/  F2FP.SATFINITE.E4M3.F32.PACK_AB_MERGE_C R25, RZ, R25, RZ ;  /* 0x00000019ff19723e */ /* 0x000fe400048070ff */
[----:B0-----:R-:W-:-:S05]  /*5bcc0*/  @!P0 IADD3 R18, P2, R24, R18, RZ ;  /* 0x0000001218128210 */ /* 0x001fca0007f5e0ff */
[----:B------:R-:W-:-:S05]  /*5bcd0*/  @!P0 IMAD.X R19, R29, 0x1, R19, P2 ;  /* 0x000000011d138824 */ /* 0x000fca00010e0613 */
[----:B------:R0:W-:Y:S01]  /*5bce0*/  @!P0 STG.E.U8 desc[UR30][R18.64+0x40], R25 ;  /* 0x0000401912008986 */ /* 0x0001e2000c10111e */
[----:B------:R-:W-:-:S13]  /*5bcf0*/  ISETP.LT.OR P0, PT, R28, 0x42, !P6 ;  /* 0x000000421c00780c */ /* 0x000fda0007701670 */
[----:B0-----:R-:W0:Y:S01]  /*5bd00*/  @!P0 LDC.64 R18, c[0x0][0x5c0] ;  /* 0x00017000ff128b82 */ /* 0x001e220000000a00 */
[----:B------:R-:W-:-:S04]  /*5bd10*/  @P4 LOP3.LUT R0, R0, 0x20, RZ, 0xfc, !PT ;  /* 0x0000002000004812 */ /* 0x000fc800078efcff */
[----:B------:R-:W-:-:S04]  /*5bd20*/  LOP3.LUT R0, R0, 0xffff7fff, RZ, 0xc0, !PT ;  /* 0xffff7fff00007812 */ /* 0x000fc800078ec0ff */
[----:B------:R-:W-:Y:S02]  /*5bd30*/  @P3 LOP3.LUT R0, R0, 0x8000, RZ, 0xfc, !PT ;  /* 0x0000800000003812 */ /* 0x000fe400078efcff */
[----:B------:R-:W-:Y:S02]  /*5bd40*/  ISETP.LT.OR P3, PT, R28, 0x82, !P1 ;  /* 0x000000821c00780c */ /* 0x000fe40004f61670 */
[----:B0-----:R-:W-:-:S05]  /*5bd50*/  @!P0 IADD3 R18, P2, R24, R18, RZ ;  /* 0x0000001218128210 */ /* 0x001fca0007f5e0ff */
[----:B------:R-:W-:Y:S01]  /*5bd60*/  @!P0 IMAD.X R19, R29, 0x1, R19, P2 ;  /* 0x000000011d138824 */ /* 0x000fe200010e0613 */
[----:B------:R-:W-:Y:S01]  /*5bd70*/  ISETP.LT.OR P4, PT, R28, 0x89, !P1 ;  /* 0x000000891c00780c */ /* 0x000fe20004f81670 */
[----:B--2---:R-:W-:-:S05]  /*5bd80*/  FMUL R25, R60, UR26 ;  /* 0x0000001a3c197c20 */ /* 0x004fca0008400000 */
[----:B------:R-:W-:-:S05]  /*5bd90*/  F2FP.SATFINITE.E4M3.F32.PACK_AB_MERGE_C R25, RZ, R25, RZ ;  /* 0x00000019ff19723e */ /* 0x000fca00048070ff */
[----:B------:R0:W-:Y:S02]  /*5bda0*/  @!P0 STG.E.U8 desc[UR30][R18.64+0x41], R25 ;  /* 0x0000411912008986 */ /* 0x0001e4000c10111e */
[----:B0-----:R-:W0:Y:S02]  /*5bdb0*/  @!P3 LDC.64 R18, c[0x0][0x5c0] ;  /* 0x00017000ff12bb82 */ /* 0x001e240000000a00 */
[----:B0-----:R-:W-:-:S04]  /*5bdc0*/  @!P3 IADD3 R32, P0, P2, R24, R18, R3 ;  /* 0x000000121820b210 */ /* 0x001fc80007a1e003 */
[----:B------:R-:W-:Y:S02]  /*5bdd0*/  @!P3 IADD3.X R33, R29, R19, R4, P0, P2 ;  /* 0x000000131d21b210 */ /* 0x000fe400007e4404 */
[----:B------:R-:W0:Y:S02]  /*5bde0*/  @!P4 LDC.64 R18, c[0x0][0x5c0] ;  /* 0x00017000ff12cb82 */ /* 0x000e240000000a00 */
[----:B0-----:R-:W-:Y:S01]  /*5bdf0*/  @!P4 IADD3 R60, P0, P2, R24, R18, R3 ;  /* 0x00000012183cc210 */ /* 0x001fe20007a1e003 */
[----:B------:R-:W-:Y:S02]  /*5be00*/  FMUL R18, R64, UR26 ;  /* 0x0000001a40127c20 */ /* 0x000fe40008400000 */
[----:B------:R-:W2:Y:S04]  /*5be10*/  LDL.LU R64, [R1+0x61c] ;  /* 0x00061c0001407983 */ /* 0x000ea80000300800 */
[----:B------:R-:W3:Y:S01]  /*5be20*/  LDL.LU R70, [R1+0x620] ;  /* 0x0006200001467983 */ /* 0x000ee20000300800 */
[----:B------:R-:W-:-:S02]  /*5be30*/  LOP3.LUT R0, R0, 0xfffffffe, RZ, 0xc0, !PT ;  /* 0xfffffffe00007812 */ /* 0x000fc400078ec0ff */
[----:B------:R-:W-:Y:S01]  /*5be40*/  @!P4 IADD3.X R61, R29, R19, R4, P0, P2 ;  /* 0x000000131d3dc210 */ /* 0x000fe200007e4404 */
[----:B------:R-:W3:Y:S01]  /*5be50*/  LDL.LU R69, [R1+0x624] ;  /* 0x0006240001457983 */ /* 0x000ee20000300800 */
[----:B------:R-:W-:Y:S02]  /*5be60*/  @P3 LOP3.LUT R0, R0, 0x1, RZ, 0xfc, !PT ;  /* 0x0000000100003812 */ /* 0x000fe400078efcff */
[----:B------:R-:W-:Y:S01]  /*5be70*/  F2FP.SATFINITE.E4M3.F32.PACK_AB_MERGE_C R18, RZ, R18, RZ ;  /* 0x00000012ff12723e */ /* 0x000fe200048070ff */
[----:B------:R-:W3:Y:S01]  /*5be80*/  LDL.LU R68, [R1+0x628] ;  /* 0x0006280001447983 */ /* 0x000ee20000300800 */
[----:B------:R-:W-:Y:S02]  /*5be90*/  LOP3.LUT R0, R0, 0xfffeffff, RZ, 0xc0, !PT ;  /* 0xfffeffff00007812 */ /* 0x000fe400078ec0ff */
[----:B------:R-:W-:Y:S02]  /*5bea0*/  ISETP.LT.OR P3, PT, R28, 0x41, !P1 ;  /* 0x000000411c00780c */ /* 0x000fe40004f61670 */
[----:B------:R-:W-:-:S02]  /*5beb0*/  @P4 LOP3.LUT R0, R0, 0x10000, RZ, 0xfc, !PT ;  /* 0x0001000000004812 */ /* 0x000fc400078efcff */
[----:B------:R-:W-:-:S09]  /*5bec0*/  ISETP.LT.OR P4, PT, R28, 0x8a, !P1 ;  /* 0x0000008a1c00780c */ /* 0x000fd20004f81670 */
[----:B------:R0:W-:Y:S04]  /*5bed0*/  @!P3 STG.E.U8 desc[UR30][R46.64+0x40], R18 ;  /* 0x000040122e00b986 */ /* 0x0001e8000c10111e */
[----:B0-----:R-:W0:Y:S01]  /*5bee0*/  @!P4 LDC.64 R18, c[0x0][0x5c0] ;  /* 0x00017000ff12cb82 */ /* 0x001e220000000a00 */
[----:B------:R-:W-:Y:S02]  /*5bef0*/  ISETP.LT.OR P3, PT, R28, 0x42, !P1 ;  /* 0x000000421c00780c */ /* 0x000fe40004f61670 */
[----:B0-----:R-:W-:Y:S01]  /*5bf00*/  @!P4 IADD3 R36, P0, P2, R24, R18, R3 ;  /* 0x000000121824c210 */ /* 0x001fe20007a1e003 */
[----:B------:R-:W-:-:S05]  /*5bf10*/  FMUL R18, R66, UR26 ;  /* 0x0000001a42127c20 */ /* 0x000fca0008400000 */
        /* <DEDUP_REMOVED lines=9> */
[----:B----4-:R-:W-:-:S05]  /*5bfb0*/  FMUL R25, R65, UR26 ;  /* 0x0000001a41197c20 */ /* 0x010fca0008400000 */
[----:B------:R-:W-:Y:S02]  /*5bfc0*/  F2FP.SATFINITE.E4M3.F32.PACK_AB_MERGE_C R25, RZ, R25, RZ ;  /* 0x00000019ff19723e */ /* 0x000fe400048070ff */
[----:B0-----:R-:W-:-:S05]  /*5bfd0*/  @!P0 IADD3 R18, P2, R24, R18, RZ ;  /* 0x0000001218128210 */ /* 0x001fca0007f5e0ff */
[----:B------:R-:W-:-:S05]  /*5bfe0*/  @!P0 IMAD.X R19, R29, 0x1, R19, P2 ;  /* 0x000000011d138824 */ /* 0x000fca00010e0613 */
[----:B------:R0:W-:Y:S01]  /*5bff0*/  @!P0 STG.E.U8 desc[UR30][R18.64+0x48], R25 ;  /* 0x0000481912008986 */ /* 0x0001e2000c10111e */
[----:B------:R-:W-:Y:S02]  /*5c000*/  ISETP.LT.OR P0, PT, R28, 0x4a, !P6 ;  /* 0x0000004a1c00780c */ /* 0x000fe40007701670 */
[----:B------:R-:W-:-:S11]  /*5c010*/  LOP3.LUT R0, R0, 0xffffff7f, RZ, 0xc0, !PT ;  /* 0xffffff7f00007812 */ /* 0x000fd600078ec0ff */
[----:B0-----:R-:W0:Y:S01]  /*5c020*/  @!P0 LDC.64 R18, c[0x0][0x5c0] ;  /* 0x00017000ff128b82 */ /* 0x001e220000000a00 */
[----:B------:R-:W-:-:S04]  /*5c030*/  @P4 LOP3.LUT R0, R0, 0x80, RZ, 0xfc, !PT ;  /* 0x0000008000004812 */ /* 0x000fc800078efcff */
[----:B------:R-:W-:-:S04]  /*5c040*/  LOP3.LUT R0, R0, 0xfffdffff, RZ, 0xc0, !PT ;  /* 0xfffdffff00007812 */ /* 0x000fc800078ec0ff */
[----:B------:R-:W-:Y:S02]  /*5c050*/  @P3 LOP3.LUT R0, R0, 0x20000, RZ, 0xfc, !PT ;  /* 0x0002000000003812 */ /* 0x000fe400078efcff */
[----:B------:R-:W-:Y:S02]  /*5c060*/  ISETP.LT.OR P3, PT, R28, 0x92, !P1 ;  /* 0x000000921c00780c */ /* 0x000fe40004f61670 */
[----:B0-----:R-:W-:-:S05]  /*5c070*/  @!P0 IADD3 R18, P2, R24, R18, RZ ;  /* 0x0000001218128210 */ /* 0x001fca0007f5e0ff */
[----:B------:R-:W-:Y:S01]  /*5c080*/  @!P0 IMAD.X R19, R29, 0x1, R19, P2 ;  /* 0x000000011d138824 */ /* 0x000fe200010e0613 */
[----:B------:R-:W-:Y:S02]  /*5c090*/  ISETP.LT.OR P4, PT, R28, 0x99, !P1 ;  /* 0x000000991c00780c */ /* 0x000fe40004f81670 */
[----:B------:R-:W-:-:S04]  /*5c0a0*/  LOP3.LUT R0, R0, 0xffffffbf, RZ, 0xc0, !PT ;  /* 0xffffffbf00007812 */ /* 0x000fc800078ec0ff */
[----:B------:R-:W-:Y:S01]  /*5c0b0*/  @P3 LOP3.LUT R0, R0, 0x40, RZ, 0xfc, !PT ;  /* 0x0000004000003812 */ /* 0x000fe200078efcff */
[----:B--2---:R-:W-:-:S05]  /*5c0c0*/  FMUL R25, R64, UR26 ;  /* 0x0000001a40197c20 */ /* 0x004fca0008400000 */
[----:B------:R-:W-:-:S05]  /*5c0d0*/  F2FP.SATFINITE.E4M3.F32.PACK_AB_MERGE_C R25, RZ, R25, RZ ;  /* 0x00000019ff19723e */ /* 0x000fca00048070ff */
[----:B------:R0:W-:Y:S02]  /*5c0e0*/  @!P0 STG.E.U8 desc[UR30][R18.64+0x49], R25 ;  /* 0x0000491912008986 */ /* 0x0001e4000c10111e */
[----:B0-----:R-:W0:Y:S02]  /*5c0f0*/  @!P3 LDC.64 R18, c[0x0][0x5c0] ;  /* 0x00017000ff12bb82 */ /* 0x001e240000000a00 */
[----:B0-----:R-:W-:-:S04]  /*5c100*/  @!P3 IADD3 R26, P0, P2, R24, R18, R3 ;  /* 0x00000012181ab210 */ /* 0x001fc80007a1e003 */
[----:B------:R-:W-:Y:S02]  /*5c110*/  @!P3 IADD3.X R27, R29, R19, R4, P0, P2 ;  /* 0x000000131d1bb210 */ /* 0x000fe400007e4404 */
[----:B------:R-:W0:Y:S01]  /*5c120*/  @!P4 LDC.64 R18, c[0x0][0x5c0] ;  /* 0x00017000ff12cb82 */ /* 0x000e220000000a00 */
[----:B------:R-:W-:Y:S02]  /*5c130*/  LOP3.LUT R0, R0, 0xfffbffff, RZ, 0xc0, !PT ;  /* 0xfffbffff00007812 */ /* 0x000fe400078ec0ff */
[----:B0-----:R-:W-:Y:S01]  /*5c140*/  @!P4 IADD3 R64, P0, P2, R24, R18, R3 ;  /* 0x000000121840c210 */ /* 0x001fe20007a1e003 */
[----:B---3--:R-:W-:Y:S02]  /*5c150*/  FMUL R18, R70, UR26 ;  /* 0x0000001a46127c20 */ /* 0x008fe40008400000 */
[----:B------:R-:W2:Y:S01]  /*5c160*/  LDL.LU R70, [R1+0x62c] ;  /* 0x00062c0001467983 */ /* 0x000ea20000300800 */
[----:B------:R-:W-:Y:S02]  /*5c170*/  @P4 LOP3.LUT R0, R0, 0x40000, RZ, 0xfc, !PT ;  /* 0x0004000000004812 */ /* 0x000fe400078efcff */
[----:B------:R-:W-:-:S02]  /*5c180*/  ISETP.LT.OR P3, PT, R28, 0x49, !P1 ;  /* 0x000000491c00780c */ /* 0x000fc40004f61670 */
[----:B------:R-:W-:Y:S02]  /*5c190*/  @!P4 IADD3.X R65, R29, R19, R4, P0, P2 ;  /* 0x000000131d41c210 */ /* 0x000fe400007e4404 */
[----:B------:R-:W-:Y:S02]  /*5c1a0*/  ISETP.LT.OR P4, PT, R28, 0x9a, !P1 ;  /* 0x0000009a1c00780c */ /* 0x000fe40004f81670 */
[----:B------:R-:W-:-:S07]  /*5c1b0*/  F2FP.SATFINITE.E4M3.F32.PACK_AB_MERGE_C R18, RZ, R18, RZ ;  /* 0x00000012ff12723e */ /* 0x000fce00048070ff */
[----:B------:R0:W-:Y:S04]  /*5c1c0*/  @!P3 STG.E.U8 desc[UR30][R44.64+0x48], R18 ;  /* 0x000048122c00b986 */ /* 0x0001e8000c10111e */
[----:B0-----:R-:W0:Y:S02]  /*5c1d0*/  @!P4 LDC.64 R18, c[0x0][0x5c0] ;  /* 0x00017000ff12cb82 */ /* 0x001e240000000a00 */
[----:B0-----:R-:W-:Y:S01]  /*5c1e0*/  @!P4 IADD3 R46, P0, P2, R24, R18, R3 ;  /* 0x00000012182ec210 */ /* 0x001fe20007a1e003 */
[----:B------:R-:W-:Y:S02]  /*5c1f0*/  FMUL R18, R69, UR26 ;  /* 0x0000001a45127c20 */ /* 0x000fe40008400000 */
[----:B------:R-:W3:Y:S01]  /*5c200*/  LDL.LU R69, [R1+0x630] ;  /* 0x0006300001457983 */ /* 0x000ee20000300800 */
[----:B------:R-:W-:-:S03]  /*5c210*/  FMUL R25, R68, UR26 ;  /* 0x0000001a44197c20 */ /* 0x000fc60008400000 */
[----:B------:R-:W4:Y:S01]  /*5c220*/  LDL.LU R68, [R1+0x634] ;  /* 0x0006340001447983 */ /* 0x000f220000300800 */
[----:B------:R-:W-:Y:S02]  /*5c230*/  ISETP.LT.OR P3, PT, R28, 0x4a, !P1 ;  /* 0x0000004a1c00780c */ /* 0x000fe40004f61670 */
[----:B------:R-:W-:-:S11]  /*5c240*/  F2FP.SATFINITE.E4M3.F32.PACK_AB_MERGE_C R18, RZ, R18, RZ ;  /* 0x00000012ff12723e */ /* 0x000fd600048070ff */
        /* <DEDUP_REMOVED lines=22> */
[----:B--2---:R-:W-:Y:S02]  /*5c3b0*/  FMUL R25, R70, UR26 ;  /* 0x0000001a46197c20 */ /* 0x004fe40008400000 */
[----:B------:R-:W2:Y:S03]  /*5c3c0*/  LDL.LU R70, [R1+0x638] ;  /* 0x0006380001467983 */ /* 0x000ea60000300800 */
[----:B------:R-:W-:-:S05]  /*5c3d0*/  F2FP.SATFINITE.E4M3.F32.PACK_AB_MERGE_C R25, RZ, R25, RZ ;  /* 0x00000019ff19723e */ /* 0x000fca00048070ff */
[----:B------:R0:W-:Y:S02]  /*5c3e0*/  @!P0 STG.E.U8 desc[UR30][R18.64+0x51], R25 ;  /* 0x0000511912008986 */ /* 0x0001e4000c10111e */
[----:B0-----:R-:W0:Y:S02]  /*5c3f0*/  @!P3 LDC.64 R18, c[0x0][0x5c0] ;  /* 0x00017000ff12bb82 */ /* 0x001e240000000a00 */
[----:B0-----:R-:W-:-:S04]  /*5c400*/  @!P3 IADD3 R34, P0, P2, R24, R18, R3 ;  /* 0x000000121822b210 */ /* 0x001fc80007a1e003 */
[----:B------:R-:W-:Y:S02]  /*5c410*/  @!P3 IADD3.X R35, R29, R19, R4, P0, P2 ;  /* 0x000000131d23b210 */ /* 0x000fe400007e4404 */
[----:B------:R-:W0:Y:S02]  /*5c420*/  @!P4 LDC.64 R18, c[0x0][0x5c0] ;  /* 0x00017000ff12cb82 */ /* 0x000e240000000a00 */
[----:B0-----:R-:W-:Y:S01]  /*5c430*/  @!P4 IADD3 R74, P0, P2, R24, R18, R3 ;  /* 0x00000012184ac210 */ /* 0x001fe20007a1e003 */
[----:B---3--:R-:W-:Y:S02]  /*5c440*/  FMUL R18, R69, UR26 ;  /* 0x0000001a45127c20 */ /* 0x008fe40008400000 */
[----:B------:R-:W3:Y:S01]  /*5c450*/  LDL.LU R69, [R1+0x63c] ;  /* 0x00063c0001457983 */ /* 0x000ee20000300800 */
[----:B------:R-:W-:-:S04]  /*5c460*/  LOP3.LUT R0, R0, 0xfffffff7, RZ, 0xc0, !PT ;  /* 0xfffffff700007812 */ /* 0x000fc800078ec0ff */
[----:B------:R-:W-:-:S04]  /*5c470*/  @P3 LOP3.LUT R0, R0, 0x8, RZ, 0xfc, !PT ;  /* 0x0000000800003812 */ /* 0x000fc800078efcff */
[----:B------:R-:W-:Y:S02]  /*5c480*/  LOP3.LUT R0, R0, 0xffefffff, RZ, 0xc0, !PT ;  /* 0xffefffff00007812 */ /* 0x000fe400078ec0ff */
[----:B------:R-:W-:Y:S02]  /*5c490*/  ISETP.LT.OR P3, PT, R28, 0x51, !P1 ;  /* 0x000000511c00780c */ /* 0x000fe40004f61670 */
[----:B------:R-:W-:Y:S02]  /*5c4a0*/  @P4 LOP3.LUT R0, R0, 0x100000, RZ, 0xfc, !PT ;  /* 0x0010000000004812 */ /* 0x000fe400078efcff */
[----:B------:R-:W-:Y:S02]  /*5c4b0*/  @!P4 IADD3.X R75, R29, R19, R4, P0, P2 ;  /* 0x000000131d4bc210 */ /* 0x000fe400007e4404 */
[----:B------:R-:W-:Y:S02]  /*5c4c0*/  ISETP.LT.OR P4, PT, R28, 0xaa, !P1 ;  /* 0x000000aa1c00780c */ /* 0x000fe40004f81670 */
[----:B------:R-:W-:-:S05]  /*5c4d0*/  F2FP.SATFINITE.E4M3.F32.PACK_AB_MERGE_C R18, RZ, R18, RZ ;  /* 0x00000012ff12723e */ /* 0x000fca00048070ff */
[----:B------:R0:W-:Y:S06]  /*5c4e0*/  @!P3 STG.E.U8 desc[UR30][R50.64+0x50], R18 ;  /* 0x000050123200b986 */ /* 0x0001ec000c10111e */
[----:B0-----:R-:W0:Y:S02]  /*5c4f0*/  @!P4 LDC.64 R18, c[0x0][0x5c0] ;  /* 0x00017000ff12cb82 */ /* 0x001e240000000a00 */
[----:B0-----:R-:W-:Y:S01]  /*5c500*/  @!P4 IADD3 R50, P0, P2, R24, R18, R3 ;  /* 0x000000121832c210 */ /* 0x001fe20007a1e003 */
[----:B----4-:R-:W-:Y:S02]  /*5c510*/  FMUL R18, R68, UR26 ;  /* 0x0000001a44127c20 */ /* 0x010fe40008400000 */
[----:B------:R-:W4:Y:S01]  /*5c520*/  LDL.LU R68, [R1+0x640] ;  /* 0x0006400001447983 */ /* 0x000f220000300800 */
[----:B------:R-:W-:-:S02]  /*5c530*/  ISETP.LT.OR P3, PT, R28, 0x52, !P1 ;  /* 0x000000521c00780c */ /* 0x000fc40004f61670 */
        /* <DEDUP_REMOVED lines=8> */
[----:B------:R-:W0:Y:S02]  /*5c5c0*/  @!P0 LDC.64 R18, c[0x0][0x5c0] ;  /* 0x00017000ff128b82 */ /* 0x000e240000000a00 */
[----:B0-----:R-:W-:-:S05]  /*5c5d0*/  @!P0 IADD3 R18, P2, R24, R18, RZ ;  /* 0x0000001218128210 */ /* 0x001fca0007f5e0ff */
[----:B------:R-:W-:Y:S02]  /*5c5e0*/  @!P0 IMAD.X R19, R29, 0x1, R19, P2 ;  /* 0x000000011d138824 */ /* 0x000fe400010e0613 */
[----:B--2---:R-:W-:Y:S02]  /*5c5f0*/  FMUL R22, R70, UR26 ;  /* 0x0000001a46167c20 */ /* 0x004fe40008400000 */
[----:B------:R-:W2:Y:S03]  /*5c600*/  LDL.LU R70, [R1+0x644] ;  /* 0x0006440001467983 */ /* 0x000ea60000300800 */
[----:B------:R-:W-:-:S05]  /*5c610*/  F2FP.SATFINITE.E4M3.F32.PACK_AB_MERGE_C R22, RZ, R22, RZ ;  /* 0x00000016ff16723e */ /* 0x000fca00048070ff */
[----:B------:R0:W-:Y:S01]  /*5c620*/  @!P0 STG.E.U8 desc[UR30][R18.64+0x58], R22 ;  /* 0x0000581612008986 */ /* 0x0001e2000c10111e */
[----:B------:R-:W-:-:S13]  /*5c630*/  ISETP.LT.OR P0, PT, R28, 0x5a, !P6 ;  /* 0x0000005a1c00780c */ /* 0x000fda0007701670 */
[----:B0-----:R-:W0:Y:S01]  /*5c640*/  @!P0 LDC.64 R18, c[0x0][0x5c0] ;  /* 0x00017000ff128b82 */ /* 0x001e220000000a00 */
[----:B------:R-:W-:Y:S02]  /*5c650*/  ISETP.LT.OR P6, PT, R28, 0xb2, !P1 ;  /* 0x000000b21c00780c */ /* 0x000fe40004fc1670 */
[----:B------:R-:W-:Y:S02]  /*5c660*/  LOP3.LUT R0, R0, 0xfffffbff, RZ, 0xc0, !PT ;  /* 0xfffffbff00007812 */ /* 0x000fe400078ec0ff */
[----:B0-----:R-:W-:-:S05]  /*5c670*/  @!P0 IADD3 R18, P2, R24, R18, RZ ;  /* 0x0000001218128210 */ /* 0x001fca0007f5e0ff */
[----:B------:R-:W-:Y:S01]  /*5c680*/  @!P0 IMAD.X R19, R29, 0x1, R19, P2 ;  /* 0x000000011d138824 */ /* 0x000fe200010e0613 */
[----:B------:R-:W-:Y:S01]  /*5c690*/  @P4 LOP3.LUT R0, R0, 0x400, RZ, 0xfc, !PT ;  /* 0x0000040000004812 */ /* 0x000fe200078efcff */
[----:B---3--:R-:W-:-:S03]  /*5c6a0*/  FMUL R22, R69, UR26 ;  /* 0x0000001a45167c20 */ /* 0x008fc60008400000 */
[----:B------:R-:W-:Y:S01]  /*5c6b0*/  LOP3.LUT R0, R0, 0xffdfffff, RZ, 0xc0, !PT ;  /* 0xffdfffff00007812 */ /* 0x000fe200078ec0ff */
[----:B------:R-:W3:Y:S01]  /*5c6c0*/  LDL.LU R69, [R1+0x648] ;  /* 0x0006480001457983 */ /* 0x000ee20000300800 */
[----:B------:R-:W-:-:S05]  /*5c6d0*/  F2FP.SATFINITE.E4M3.F32.PACK_AB_MERGE_C R22, RZ, R22, RZ ;  /* 0x00000016ff16723e */ /* 0x000fca00048070ff */
[----:B------:R0:W-:Y:S02]  /*5c6e0*/  @!P0 STG.E.U8 desc[UR30][R18.64+0x59], R22 ;  /* 0x0000591612008986 */ /* 0x0001e4000c10111e */
        /* <DEDUP_REMOVED lines=8> */
[----:B0-----:R-:W-:Y:S01]  /*5c770*/  @!P6 IADD3 R82, P0, P2, R24, R18, R3 ;  /* 0x000000121852e210 */ /* 0x001fe20007a1e003 */
[----:B----4-:R-:W-:Y:S02]  /*5c780*/  FMUL R18, R68, UR26 ;  /* 0x0000001a44127c20 */ /* 0x010fe40008400000 */
[----:B------:R-:W4:Y:S04]  /*5c790*/  LDL.LU R68, [R1+0x64c] ;  /* 0x00064c0001447983 */ /* 0x000f280000300800 */
[----:B------:R-:W4:Y:S01]  /*5c7a0*/  LDL.LU R78, [R1+0x650] ;  /* 0x00065000014e7983 */ /* 0x000f220000300800 */
[----:B------:R-:W-:-:S02]  /*5c7b0*/  LOP3.LUT P3, RZ, R14, 0x2, RZ, 0xc0, !PT ;  /* 0x000000020eff7812 */ /* 0x000fc4000786c0ff */
[----:B------:R-:W-:Y:S01]  /*5c7c0*/  @!P6 IADD3.X R83, R29, R19, R4, P0, P2 ;  /* 0x000000131d53e210 */ /* 0x000fe200007e4404 */
[----:B------:R-:W4:Y:S01]  /*5c7d0*/  LDL.LU R80, [R1+0x654] ;  /* 0x0006540001507983 */ /* 0x000f220000300800 */
[----:B------:R-:W-:Y:S02]  /*5c7e0*/  ISETP.LT.OR P0, PT, R28, 0xba, !P1 ;  /* 0x000000ba1c00780c */ /* 0x000fe40004f01670 */
[----:B------:R-:W-:Y:S01]  /*5c7f0*/  F2FP.SATFINITE.E4M3.F32.PACK_AB_MERGE_C R18, RZ, R18, RZ ;  /* 0x00000012ff12723e */ /* 0x000fe200048070ff */
[----:B------:R-:W4:Y:S06]  /*5c800*/  LDL.LU R79, [R1+0x658] ;  /* 0x00065800014f7983 */ /* 0x000f2c0000300800 */
[----:B------:R0:W-:Y:S04]  /*5c810*/  @!P3 STG.E.U8 desc[UR30][R48.64+0x58], R18 ;  /* 0x000058123000b986 */ /* 0x0001e8000c10111e */
[----:B0-----:R-:W0:Y:S01]  /*5c820*/  @!P0 LDC.64 R18, c[0x0][0x5c0] ;  /* 0x00017000ff128b82 */ /* 0x001e220000000a00 */
[----:B------:R-:W-:-:S02]  /*5c830*/  LOP3.LUT R0, R0, 0xffbfffff, RZ, 0xc0, !PT ;  /* 0xffbfffff00007812 */ /* 0x000fc400078ec0ff */
[----:B------:R-:W-:Y:S02]  /*5c840*/  LOP3.LUT P4, RZ, R14, 0x4, RZ, 0xc0, !PT ;  /* 0x000000040eff7812 */ /* 0x000fe4000788c0ff */
[----:B------:R-:W-:Y:S02]  /*5c850*/  @P6 LOP3.LUT R0, R0, 0x400000, RZ, 0xfc, !PT ;  /* 0x0040000000006812 */ /* 0x000fe400078efcff */
[----:B0-----:R-:W-:-:S04]  /*5c860*/  @!P0 IADD3 R72, P2, P3, R24, R18, R3 ;  /* 0x0000001218488210 */ /* 0x001fc80007b5e003 */
[----:B------:R-:W-:Y:S02]  /*5c870*/  @!P0 IADD3.X R73, R29, R19, R4, P2, P3 ;  /* 0x000000131d498210 */ /* 0x000fe400017e6404 */
[----:B------:R-:W-:-:S04]  /*5c880*/  ISETP.GE.AND P2, PT, R15, 0x81, PT ;  /* 0x000000810f00780c */ /* 0x000fc80003f46270 */
[----:B------:R-:W-:Y:S02]  /*5c890*/  ISETP.LT.OR P6, PT, R28, 0x1, !P2 ;  /* 0x000000011c00780c */ /* 0x000fe400057c1670 */
[----:B------:R-:W-:-:S04]  /*5c8a0*/  LOP3.LUT R16, R16, 0xfff7ffff, RZ, 0xc0, !PT ;  /* 0xfff7ffff10107812 */ /* 0x000fc800078ec0ff */
[----:B------:R-:W-:-:S04]  /*5c8b0*/  @P1 LOP3.LUT R16, R16, 0x80000, RZ, 0xfc, !PT ;  /* 0x0008000010101812 */ /* 0x000fc800078efcff */
[----:B------:R-:W-:-:S04]  /*5c8c0*/  LOP3.LUT R16, R16, 0x7fffffff, RZ, 0xc0, !PT ;  /* 0x7fffffff10107812 */ /* 0x000fc800078ec0ff */
[----:B------:R-:W-:Y:S02]  /*5c8d0*/  @P0 LOP3.LUT R16, R16, 0x80000000, RZ, 0xfc, !PT ;  /* 0x8000000010100812 */ /* 0x000fe400078efcff */
[----:B------:R-:W-:Y:S01]  /*5c8e0*/  ISETP.GE.AND P0, PT, R15, 0x1, PT ;  /* 0x000000010f00780c */ /* 0x000fe20003f06270 */
[----:B--2---:R-:W-:-:S05]  /*5c8f0*/  FMUL R18, R70, UR26 ;  /* 0x0000001a46127c20 */ /* 0x004fca0008400000 */
[----:B------:R-:W-:-:S05]  /*5c900*/  F2FP.SATFINITE.E4M3.F32.PACK_AB_MERGE_C R18, RZ, R18, RZ ;  /* 0x00000012ff12723e */ /* 0x000fca00048070ff */
[----:B------:R0:W-:Y:S02]  /*5c910*/  @!P4 STG.E.U8 desc[UR30][R38.64+0x59], R18 ;  /* 0x000059122600c986 */ /* 0x0001e4000c10111e */
[----:B0-----:R-:W0:Y:S02]  /*5c920*/  @!P6 LDC.64 R18, c[0x0][0x5c0] ;  /* 0x00017000ff12eb82 */ /* 0x001e240000000a00 */
[----:B0-----:R-:W-:-:S04]  /*5c930*/  @!P6 IADD3 R70, P3, P4, R24, R18, R7 ;  /* 0x000000121846e210 */ /* 0x001fc80007c7e007 */
[----:B------:R-:W-:Y:S02]  /*5c940*/  @!P6 IADD3.X R71, R29, R19, R6, P3, P4 ;  /* 0x000000131d47e210 */ /* 0x000fe40001fe8406 */
[----:B------:R-:W-:-:S13]  /*5c950*/  ISETP.LT.OR P3, PT, R28, 0x61, !P0 ;  /* 0x000000611c00780c */ /* 0x000fda0004761670 */
[----:B------:R-:W0:Y:S01]  /*5c960*/  @!P3 LDC.64 R18, c[0x0][0x5c0] ;  /* 0x00017000ff12bb82 */ /* 0x000e220000000a00 */
[----:B---3--:R-:W-:-:S05]  /*5c970*/  FMUL R22, R69, UR26 ;  /* 0x0000001a45167c20 */ /* 0x008fca0008400000 */
[----:B------:R-:W-:Y:S02]  /*5c980*/  F2FP.SATFINITE.E4M3.F32.PACK_AB_MERGE_C R22, RZ, R22, RZ ;  /* 0x00000016ff16723e */ /* 0x000fe400048070ff */
[----:B0-----:R-:W-:-:S05]  /*5c990*/  @!P3 IADD3 R18, P4, R24, R18, RZ ;  /* 0x000000121812b210 */ /* 0x001fca0007f9e0ff */
[----:B------:R-:W-:-:S05]  /*5c9a0*/  @!P3 IMAD.X R19, R29, 0x1, R19, P4 ;  /* 0x000000011d13b824 */ /* 0x000fca00020e0613 */
[----:B------:R0:W-:Y:S01]  /*5c9b0*/  @!P3 STG.E.U8 desc[UR30][R18.64+0x60], R22 ;  /* 0x000060161200b986 */ /* 0x0001e2000c10111e */
[----:B------:R-:W-:-:S13]  /*5c9c0*/  ISETP.LT.OR P3, PT, R28, 0x62, !P0 ;  /* 0x000000621c00780c */ /* 0x000fda0004761670 */
[----:B0-----:R-:W0:Y:S02]  /*5c9d0*/  @!P3 LDC.64 R18, c[0x0][0x5c0] ;  /* 0x00017000ff12bb82 */ /* 0x001e240000000a00 */
[----:B0-----:R-:W-:-:S05]  /*5c9e0*/  @!P3 IADD3 R18, P4, R24, R18, RZ ;  /* 0x000000121812b210 */ /* 0x001fca0007f9e0ff */
[----:B------:R-:W-:Y:S02]  /*5c9f0*/  @!P3 IMAD.X R19, R29, 0x1, R19, P4 ;  /* 0x000000011d13b824 */ /* 0x000fe400020e0613 */
[----:B----4-:R-:W-:-:S05]  /*5ca00*/  FMUL R22, R68, UR26 ;  /* 0x0000001a44167c20 */ /* 0x010fca0008400000 */
[----:B------:R-:W-:-:S05]  /*5ca10*/  F2FP.SATFINITE.E4M3.F32.PACK_AB_MERGE_C R22, RZ, R22, RZ ;  /* 0x00000016ff16723e */ /* 0x000fca00048070ff */
[----:B------:R0:W-:Y:S01]  /*5ca20*/  @!P3 STG.E.U8 desc[UR30][R18.64+0x61], R22 ;  /* 0x000061161200b986 */ /* 0x0001e2000c10111e */
[----:B------:R-:W-:-:S13]  /*5ca30*/  ISETP.LT.OR P3, PT, R28, 0x2, !P2 ;  /* 0x000000021c00780c */ /* 0x000fda0005761670 */
[----:B0-----:R-:W0:Y:S01]  /*5ca40*/  @!P3 LDC.64 R18, c[0x0][0x5c0] ;  /* 0x00017000ff12bb82 */ /* 0x001e220000000a00 */
[C---:B------:R-:W-:Y:S02]  /*5ca50*/  LOP3.LUT P1, RZ, R0.reuse, 0x2, RZ, 0xc0, !PT ;  /* 0x0000000200ff7812 */ /* 0x040fe4000782c0ff */
[----:B------:R-:W-:Y:S02]  /*5ca60*/  LOP3.LUT R0, R0, 0xff7fffff, RZ, 0xc0, !PT ;  /* 0xff7fffff00007812 */ /* 0x000fe400078ec0ff */
[----:B------:R-:W-:Y:S02]  /*5ca70*/  LOP3.LUT R14, R14, 0xfffffffe, RZ, 0xc0, !PT ;  /* 0xfffffffe0e0e7812 */ /* 0x000fe400078ec0ff */
[----:B------:R-:W-:Y:S02]  /*5ca80*/  @P6 LOP3.LUT R0, R0, 0x800000, RZ, 0xfc, !PT ;  /* 0x0080000000006812 */ /* 0x000fe400078efcff */
[----:B------:R-:W-:Y:S02]  /*5ca90*/  @P3 LOP3.LUT R14, R14, 0x1, RZ, 0xfc, !PT ;  /* 0x000000010e0e3812 */ /* 0x000fe400078efcff */
[----:B0-----:R-:W-:-:S04]  /*5caa0*/  @!P3 IADD3 R22, P4, P6, R24, R18, R7 ;  /* 0x000000121816b210 */ /* 0x001fc80007e9e007 */
[----:B------:R-:W-:Y:S02]  /*5cab0*/  @!P3 IADD3.X R23, R29, R19, R6, P4, P6 ;  /* 0x000000131d17b210 */ /* 0x000fe400027ec406 */
[----:B------:R-:W-:-:S13]  /*5cac0*/  ISETP.LT.OR P3, PT, R28, 0x9, !P2 ;  /* 0x000000091c00780c */ /* 0x000fda0005761670 */
[----:B------:R-:W0:Y:S02]  /*5cad0*/  @!P3 LDC.64 R18, c[0x0][0x5c0] ;  /* 0x00017000ff12bb82 */ /* 0x000e240000000a00 */
[----:B0-----:R-:W-:Y:S01]  /*5cae0*/  @!P3 IADD3 R68, P4, P6, R24, R18, R7 ;  /* 0x000000121844b210 */ /* 0x001fe20007e9e007 */
[----:B------:R-:W-:Y:S02]  /*5caf0*/  FMUL R18, R78, UR26 ;  /* 0x0000001a4e127c20 */ /* 0x000fe40008400000 */
[----:B------:R-:W2:Y:S04]  /*5cb00*/  LDL.LU R78, [R1+0x65c] ;  /* 0x00065c00014e7983 */ /* 0x000ea80000300800 */
[----:B------:R-:W3:Y:S01]  /*5cb10*/  LDL.LU R86, [R1+0x660] ;  /* 0x0006600001567983 */ /* 0x000ee20000300800 */
[----:B------:R-:W-:-:S02]  /*5cb20*/  F2FP.SATFINITE.E4M3.F32.PACK_AB_MERGE_C R18, RZ, R18, RZ ;  /* 0x00000012ff12723e */ /* 0x000fc400048070ff */
[----:B------:R-:W-:Y:S01]  /*5cb30*/  @!P3 IADD3.X R69, R29, R19, R6, P4, P6 ;  /* 0x000000131d45b210 */ /* 0x000fe200027ec406 */
[----:B------:R-:W4:Y:S04]  /*5cb40*/  LDL.LU R88, [R1+0x664] ;  /* 0x0006640001587983 */ /* 0x000f280000300800 */
[----:B------:R0:W-:Y:S01]  /*5cb50*/  @!P1 STG.E.U8 desc[UR30][R54.64+0x60], R18 ;  /* 0x0000601236009986 */ /* 0x0001e2000c10111e */
[----:B------:R-:W-:Y:S02]  /*5cb60*/  ISETP.LT.OR P1, PT, R28, 0xa, !P2 ;  /* 0x0000000a1c00780c */ /* 0x000fe40005721670 */
[----:B------:R-:W-:Y:S01]  /*5cb70*/  LOP3.LUT R0, R0, 0xfeffffff, RZ, 0xc0, !PT ;  /* 0xfeffffff00007812 */ /* 0x000fe200078ec0ff */
[----:B------:R-:W-:Y:S01]  /*5cb80*/  FMUL R25, R79, UR26 ;  /* 0x0000001a4f197c20 */ /* 0x000fe20008400000 */
[----:B------:R-:W4:Y:S09]  /*5cb90*/  LDL.LU R87, [R1+0x668] ;  /* 0x0006680001577983 */ /* 0x000f320000300800 */
[----:B0-----:R-:W0:Y:S01]  /*5cba0*/  @!P1 LDC.64 R18, c[0x0][0x5c0] ;  /* 0x00017000ff129b82 */ /* 0x001e220000000a00 */
[----:B------:R-:W-:-:S02]  /*5cbb0*/  @P3 LOP3.LUT R0, R0, 0x1000000, RZ, 0xfc, !PT ;  /* 0x0100000000003812 */ /* 0x000fc400078efcff */
[----:B------:R-:W-:Y:S02]  /*5cbc0*/  ISETP.LT.OR P3, PT, R28, 0x11, !P2 ;  /* 0x000000111c00780c */ /* 0x000fe40005761670 */
[----:B0-----:R-:W-:Y:S01]  /*5cbd0*/  @!P1 IADD3 R48, P4, P6, R24, R18, R7 ;  /* 0x0000001218309210 */ /* 0x001fe20007e9e007 */
[----:B------:R-:W-:-:S05]  /*5cbe0*/  FMUL R18, R80, UR26 ;  /* 0x0000001a50127c20 */ /* 0x000fca0008400000 */
[----:B------:R-:W-:Y:S02]  /*5cbf0*/  F2FP.SATFINITE.E4M3.F32.PACK_AB_MERGE_C R18, RZ, R18, RZ ;  /* 0x00000012ff12723e */ /* 0x000fe400048070ff */
[----:B------:R-:W-:-:S03]  /*5cc00*/  @!P1 IADD3.X R49, R29, R19, R6, P4, P6 ;  /* 0x000000131d319210 */ /* 0x000fc600027ec406 */
[----:B------:R0:W-:Y:S02]  /*5cc10*/  @!P5 STG.E.U8 desc[UR30][R30.64+0x61], R18 ;  /* 0x000061121e00d986 */ /* 0x0001e4000c10111e */
        /* <DEDUP_REMOVED lines=11> */
[----:B------:R-:W-:Y:S02]  /*5ccd0*/  ISETP.LT.OR P6, PT, R28, 0x12, !P2 ;  /* 0x000000121c00780c */ /* 0x000fe400057c1670 */
[----:B------:R-:W-:Y:S02]  /*5cce0*/  LOP3.LUT R0, R0, 0xfffffffd, RZ, 0xc0, !PT ;  /* 0xfffffffd00007812 */ /* 0x000fe400078ec0ff */
[----:B0-----:R-:W-:-:S05]  /*5ccf0*/  @!P4 IADD3 R18, P5, R24, R18, RZ ;  /* 0x000000121812c210 */ /* 0x001fca0007fbe0ff */
[----:B------:R-:W-:Y:S01]  /*5cd00*/  @!P4 IMAD.X R19, R29, 0x1, R19, P5 ;  /* 0x000000011d13c824 */ /* 0x000fe200028e0613 */
[----:B------:R-:W-:-:S04]  /*5cd10*/  @P1 LOP3.LUT R0, R0, 0x2, RZ, 0xfc, !PT ;  /* 0x0000000200001812 */ /* 0x000fc800078efcff */
[C---:B------:R-:W-:Y:S02]  /*5cd20*/  LOP3.LUT P1, RZ, R0.reuse, 0x800, RZ, 0xc0, !PT ;  /* 0x0000080000ff7812 */ /* 0x040fe4000782c0ff */
[----:B------:R-:W-:-:S04]  /*5cd30*/  LOP3.LUT R0, R0, 0xfbffffff, RZ, 0xc0, !PT ;  /* 0xfbffffff00007812 */ /* 0x000fc800078ec0ff */
[----:B------:R-:W-:-:S04]  /*5cd40*/  @P3 LOP3.LUT R0, R0, 0x4000000, RZ, 0xfc, !PT ;  /* 0x0400000000003812 */ /* 0x000fc800078efcff */
[C---:B------:R-:W-:Y:S02]  /*5cd50*/  LOP3.LUT P3, RZ, R0.reuse, 0x10, RZ, 0xc0, !PT ;  /* 0x0000001000ff7812 */ /* 0x040fe4000786c0ff */
        /* <DEDUP_REMOVED lines=8> */
[----:B------:R-:W-:-:S13]  /*5cde0*/  ISETP.LT.OR P6, PT, R28, 0x19, !P2 ;  /* 0x000000191c00780c */ /* 0x000fda00057c1670 */
[----:B------:R-:W0:Y:S02]  /*5cdf0*/  @!P6 LDC.64 R18, c[0x0][0x5c0] ;  /* 0x00017000ff12eb82 */ /* 0x000e240000000a00 */
[----:B0-----:R-:W-:Y:S01]  /*5ce00*/  @!P6 IADD3 R78, P4, P5, R24, R18, R7 ;  /* 0x00000012184ee210 */ /* 0x001fe20007d9e007 */
[----:B---3--:R-:W-:Y:S02]  /*5ce10*/  FMUL R18, R86, UR26 ;  /* 0x0000001a56127c20 */ /* 0x008fe40008400000 */
[----:B------:R-:W2:Y:S04]  /*5ce20*/  LDL.LU R86, [R1+0x66c] ;  /* 0x00066c0001567983 */ /* 0x000ea80000300800 */
[----:B------:R-:W3:Y:S01]  /*5ce30*/  LDL.LU R90, [R1+0x670] ;  /* 0x00067000015a7983 */ /* 0x000ee20000300800 */
[----:B------:R-:W-:-:S02]  /*5ce40*/  F2FP.SATFINITE.E4M3.F32.PACK_AB_MERGE_C R18, RZ, R18, RZ ;  /* 0x00000012ff12723e */ /* 0x000fc400048070ff */
[----:B------:R-:W-:Y:S01]  /*5ce50*/  @!P6 IADD3.X R79, R29, R19, R6, P4, P5 ;  /* 0x000000131d4fe210 */ /* 0x000fe200027ea406 */
[----:B------:R-:W3:Y:S04]  /*5ce60*/  LDL.LU R92, [R1+0x674] ;  /* 0x00067400015c7983 */ /* 0x000ee80000300800 */
[----:B------:R0:W-:Y:S01]  /*5ce70*/  @!P1 STG.E.U8 desc[UR30][R52.64+0x68], R18 ;  /* 0x0000681234009986 */ /* 0x0001e2000c10111e */
[----:B------:R-:W-:Y:S01]  /*5ce80*/  ISETP.LT.OR P1, PT, R28, 0x1a, !P2 ;  /* 0x0000001a1c00780c */ /* 0x000fe20005721670 */
[----:B----4-:R-:W-:Y:S01]  /*5ce90*/  FMUL R25, R87, UR26 ;  /* 0x0000001a57197c20 */ /* 0x010fe20008400000 */
[----:B------:R-:W-:Y:S01]  /*5cea0*/  LOP3.LUT R0, R0, 0xf7ffffff, RZ, 0xc0, !PT ;  /* 0xf7ffffff00007812 */ /* 0x000fe200078ec0ff */
[----:B------:R-:W4:Y:S10]  /*5ceb0*/  LDL.LU R91, [R1+0x678] ;  /* 0x00067800015b7983 */ /* 0x000f340000300800 */
[----:B0-----:R-:W0:Y:S02]  /*5cec0*/  @!P1 LDC.64 R18, c[0x0][0x5c0] ;  /* 0x00017000ff129b82 */ /* 0x001e240000000a00 */
        /* <DEDUP_REMOVED lines=17> */
[----:B------:R-:W-:Y:S02]  /*5cfe0*/  @P6 LOP3.LUT R0, R0, 0x8000000, RZ, 0xfc, !PT ;  /* 0x0800000000006812 */ /* 0x000fe400078efcff */
        /* <DEDUP_REMOVED lines=27> */
[----:B------:R-:W-:Y:S02]  /*5d1a0*/  ISETP.LT.OR P1, PT, R28, 0x2a, !P2 ;  /* 0x0000002a1c00780c */ /* 0x000fe40005721670 */
[----:B------:R-:W-:Y:S01]  /*5d1b0*/  LOP3.LUT R0, R0, 0xdfffffff, RZ, 0xc0, !PT ;  /* 0xdfffffff00007812 */ /* 0x000fe200078ec0ff */
[----:B------:R-:W3:Y:S10]  /*5d1c0*/  LDL.LU R95, [R1+0x688] ;  /* 0x00068800015f7983 */ /* 0x000ef40000300800 */
        /* <DEDUP_REMOVED lines=45> */
[----:B------:R-:W4:Y:S04]  /*5d4a0*/  LDL.LU R100, [R1+0x694] ;  /* 0x0006940001647983 */ /* 0x000f280000300800 */
[----:B------:R0:W-:Y:S01]  /*5d4b0*/  @!P1 STG.E.U8 desc[UR30][R56.64+0x78], R18 ;  /* 0x0000781238009986 */ /* 0x0001e2000c10111e */
[----:B------:R-:W-:Y:S01]  /*5d4c0*/  ISETP.LT.OR P1, PT, R28, 0x3a, !P2 ;  /* 0x0000003a1c00780c */ /* 0x000fe20005721670 */
[----:B------:R-:W-:Y:S01]  /*5d4d0*/  FMUL R20, R95, UR26 ;  /* 0x0000001a5f147c20 */ /* 0x000fe20008400000 */
        /* <DEDUP_REMOVED lines=22> */
[----:B0-----:R-:W-:-:S05]  /*5d640*/  @!P4 IADD3 R18, P5, R24, R18, RZ ;  /* 0x000000121812c210 */ /* 0x001fca0007fbe0ff */
[----:B------:R-:W-:Y:S01]  /*5d650*/  @!P4 IMAD.X R19, R29, 0x1, R19, P5 ;  /* 0x000000011d13c824 */ /* 0x000fe200028e0613 */
[----:B------:R-:W-:Y:S02]  /*5d660*/  LOP3.LUT R0, R0, 0xffffbfff, RZ, 0xc0, !PT ;  /* 0xffffbfff00007812 */ /* 0x000fe400078ec0ff */
[----:B------:R-:W-:Y:S02]  /*5d670*/  LOP3.LUT R2, R2, 0xfffffffe, RZ, 0xc0, !PT ;  /* 0xfffffffe02027812 */ /* 0x000fe400078ec0ff */
[----:B------:R-:W-:Y:S02]  /*5d680*/  @P1 LOP3.LUT R0, R0, 0x4000, RZ, 0xfc, !PT ;  /* 0x0000400000001812 */ /* 0x000fe400078efcff */
[----:B------:R-:W-:Y:S02]  /*5d690*/  @P3 LOP3.LUT R2, R2, 0x1, RZ, 0xfc, !PT ;  /* 0x0000000102023812 */ /* 0x000fe400078efcff */
[C---:B------:R-:W-:Y:S02]  /*5d6a0*/  LOP3.LUT P1, RZ, R0.reuse, 0x8000, RZ, 0xc0, !PT ;  /* 0x0000800000ff7812 */ /* 0x040fe4000782c0ff */
[----:B------:R-:W-:-:S02]  /*5d6b0*/  LOP3.LUT P3, RZ, R0, 0x1, RZ, 0xc0, !PT ;  /* 0x0000000100ff7812 */ /* 0x000fc4000786c0ff */
        /* <DEDUP_REMOVED lines=14> */
[----:B------:R-:W-:-:S05]  /*5d7a0*/  F2FP.SATFINITE.E4M3.F32.PACK_AB_MERGE_C R18, RZ, R18, RZ ;  /* 0x00000012ff12723e */ /* 0x000fca00048070ff */
[----:B------:R0:W-:Y:S01]  /*5d7b0*/  @!P1 STG.E.U8 desc[UR30][R62.64+0x80], R18 ;  /* 0x000080123e009986 */ /* 0x0001e2000c10111e */
[----:B------:R-:W-:Y:S02]  /*5d7c0*/  ISETP.LT.OR P1, PT, R28, 0x4a, !P2 ;  /* 0x0000004a1c00780c */ /* 0x000fe40005721670 */
[----:B------:R-:W-:-:S11]  /*5d7d0*/  @!P6 IADD3.X R95, R29, R19, R6, P4, P5 ;  /* 0x000000131d5fe210 */ /* 0x000fd600027ea406 */
[----:B0-----:R-:W0:Y:S02]  /*5d7e0*/  @!P1 LDC.64 R18, c[0x0][0x5c0] ;  /* 0x00017000ff129b82 */ /* 0x001e240000000a00 */
[----:B0-----:R-:W-:Y:S01]  /*5d7f0*/  @!P1 IADD3 R58, P4, P5, R24, R18, R7 ;  /* 0x00000012183a9210 */ /* 0x001fe20007d9e007 */
[----:B----4-:R-:W-:Y:S02]  /*5d800*/  FMUL R18, R100, UR26 ;  /* 0x0000001a64127c20 */ /* 0x010fe40008400000 */
[----:B------:R-:W4:Y:S03]  /*5d810*/  LDL.LU R100, [R1+0x6a4] ;  /* 0x0006a40001647983 */ /* 0x000f260000300800 */
[----:B------:R-:W-:Y:S01]  /*5d820*/  F2FP.SATFINITE.E4M3.F32.PACK_AB_MERGE_C R18, RZ, R18, RZ ;  /* 0x00000012ff12723e */ /* 0x000fe200048070ff */
[----:B------:R-:W4:Y:S04]  /*5d830*/  LDL.LU R103, [R1+0x6a8] ;  /* 0x0006a80001677983 */ /* 0x000f280000300800 */
[----:B------:R0:W-:Y:S01]  /*5d840*/  @!P3 STG.E.U8 desc[UR30][R32.64+0x81], R18 ;  /* 0x000081122000b986 */ /* 0x0001e2000c10111e */
[----:B------:R-:W-:-:S02]  /*5d850*/  ISETP.LT.OR P3, PT, R28, 0x51, !P2 ;  /* 0x000000511c00780c */ /* 0x000fc40005761670 */
[----:B------:R-:W-:Y:S01]  /*5d860*/  @!P1 IADD3.X R59, R29, R19, R6, P4, P5 ;  /* 0x000000131d3b9210 */ /* 0x000fe200027ea406 */
[----:B------:R-:W-:Y:S01]  /*5d870*/  FMUL R20, R99, UR26 ;  /* 0x0000001a63147c20 */ /* 0x000fe20008400000 */
[----:B------:R-:W4:Y:S09]  /*5d880*/  LDL.LU R102, [R1+0x6ac] ;  /* 0x0006ac0001667983 */ /* 0x000f320000300800 */
[----:B0-----:R-:W0:Y:S01]  /*5d890*/  @!P3 LDC.64 R18, c[0x0][0x5c0] ;  /* 0x00017000ff12bb82 */ /* 0x001e220000000a00 */
[----:B------:R-:W-:Y:S01]  /*5d8a0*/  F2FP.SATFINITE.E4M3.F32.PACK_AB_MERGE_C R20, RZ, R20, RZ ;  /* 0x00000014ff14723e */ /* 0x000fe200048070ff */
[----:B------:R-:W4:Y:S01]  /*5d8b0*/  LDL.LU R105, [R1+0x6b0] ;  /* 0x0006b00001697983 */ /* 0x000f220000300800 */
[----:B------:R-:W-:-:S02]  /*5d8c0*/  LOP3.LUT R2, R2, 0xfffffffd, RZ, 0xc0, !PT ;  /* 0xfffffffd02027812 */ /* 0x000fc400078ec0ff */
[----:B------:R-:W-:Y:S01]  /*5d8d0*/  LOP3.LUT R0, R0, 0xffff7fff, RZ, 0xc0, !PT ;  /* 0xffff7fff00007812 */ /* 0x000fe200078ec0ff */
[----:B------:R-:W4:Y:S01]  /*5d8e0*/  LDL.LU R104, [R1+0x6b4] ;  /* 0x0006b40001687983 */ /* 0x000f220000300800 */
[----:B0-----:R-:W-:-:S03]  /*5d8f0*/  @!P3 IADD3 R62, P4, P5, R24, R18, R7 ;  /* 0x00000012183eb210 */ /* 0x001fc60007d9e007 */
[----:B------:R-:W4:Y:S01]  /*5d900*/  LDL.LU R107, [R1+0x6b8] ;  /* 0x0006b800016b7983 */ /* 0x000f220000300800 */
[----:B------:R-:W-:-:S03]  /*5d910*/  @!P3 IADD3.X R63, R29, R19, R6, P4, P5 ;  /* 0x000000131d3fb210 */ /* 0x000fc600027ea406 */
[----:B------:R-:W4:Y:S01]  /*5d920*/  LDL.LU R106, [R1+0x6bc] ;  /* 0x0006bc00016a7983 */ /* 0x000f220000300800 */
[----:B------:R-:W-:Y:S02]  /*5d930*/  ISETP.LT.OR P4, PT, R28, 0x89, !P0 ;  /* 0x000000891c00780c */ /* 0x000fe40004781670 */
[----:B------:R-:W-:Y:S01]  /*5d940*/  @P6 LOP3.LUT R2, R2, 0x2, RZ, 0xfc, !PT ;  /* 0x0000000202026812 */ /* 0x000fe200078efcff */
[----:B------:R-:W4:Y:S10]  /*5d950*/  LDL.LU R109, [R1+0x6c0] ;  /* 0x0006c000016d7983 */ /* 0x000f340000300800 */
[----:B------:R-:W0:Y:S01]  /*5d960*/  @!P4 LDC.64 R18, c[0x0][0x5c0] ;  /* 0x00017000ff12cb82 */ /* 0x000e220000000a00 */
[----:B------:R-:W-:Y:S01]  /*5d970*/  ISETP.LT.OR P6, PT, R28, 0x52, !P2 ;  /* 0x000000521c00780c */ /* 0x000fe200057c1670 */
[----:B------:R-:W4:Y:S01]  /*5d980*/  LDL.LU R108, [R1+0x6c4] ;  /* 0x0006c400016c7983 */ /* 0x000f220000300800 */
[----:B------:R-:W-:-:S02]  /*5d990*/  LOP3.LUT R2, R2, 0xfffffff7, RZ, 0xc0, !PT ;  /* 0xfffffff702027812 */ /* 0x000fc400078ec0ff */
[----:B------:R-:W-:Y:S01]  /*5d9a0*/  @P1 LOP3.LUT R0, R0, 0x8000, RZ, 0xfc, !PT ;  /* 0x0000800000001812 */ /* 0x000fe200078efcff */
[----:B------:R-:W4:Y:S01]  /*5d9b0*/  LDL.LU R111, [R1+0x6c8] ;  /* 0x0006c800016f7983 */ /* 0x000f220000300800 */
[----:B0-----:R-:W-:-:S03]  /*5d9c0*/  @!P4 IADD3 R18, P5, R24, R18, RZ ;  /* 0x000000121812c210 */ /* 0x001fc60007fbe0ff */
[----:B------:R-:W4:Y:S02]  /*5d9d0*/  LDL.LU R110, [R1+0x6cc] ;  /* 0x0006cc00016e7983 */ /* 0x000f240000300800 */
[----:B------:R-:W-:Y:S01]  /*5d9e0*/  @!P4 IMAD.X R19, R29, 0x1, R19, P5 ;  /* 0x000000011d13c824 */ /* 0x000fe200028e0613 */
[----:B------:R-:W-:Y:S01]  /*5d9f0*/  @P3 LOP3.LUT R2, R2, 0x8, RZ, 0xfc, !PT ;  /* 0x0000000802023812 */ /* 0x000fe200078efcff */
[----:B------:R-:W4:Y:S04]  /*5da00*/  LDL.LU R113, [R1+0x6d0] ;  /* 0x0006d00001717983 */ /* 0x000f280000300800 */
[----:B------:R0:W-:Y:S01]  /*5da10*/  @!P4 STG.E.U8 desc[UR30][R18.64+0x88], R20 ;  /* 0x000088141200c986 */ /* 0x0001e2000c10111e */
[----:B------:R-:W-:Y:S02]  /*5da20*/  ISETP.LT.OR P4, PT, R28, 0x8a, !P0 ;  /* 0x0000008a1c00780c */ /* 0x000fe40004781670 */
[----:B------:R-:W-:Y:S01]  /*5da30*/  LOP3.LUT R2, R2, 0xfffffffb, RZ, 0xc0, !PT ;  /* 0xfffffffb02027812 */ /* 0x000fe200078ec0ff */
[----:B------:R-:W4:Y:S10]  /*5da40*/  LDL.LU R112, [R1+0x6d4] ;  /* 0x0006d40001707983 */ /* 0x000f340000300800 */
[----:B0-----:R-:W0:Y:S01]  /*5da50*/  @!P4 LDC.64 R18, c[0x0][0x5c0] ;  /* 0x00017000ff12cb82 */ /* 0x001e220000000a00 */
[----:B------:R-:W-:Y:S01]  /*5da60*/  @P6 LOP3.LUT R2, R2, 0x4, RZ, 0xfc, !PT ;  /* 0x0000000402026812 */ /* 0x000fe200078efcff */
[----:B------:R-:W4:Y:S01]  /*5da70*/  LDL.LU R115, [R1+0x6d8] ;  /* 0x0006d80001737983 */ /* 0x000f220000300800 */
[----:B0-----:R-:W-:-:S03]  /*5da80*/  @!P4 IADD3 R18, P5, R24, R18, RZ ;  /* 0x000000121812c210 */ /* 0x001fc60007fbe0ff */
[----:B------:R-:W4:Y:S02]  /*5da90*/  LDL.LU R114, [R1+0x6dc] ;  /* 0x0006dc0001727983 */ /* 0x000f240000300800 */
[----:B------:R-:W-:Y:S01]  /*5daa0*/  @!P4 IMAD.X R19, R29, 0x1, R19, P5 ;  /* 0x000000011d13c824 */ /* 0x000fe200028e0613 */
[----:B------:R-:W-:Y:S01]  /*5dab0*/  LOP3.LUT P1, RZ, R0, 0x10000, RZ, 0xc0, !PT ;  /* 0x0001000000ff7812 */ /* 0x000fe2000782c0ff */
[----:B------:R-:W4:Y:S01]  /*5dac0*/  LDL.LU R117, [R1+0x6e0] ;  /* 0x0006e00001757983 */ /* 0x000f220000300800 */
[----:B--2---:R-:W-:Y:S01]  /*5dad0*/  FMUL R20, R98, UR26 ;  /* 0x0000001a62147c20 */ /* 0x004fe20008400000 */
[----:B------:R-:W-:Y:S02]  /*5dae0*/  LOP3.LUT P3, RZ, R0, 0x80, RZ, 0xc0, !PT ;  /* 0x0000008000ff7812 */ /* 0x000fe4000786c0ff */
[----:B------:R-:W2:Y:S02]  /*5daf0*/  LDL.LU R116, [R1+0x6e4] ;  /* 0x0006e40001747983 */ /* 0x000ea40000300800 */
[----:B------:R-:W-:-:S02]  /*5db00*/  F2FP.SATFINITE.E4M3.F32.PACK_AB_MERGE_C R20, RZ, R20, RZ ;  /* 0x00000014ff14723e */ /* 0x000fc400048070ff */
[----:B------:R-:W2:Y:S04]  /*5db10*/  LDL.LU R119, [R1+0x6e8] ;  /* 0x0006e80001777983 */ /* 0x000ea80000300800 */
[----:B------:R0:W-:Y:S01]  /*5db20*/  @!P4 STG.E.U8 desc[UR30][R18.64+0x89], R20 ;  /* 0x000089141200c986 */ /* 0x0001e2000c10111e */
[----:B------:R-:W-:Y:S02]  /*5db30*/  LOP3.LUT R2, R2, 0xffffffef, RZ, 0xc0, !PT ;  /* 0xffffffef02027812 */ /* 0x000fe400078ec0ff */
[----:B------:R-:W-:Y:S01]  /*5db40*/  LOP3.LUT R0, R0, 0xfffeffff, RZ, 0xc0, !PT ;  /* 0xfffeffff00007812 */ /* 0x000fe200078ec0ff */
[----:B------:R-:W2:Y:S04]  /*5db50*/  LDL.LU R118, [R1+0x6ec] ;  /* 0x0006ec0001767983 */ /* 0x000ea80000300800 */
[----:B------:R-:W2:Y:S01]  /*5db60*/  LDL.LU R121, [R1+0x6f0] ;  /* 0x0006f00001797983 */ /* 0x000ea20000300800 */
[----:B0-----:R-:W0:Y:S03]  /*5db70*/  @!P6 LDC.64 R18, c[0x0][0x5c0] ;  /* 0x00017000ff12eb82 */ /* 0x001e260000000a00 */
[----:B------:R-:W2:Y:S04]  /*5db80*/  LDL.LU R120, [R1+0x6f4] ;  /* 0x0006f40001787983 */ /* 0x000ea80000300800 */
[----:B------:R-:W2:Y:S01]  /*5db90*/  LDL.LU R123, [R1+0x6f8] ;  /* 0x0006f800017b7983 */ /* 0x000ea20000300800 */
[----:B0-----:R-:W-:-:S04]  /*5dba0*/  @!P6 IADD3 R32, P4, P5, R24, R18, R7 ;  /* 0x000000121820e210 */ /* 0x001fc80007d9e007 */
[----:B------:R-:W-:Y:S02]  /*5dbb0*/  @!P6 IADD3.X R33, R29, R19, R6, P4, P5 ;  /* 0x000000131d21e210 */ /* 0x000fe400027ea406 */
[----:B------:R-:W-:-:S13]  /*5dbc0*/  ISETP.LT.OR P6, PT, R28, 0x59, !P2 ;  /* 0x000000591c00780c */ /* 0x000fda00057c1670 */
[----:B------:R-:W0:Y:S02]  /*5dbd0*/  @!P6 LDC.64 R18, c[0x0][0x5c0] ;  /* 0x00017000ff12eb82 */ /* 0x000e240000000a00 */
[----:B0-----:R-:W-:Y:S01]  /*5dbe0*/  @!P6 IADD3 R98, P4, P5, R24, R18, R7 ;  /* 0x000000121862e210 */ /* 0x001fe20007d9e007 */
[----:B---3--:R-:W-:-:S05]  /*5dbf0*/  FMUL R18, R101, UR26 ;  /* 0x0000001a65127c20 */ /* 0x008fca0008400000 */
[----:B------:R-:W-:-:S05]  /*5dc00*/  F2FP.SATFINITE.E4M3.F32.PACK_AB_MERGE_C R18, RZ, R18, RZ ;  /* 0x00000012ff12723e */ /* 0x000fca00048070ff */
[----:B------:R0:W-:Y:S01]  /*5dc10*/  @!P1 STG.E.U8 desc[UR30][R60.64+0x88], R18 ;  /* 0x000088123c009986 */ /* 0x0001e2000c10111e */
[----:B------:R-:W-:Y:S02]  /*5dc20*/  ISETP.LT.OR P1, PT, R28, 0x5a, !P2 ;  /* 0x0000005a1c00780c */ /* 0x000fe40005721670 */
[----:B------:R-:W-:-:S11]  /*5dc30*/  @!P6 IADD3.X R99, R29, R19, R6, P4, P5 ;  /* 0x000000131d63e210 */ /* 0x000fd600027ea406 */
[----:B0-----:R-:W0:Y:S02]  /*5dc40*/  @!P1 LDC.64 R18, c[0x0][0x5c0] ;  /* 0x00017000ff129b82 */ /* 0x001e240000000a00 */
[----:B0-----:R-:W-:Y:S01]  /*5dc50*/  @!P1 IADD3 R60, P4, P5, R24, R18, R7 ;  /* 0x00000012183c9210 */ /* 0x001fe20007d9e007 */
[----:B----4-:R-:W-:-:S05]  /*5dc60*/  FMUL R18, R100, UR26 ;  /* 0x0000001a64127c20 */ /* 0x010fca0008400000 */
        /* <DEDUP_REMOVED lines=9> */
[----:B------:R-:W-:-:S05]  /*5dd00*/  FMUL R20, R103, UR26 ;  /* 0x0000001a67147c20 */ /* 0x000fca0008400000 */
[----:B------:R-:W-:Y:S02]  /*5dd10*/  F2FP.SATFINITE.E4M3.F32.PACK_AB_MERGE_C R20, RZ, R20, RZ ;  /* 0x00000014ff14723e */ /* 0x000fe400048070ff */
[----:B0-----:R-:W-:-:S05]  /*5dd20*/  @!P4 IADD3 R18, P5, R24, R18, RZ ;  /* 0x000000121812c210 */ /* 0x001fca0007fbe0ff */
[----:B------:R-:W-:-:S05]  /*5dd30*/  @!P4 IMAD.X R19, R29, 0x1, R19, P5 ;  /* 0x000000011d13c824 */ /* 0x000fca00028e0613 */
[----:B------:R0:W-:Y:S01]  /*5dd40*/  @!P4 STG.E.U8 desc[UR30][R18.64+0x90], R20 ;  /* 0x000090141200c986 */ /* 0x0001e2000c10111e */
[----:B------:R-:W-:-:S13]  /*5dd50*/  ISETP.LT.OR P4, PT, R28, 0x92, !P0 ;  /* 0x000000921c00780c */ /* 0x000fda0004781670 */
[----:B0-----:R-:W0:Y:S01]  /*5dd60*/  @!P4 LDC.64 R18, c[0x0][0x5c0] ;  /* 0x00017000ff12cb82 */ /* 0x001e220000000a00 */
[----:B------:R-:W-:Y:S02]  /*5dd70*/  @P6 LOP3.LUT R2, R2, 0x10, RZ, 0xfc, !PT ;  /* 0x0000001002026812 */ /* 0x000fe400078efcff */
[----:B------:R-:W-:Y:S01]  /*5dd80*/  ISETP.LT.OR P6, PT, R28, 0x62, !P2 ;  /* 0x000000621c00780c */ /* 0x000fe200057c1670 */
[----:B------:R-:W-:-:S05]  /*5dd90*/  FMUL R20, R102, UR26 ;  /* 0x0000001a66147c20 */ /* 0x000fca0008400000 */
[----:B------:R-:W-:Y:S02]  /*5dda0*/  F2FP.SATFINITE.E4M3.F32.PACK_AB_MERGE_C R20, RZ, R20, RZ ;  /* 0x00000014ff14723e */ /* 0x000fe400048070ff */
[----:B0-----:R-:W-:-:S05]  /*5ddb0*/  @!P4 IADD3 R18, P5, R24, R18, RZ ;  /* 0x000000121812c210 */ /* 0x001fca0007fbe0ff */
[----:B------:R-:W-:-:S05]  /*5ddc0*/  @!P4 IMAD.X R19, R29, 0x1, R19, P5 ;  /* 0x000000011d13c824 */ /* 0x000fca00028e0613 */
[----:B------:R0:W-:Y:S02]  /*5ddd0*/  @!P4 STG.E.U8 desc[UR30][R18.64+0x91], R20 ;  /* 0x000091141200c986 */ /* 0x0001e4000c10111e */
[----:B0-----:R-:W0:Y:S01]  /*5dde0*/  @!P6 LDC.64 R18, c[0x0][0x5c0] ;  /* 0x00017000ff12eb82 */ /* 0x001e220000000a00 */
[----:B------:R-:W-:Y:S02]  /*5ddf0*/  LOP3.LUT R2, R2, 0xffffffdf, RZ, 0xc0, !PT ;  /* 0xffffffdf02027812 */ /* 0x000fe400078ec0ff */
[----:B------:R-:W-:Y:S02]  /*5de00*/  @P1 LOP3.LUT R0, R0, 0x10000, RZ, 0xfc, !PT ;  /* 0x0001000000001812 */ /* 0x000fe400078efcff */
[----:B------:R-:W-:Y:S02]  /*5de10*/  @P3 LOP3.LUT R2, R2, 0x20, RZ, 0xfc, !PT ;  /* 0x0000002002023812 */ /* 0x000fe400078efcff */
[C---:B------:R-:W-:Y:S02]  /*5de20*/  LOP3.LUT P1, RZ, R0.reuse, 0x20000, RZ, 0xc0, !PT ;  /* 0x0002000000ff7812 */ /* 0x040fe4000782c0ff */
[----:B------:R-:W-:-:S02]  /*5de30*/  LOP3.LUT P3, RZ, R0, 0x40, RZ, 0xc0, !PT ;  /* 0x0000004000ff7812 */ /* 0x000fc4000786c0ff */
[----:B------:R-:W-:-:S04]  /*5de40*/  LOP3.LUT R0, R0, 0xffffff7f, RZ, 0xc0, !PT ;  /* 0xffffff7f00007812 */ /* 0x000fc800078ec0ff */
[----:B------:R-:W-:Y:S02]  /*5de50*/  @P6 LOP3.LUT R0, R0, 0x80, RZ, 0xfc, !PT ;  /* 0x0000008000006812 */ /* 0x000fe400078efcff */
[----:B0-----:R-:W-:-:S04]  /*5de60*/  @!P6 IADD3 R36, P4, P5, R24, R18, R7 ;  /* 0x000000121824e210 */ /* 0x001fc80007d9e007 */
[----:B------:R-:W-:Y:S02]  /*5de70*/  @!P6 IADD3.X R37, R29, R19, R6, P4, P5 ;  /* 0x000000131d25e210 */ /* 0x000fe400027ea406 */
[----:B------:R-:W-:-:S13]  /*5de80*/  ISETP.LT.OR P6, PT, R28, 0x69, !P2 ;  /* 0x000000691c00780c */ /* 0x000fda00057c1670 */
[----:B------:R-:W0:Y:S02]  /*5de90*/  @!P6 LDC.64 R18, c[0x0][0x5c0] ;  /* 0x00017000ff12eb82 */ /* 0x000e240000000a00 */
[----:B0-----:R-:W-:Y:S01]  /*5dea0*/  @!P6 IADD3 R102, P4, P5, R24, R18, R7 ;  /* 0x000000121866e210 */ /* 0x001fe20007d9e007 */
[----:B------:R-:W-:-:S05]  /*5deb0*/  FMUL R18, R105, UR26 ;  /* 0x0000001a69127c20 */ /* 0x000fca0008400000 */
[----:B------:R-:W-:-:S05]  /*5dec0*/  F2FP.SATFINITE.E4M3.F32.PACK_AB_MERGE_C R18, RZ, R18, RZ ;  /* 0x00000012ff12723e */ /* 0x000fca00048070ff */
[----:B------:R0:W-:Y:S01]  /*5ded0*/  @!P1 STG.E.U8 desc[UR30][R66.64+0x90], R18 ;  /* 0x0000901242009986 */ /* 0x0001e2000c10111e */
[----:B------:R-:W-:Y:S02]  /*5dee0*/  ISETP.LT.OR P1, PT, R28, 0x6a, !P2 ;  /* 0x0000006a1c00780c */ /* 0x000fe40005721670 */
[----:B------:R-:W-:-:S11]  /*5def0*/  @!P6 IADD3.X R103, R29, R19, R6, P4, P5 ;  /* 0x000000131d67e210 */ /* 0x000fd600027ea406 */
        /* <DEDUP_REMOVED lines=19> */
[----:B------:R-:W-:Y:S01]  /*5e030*/  LOP3.LUT R2, R2, 0xffffffbf, RZ, 0xc0, !PT ;  /* 0xffffffbf02027812 */ /* 0x000fe200078ec0ff */
[----:B------:R-:W-:-:S03]  /*5e040*/  FMUL R20, R106, UR26 ;  /* 0x0000001a6a147c20 */ /* 0x000fc60008400000 */
[----:B------:R-:W-:Y:S02]  /*5e050*/  @P6 LOP3.LUT R2, R2, 0x40, RZ, 0xfc, !PT ;  /* 0x0000004002026812 */ /* 0x000fe400078efcff */
[----:B------:R-:W-:Y:S02]  /*5e060*/  ISETP.LT.OR P6, PT, R28, 0x72, !P2 ;  /* 0x000000721c00780c */ /* 0x000fe400057c1670 */
[----:B------:R-:W-:Y:S02]  /*5e070*/  F2FP.SATFINITE.E4M3.F32.PACK_AB_MERGE_C R20, RZ, R20, RZ ;  /* 0x00000014ff14723e */ /* 0x000fe400048070ff */
[----:B0-----:R-:W-:-:S05]  /*5e080*/  @!P4 IADD3 R18, P5, R24, R18, RZ ;  /* 0x000000121812c210 */ /* 0x001fca0007fbe0ff */
[----:B------:R-:W-:-:S05]  /*5e090*/  @!P4 IMAD.X R19, R29, 0x1, R19, P5 ;  /* 0x000000011d13c824 */ /* 0x000fca00028e0613 */
[----:B------:R0:W-:Y:S02]  /*5e0a0*/  @!P4 STG.E.U8 desc[UR30][R18.64+0x99], R20 ;  /* 0x000099141200c986 */ /* 0x0001e4000c10111e */
[----:B0-----:R-:W0:Y:S01]  /*5e0b0*/  @!P6 LDC.64 R18, c[0x0][0x5c0] ;  /* 0x00017000ff12eb82 */ /* 0x001e220000000a00 */
[----:B------:R-:W-:Y:S02]  /*5e0c0*/  LOP3.LUT R0, R0, 0xfffdffff, RZ, 0xc0, !PT ;  /* 0xfffdffff00007812 */ /* 0x000fe400078ec0ff */
[----:B------:R-:W-:Y:S02]  /*5e0d0*/  LOP3.LUT R2, R2, 0xffffff7f, RZ, 0xc0, !PT ;  /* 0xffffff7f02027812 */ /* 0x000fe400078ec0ff */
[----:B------:R-:W-:Y:S02]  /*5e0e0*/  @P1 LOP3.LUT R0, R0, 0x20000, RZ, 0xfc, !PT ;  /* 0x0002000000001812 */ /* 0x000fe400078efcff */
[----:B------:R-:W-:Y:S02]  /*5e0f0*/  @P3 LOP3.LUT R2, R2, 0x80, RZ, 0xfc, !PT ;  /* 0x0000008002023812 */ /* 0x000fe400078efcff */
[----:B------:R-:W-:-:S02]  /*5e100*/  LOP3.LUT P1, RZ, R0, 0x40000, RZ, 0xc0, !PT ;  /* 0x0004000000ff7812 */ /* 0x000fc4000782c0ff */
[C---:B------:R-:W-:Y:S02]  /*5e110*/  LOP3.LUT P3, RZ, R0.reuse, 0x100, RZ, 0xc0, !PT ;  /* 0x0000010000ff7812 */ /* 0x040fe4000786c0ff */
        /* <DEDUP_REMOVED lines=106> */
[----:B--2---:R-:W-:-:S05]  /*5e7c0*/  FMUL R18, R116, UR26 ;  /* 0x0000001a74127c20 */ /* 0x004fca0008400000 */
        /* <DEDUP_REMOVED lines=10> */
[----:B------:R-:W-:Y:S01]  /*5e870*/  F2FP.SATFINITE.E4M3.F32.PACK_AB_MERGE_C R20, RZ, R20, RZ ;  /* 0x00000014ff14723e */ /* 0x000fe200048070ff */
[----:B------:R-:W-:Y:S04]  /*5e880*/  STL [R1+0xe9c], R14 ;  /* 0x000e9c0e01007387 */ /* 0x000fe80000100800 */
[----:B------:R-:W2:Y:S01]  /*5e890*/  LDL.LU R122, [R1+0x6fc] ;  /* 0x0006fc00017a7983 */ /* 0x000ea20000300800 */
[----:B------:R-:W-:Y:S02]  /*5e8a0*/  LOP3.LUT R2, R2, 0xffffefff, RZ, 0xc0, !PT ;  /* 0xffffefff02027812 */ /* 0x000fe400078ec0ff */
[----:B------:R-:W-:Y:S01]  /*5e8b0*/  LOP3.LUT R0, R0, 0xffefffff, RZ, 0xc0, !PT ;  /* 0xffefffff00007812 */ /* 0x000fe200078ec0ff */
[----:B------:R-:W3:Y:S01]  /*5e8c0*/  LDL.LU R125, [R1+0x700] ;  /* 0x00070000017d7983 */ /* 0x000ee20000300800 */
        /* <DEDUP_REMOVED lines=11> */
[----:B------:R-:W-:Y:S01]  /*5e980*/  FMUL R20, R118, UR26 ;  /* 0x0000001a76147c20 */ /* 0x000fe20008400000 */
[----:B------:R-:W-:Y:S01]  /*5e990*/  ISETP.LT.OR P3, PT, R28, 0xa2, !P2 ;  /* 0x000000a21c00780c */ /* 0x000fe20005761670 */
[----:B------:R-:W4:Y:S03]  /*5e9a0*/  LDL.LU R127, [R1+0x710] ;  /* 0x00071000017f7983 */ /* 0x000f260000300800 */
[----:B------:R-:W-:-:S02]  /*5e9b0*/  F2FP.SATFINITE.E4M3.F32.PACK_AB_MERGE_C R20, RZ, R20, RZ ;  /* 0x00000014ff14723e */ /* 0x000fc400048070ff */
[----:B0-----:R-:W-:-:S05]  /*5e9c0*/  @!P4 IADD3 R18, P5, R24, R18, RZ ;  /* 0x000000121812c210 */ /* 0x001fca0007fbe0ff */
[----:B------:R-:W-:-:S05]  /*5e9d0*/  @!P4 IMAD.X R19, R29, 0x1, R19, P5 ;  /* 0x000000011d13c824 */ /* 0x000fca00028e0613 */
[----:B------:R0:W-:Y:S02]  /*5e9e0*/  @!P4 STG.E.U8 desc[UR30][R18.64+0xb1], R20 ;  /* 0x0000b1141200c986 */ /* 0x0001e4000c10111e */
[----:B0-----:R-:W0:Y:S01]  /*5e9f0*/  @!P3 LDC.64 R18, c[0x0][0x5c0] ;  /* 0x00017000ff12bb82 */ /* 0x001e220000000a00 */
[----:B------:R-:W-:-:S04]  /*5ea00*/  @P1 LOP3.LUT R0, R0, 0x100000, RZ, 0xfc, !PT ;  /* 0x0010000000001812 */ /* 0x000fc800078efcff */
[C---:B------:R-:W-:Y:S02]  /*5ea10*/  LOP3.LUT P1, RZ, R0.reuse, 0x200000, RZ, 0xc0, !PT ;  /* 0x0020000000ff7812 */ /* 0x040fe4000782c0ff */
        /* <DEDUP_REMOVED lines=32> */
[----:B------:R-:W-:Y:S01]  /*5ec20*/  ISETP.LT.OR P0, PT, R28, 0xb2, !P2 ;  /* 0x000000b21c00780c */ /* 0x000fe20005701670 */
[----:B--2---:R-:W-:-:S05]  /*5ec30*/  FMUL R20, R122, UR26 ;  /* 0x0000001a7a147c20 */ /* 0x004fca0008400000 */
[----:B------:R-:W-:Y:S02]  /*5ec40*/  F2FP.SATFINITE.E4M3.F32.PACK_AB_MERGE_C R20, RZ, R20, RZ ;  /* 0x00000014ff14723e */ /* 0x000fe400048070ff */
[----:B0-----:R-:W-:-:S05]  /*5ec50*/  @!P4 IADD3 R18, P5, R24, R18, RZ ;  /* 0x000000121812c210 */ /* 0x001fca0007fbe0ff */
[----:B------:R-:W-:-:S05]  /*5ec60*/  @!P4 IMAD.X R19, R29, 0x1, R19, P5 ;  /* 0x000000011d13c824 */ /* 0x000fca00028e0613 */
[----:B------:R0:W-:Y:S02]  /*5ec70*/  @!P4 STG.E.U8 desc[UR30][R18.64+0xb9], R20 ;  /* 0x0000b9141200c986 */ /* 0x0001e4000c10111e */
[----:B0-----:R-:W0:Y:S01]  /*5ec80*/  @!P0 LDC.64 R18, c[0x0][0x5c0] ;  /* 0x00017000ff128b82 */ /* 0x001e220000000a00 */
[----:B------:R-:W-:-:S04]  /*5ec90*/  LOP3.LUT R0, R0, 0xffdfffff, RZ, 0xc0, !PT ;  /* 0xffdfffff00007812 */ /* 0x000fc800078ec0ff */
[----:B------:R-:W-:-:S04]  /*5eca0*/  @P1 LOP3.LUT R0, R0, 0x200000, RZ, 0xfc, !PT ;  /* 0x0020000000001812 */ /* 0x000fc800078efcff */
[C---:B------:R-:W-:Y:S02]  /*5ecb0*/  LOP3.LUT P1, RZ, R0.reuse, 0x400000, RZ, 0xc0, !PT ;  /* 0x0040000000ff7812 */ /* 0x040fe4000782c0ff */
[----:B------:R-:W-:-:S04]  /*5ecc0*/  LOP3.LUT R0, R0, 0xfffffdff, RZ, 0xc0, !PT ;  /* 0xfffffdff00007812 */ /* 0x000fc800078ec0ff */
[----:B------:R-:W-:Y:S02]  /*5ecd0*/  @P0 LOP3.LUT R0, R0, 0x200, RZ, 0xfc, !PT ;  /* 0x0000020000000812 */ /* 0x000fe400078efcff */
[----:B0-----:R-:W-:-:S04]  /*5ece0*/  @!P0 IADD3 R44, P4, P5, R24, R18, R7 ;  /* 0x00000012182c8210 */ /* 0x001fc80007d9e007 */
[----:B------:R-:W-:Y:S02]  /*5ecf0*/  @!P0 IADD3.X R45, R29, R19, R6, P4, P5 ;  /* 0x000000131d2d8210 */ /* 0x000fe400027ea406 */
[----:B------:R-:W-:-:S13]  /*5ed00*/  ISETP.LT.OR P0, PT, R28, 0xb9, !P2 ;  /* 0x000000b91c00780c */ /* 0x000fda0005701670 */
[----:B------:R-:W0:Y:S01]  /*5ed10*/  @!P0 LDC.64 R18, c[0x0][0x5c0] ;  /* 0x00017000ff128b82 */ /* 0x000e220000000a00 */
[----:B------:R-:W-:-:S04]  /*5ed20*/  LOP3.LUT R2, R2, 0xffffbfff, RZ, 0xc0, !PT ;  /* 0xffffbfff02027812 */ /* 0x000fc800078ec0ff */
[----:B------:R-:W-:-:S04]  /*5ed30*/  @P3 LOP3.LUT R2, R2, 0x4000, RZ, 0xfc, !PT ;  /* 0x0000400002023812 */ /* 0x000fc800078efcff */
[----:B------:R-:W-:Y:S02]  /*5ed40*/  LOP3.LUT R2, R2, 0xffff7fff, RZ, 0xc0, !PT ;  /* 0xffff7fff02027812 */ /* 0x000fe400078ec0ff */
[----:B0-----:R-:W-:Y:S01]  /*5ed50*/  @!P0 IADD3 R122, P4, P5, R24, R18, R7 ;  /* 0x00000012187a8210 */ /* 0x001fe20007d9e007 */
[----:B---3--:R-:W-:-:S05]  /*5ed60*/  FMUL R18, R125, UR26 ;  /* 0x0000001a7d127c20 */ /* 0x008fca0008400000 */
[----:B------:R-:W-:Y:S02]  /*5ed70*/  F2FP.SATFINITE.E4M3.F32.PACK_AB_MERGE_C R18, RZ, R18, RZ ;  /* 0x00000012ff12723e */ /* 0x000fe400048070ff */
[----:B------:R-:W-:-:S03]  /*5ed80*/  @P6 LOP3.LUT R2, R2, 0x8000, RZ, 0xfc, !PT ;  /* 0x0000800002026812 */ /* 0x000fc600078efcff */
[----:B------:R0:W-:Y:S01]  /*5ed90*/  @!P1 STG.E.U8 desc[UR30][R82.64+0xb8], R18 ;  /* 0x0000b81252009986 */ /* 0x0001e2000c10111e */
[----:B------:R-:W-:Y:S02]  /*5eda0*/  ISETP.LT.OR P1, PT, R28, 0xba, !P2 ;  /* 0x000000ba1c00780c */ /* 0x000fe40005721670 */
[----:B------:R-:W-:Y:S02]  /*5edb0*/  LOP3.LUT R2, R2, 0xfffeffff, RZ, 0xc0, !PT ;  /* 0xfffeffff02027812 */ /* 0x000fe400078ec0ff */
[C---:B------:R-:W-:Y:S02]  /*5edc0*/  LOP3.LUT P6, RZ, R0.reuse, 0x800000, RZ, 0xc0, !PT ;  /* 0x0080000000ff7812 */ /* 0x040fe400078cc0ff */
[----:B------:R-:W-:Y:S02]  /*5edd0*/  LOP3.LUT R0, R0, 0xffbfffff, RZ, 0xc0, !PT ;  /* 0xffbfffff00007812 */ /* 0x000fe400078ec0ff */
[----:B------:R-:W-:Y:S02]  /*5ede0*/  @P0 LOP3.LUT R2, R2, 0x10000, RZ, 0xfc, !PT ;  /* 0x0001000002020812 */ /* 0x000fe400078efcff */
[----:B------:R-:W-:-:S02]  /*5edf0*/  @!P0 IADD3.X R123, R29, R19, R6, P4, P5 ;  /* 0x000000131d7b8210 */ /* 0x000fc400027ea406 */
[C---:B------:R-:W-:Y:S02]  /*5ee00*/  LOP3.LUT P0, RZ, R16.reuse, 0x80000000, RZ, 0xc0, !PT ;  /* 0x8000000010ff7812 */ /* 0x040fe4000780c0ff */
[----:B------:R-:W-:Y:S02]  /*5ee10*/  LOP3.LUT R16, R16, 0xffffff7f, RZ, 0xc0, !PT ;  /* 0xffffff7f10107812 */ /* 0x000fe400078ec0ff */
[----:B------:R-:W-:Y:S02]  /*5ee20*/  @P1 LOP3.LUT R0, R0, 0x400000, RZ, 0xfc, !PT ;  /* 0x0040000000001812 */ /* 0x000fe400078efcff */
[----:B------:R-:W-:Y:S02]  /*5ee30*/  @P2 LOP3.LUT R16, R16, 0x80, RZ, 0xfc, !PT ;  /* 0x0000008010102812 */ /* 0x000fe400078efcff */
[----:B------:R-:W-:-:S13]  /*5ee40*/  LOP3.LUT P2, RZ, R0, 0x400000, RZ, 0xc0, !PT ;  /* 0x0040000000ff7812 */ /* 0x000fda000784c0ff */
[----:B0-----:R-:W0:Y:S01]  /*5ee50*/  @!P2 LDC.64 R18, c[0x0][0x5c0] ;  /* 0x00017000ff12ab82 */ /* 0x001e220000000a00 */
[----:B------:R-:W-:Y:S02]  /*5ee60*/  ISETP.GE.AND P1, PT, R15, 0x101, PT ;  /* 0x000001010f00780c */ /* 0x000fe40003f26270 */
[----:B0-----:R-:W-:Y:S01]  /*5ee70*/  @!P2 IADD3 R82, P4, P5, R24, R18, R7 ;  /* 0x000000121852a210 */ /* 0x001fe20007d9e007 */
[----:B----4-:R-:W-:-:S03]  /*5ee80*/  FMUL R18, R124, UR26 ;  /* 0x0000001a7c127c20 */ /* 0x010fc60008400000 */
[----:B------:R-:W-:Y:S02]  /*5ee90*/  @!P2 IADD3.X R83, R29, R19, R6, P4, P5 ;  /* 0x000000131d53a210 */ /* 0x000fe400027ea406 */
[----:B------:R-:W-:Y:S02]  /*5eea0*/  ISETP.LT.OR P5, PT, R28, 0x1, !P1 ;  /* 0x000000011c00780c */ /* 0x000fe40004fa1670 */
[----:B------:R-:W-:-:S05]  /*5eeb0*/  F2FP.SATFINITE.E4M3.F32.PACK_AB_MERGE_C R18, RZ, R18, RZ ;  /* 0x00000012ff12723e */ /* 0x000fca00048070ff */
[----:B------:R0:W-:Y:S01]  /*5eec0*/  @!P0 STG.E.U8 desc[UR30][R72.64+0xb9], R18 ;  /* 0x0000b91248008986 */ /* 0x0001e2000c10111e */
[----:B------:R-:W-:-:S05]  /*5eed0*/  LOP3.LUT R16, R16, 0xfffffeff, RZ, 0xc0, !PT ;  /* 0xfffffeff10107812 */ /* 0x000fca00078ec0ff */
[----:B0-----:R-:W0:Y:S01]  /*5eee0*/  @!P5 LDC.64 R18, c[0x0][0x5c0] ;  /* 0x00017000ff12db82 */ /* 0x001e220000000a00 */
[----:B------:R-:W-:Y:S02]  /*5eef0*/  @P2 LOP3.LUT R16, R16, 0x100, RZ, 0xfc, !PT ;  /* 0x0000010010102812 */ /* 0x000fe400078efcff */
[----:B------:R-:W-:Y:S02]  /*5ef00*/  ISETP.LT.OR P2, PT, R28, 0x2, !P1 ;  /* 0x000000021c00780c */ /* 0x000fe40004f41670 */
[----:B0-----:R-:W-:-:S04]  /*5ef10*/  @!P5 IADD3 R72, P0, P4, R24, R18, R9 ;  /* 0x000000121848d210 */ /* 0x001fc80007c1e009 */
[----:B------:R-:W-:-:S07]  /*5ef20*/  @!P5 IADD3.X R73, R29, R19, R8, P0, P4 ;  /* 0x000000131d49d210 */ /* 0x000fce00007e8408 */
[----:B------:R-:W0:Y:S02]  /*5ef30*/  @!P2 LDC.64 R18, c[0x0][0x5c0] ;  /* 0x00017000ff12ab82 */ /* 0x000e240000000a00 */
[----:B0-----:R-:W-:Y:S01]  /*5ef40*/  @!P2 IADD3 R124, P0, P4, R24, R18, R9 ;  /* 0x00000012187ca210 */ /* 0x001fe20007c1e009 */
[----:B------:R-:W-:Y:S02]  /*5ef50*/  FMUL R18, R126, UR26 ;  /* 0x0000001a7e127c20 */ /* 0x000fe40008400000 */
[----:B------:R-:W2:Y:S04]  /*5ef60*/  LDL.LU R126, [R1+0x714] ;  /* 0x00071400017e7983 */ /* 0x000ea80000300800 */
[----:B------:R-:W3:Y:S04]  /*5ef70*/  LDL.LU R132, [R1+0x718] ;  /* 0x0007180001847983 */ /* 0x000ee80000300800 */
[----:B------:R-:W4:Y:S01]  /*5ef80*/  LDL.LU R134, [R1+0x71c] ;  /* 0x00071c0001867983 */ /* 0x000f220000300800 */
[----:B------:R-:W-:-:S02]  /*5ef90*/  LOP3.LUT R2, R2, 0xfffdffff, RZ, 0xc0, !PT ;  /* 0xfffdffff02027812 */ /* 0x000fc400078ec0ff */
[----:B------:R-:W-:Y:S01]  /*5efa0*/  @!P2 IADD3.X R125, R29, R19, R8, P0, P4 ;  /* 0x000000131d7da210 */ /* 0x000fe200007e8408 */
[----:B------:R-:W4:Y:S01]  /*5efb0*/  LDL.LU R135, [R1+0x720] ;  /* 0x0007200001877983 */ /* 0x000f220000300800 */
[----:B------:R-:W-:-:S04]  /*5efc0*/  @P5 LOP3.LUT R2, R2, 0x20000, RZ, 0xfc, !PT ;  /* 0x0002000002025812 */ /* 0x000fc800078efcff */
[----:B------:R-:W-:-:S04]  /*5efd0*/  LOP3.LUT R2, R2, 0xfffbffff, RZ, 0xc0, !PT ;  /* 0xfffbffff02027812 */ /* 0x000fc800078ec0ff */
[----:B------:R-:W-:Y:S02]  /*5efe0*/  @P2 LOP3.LUT R2, R2, 0x40000, RZ, 0xfc, !PT ;  /* 0x0004000002022812 */ /* 0x000fe400078efcff */
[----:B------:R-:W-:Y:S02]  /*5eff0*/  ISETP.LT.OR P2, PT, R28, 0x9, !P1 ;  /* 0x000000091c00780c */ /* 0x000fe40004f41670 */
[----:B------:R-:W-:-:S05]  /*5f000*/  F2FP.SATFINITE.E4M3.F32.PACK_AB_MERGE_C R18, RZ, R18, RZ ;  /* 0x00000012ff12723e */ /* 0x000fca00048070ff */
[----:B------:R0:W-:Y:S06]  /*5f010*/  @!P6 STG.E.U8 desc[UR30][R70.64], R18 ;  /* 0x000000124600e986 */ /* 0x0001ec000c10111e */
[----:B0-----:R-:W0:Y:S01]  /*5f020*/  @!P2 LDC.64 R18, c[0x0][0x5c0] ;  /* 0x00017000ff12ab82 */ /* 0x001e220000000a00 */
[----:B------:R-:W-:Y:S02]  /*5f030*/  LOP3.LUT P3, RZ, R14, 0x1, RZ, 0xc0, !PT ;  /* 0x000000010eff7812 */ /* 0x000fe4000786c0ff */
[----:B0-----:R-:W-:-:S04]  /*5f040*/  @!P2 IADD3 R128, P0, P4, R24, R18, R9 ;  /* 0x000000121880a210 */ /* 0x001fc80007c1e009 */
[----:B------:R-:W-:Y:S02]  /*5f050*/  @!P2 IADD3.X R129, R29, R19, R8, P0, P4 ;  /* 0x000000131d81a210 */ /* 0x000fe400007e8408 */
[----:B------:R-:W-:Y:S01]  /*5f060*/  ISETP.GE.AND P0, PT, R15, 0x89, PT ;  /* 0x000000890f00780c */ /* 0x000fe20003f06270 */
[----:B------:R-:W-:-:S03]  /*5f070*/  FMUL R18, R130, UR26 ;  /* 0x0000001a82127c20 */ /* 0x000fc60008400000 */
[----:B------:R-:W-:Y:S02]  /*5f080*/  ISETP.LT.OR P4, PT, R28, 0x1, !P0 ;  /* 0x000000011c00780c */ /* 0x000fe40004781670 */
[----:B------:R-:W-:-:S05]  /*5f090*/  F2FP.SATFINITE.E4M3.F32.PACK_AB_MERGE_C R18, RZ, R18, RZ ;  /* 0x00000012ff12723e */ /* 0x000fca00048070ff */
[----:B------:R0:W-:Y:S01]  /*5f0a0*/  @!P3 STG.E.U8 desc[UR30][R22.64+0x1], R18 ;  /* 0x000001121600b986 */ /* 0x0001e2000c10111e */
[----:B------:R-:W-:-:S05]  /*5f0b0*/  LOP3.LUT R2, R2, 0xfff7ffff, RZ, 0xc0, !PT ;  /* 0xfff7ffff02027812 */ /* 0x000fca00078ec0ff */
[----:B0-----:R-:W0:Y:S01]  /*5f0c0*/  @!P4 LDC.64 R18, c[0x0][0x5c0] ;  /* 0x00017000ff12cb82 */ /* 0x001e220000000a00 */
[----:B------:R-:W-:Y:S02]  /*5f0d0*/  @P2 LOP3.LUT R2, R2, 0x80000, RZ, 0xfc, !PT ;  /* 0x0008000002022812 */ /* 0x000fe400078efcff */
[----:B------:R-:W-:Y:S02]  /*5f0e0*/  LOP3.LUT P2, RZ, R0, 0x2, RZ, 0xc0, !PT ;  /* 0x0000000200ff7812 */ /* 0x000fe4000784c0ff */
[----:B------:R-:W-:Y:S02]  /*5f0f0*/  LOP3.LUT R16, R16, 0xbfffffff, RZ, 0xc0, !PT ;  /* 0xbfffffff10107812 */ /* 0x000fe400078ec0ff */
[----:B------:R-:W-:-:S04]  /*5f100*/  @!P4 IADD3 R20, P3, P5, R3, R24, R7 ;  /* 0x000000180314c210 */ /* 0x000fc80007d7e007 */
[----:B------:R-:W-:-:S05]  /*5f110*/  @!P4 IADD3.X R21, R4, R29, R6, P3, P5 ;  /* 0x0000001d0415c210 */ /* 0x000fca0001fea406 */
[----:B------:R-:W-:Y:S02]  /*5f120*/  @P2 LOP3.LUT R16, R16, 0x40000000, RZ, 0xfc, !PT ;  /* 0x4000000010102812 */ /* 0x000fe400078efcff */
[----:B------:R-:W-:Y:S02]  /*5f130*/  ISETP.LT.OR P2, PT, R28, 0xa, !P1 ;  /* 0x0000000a1c00780c */ /* 0x000fe40004f41670 */
[----:B0-----:R-:W-:Y:S01]  /*5f140*/  @!P4 IADD3 R18, P3, R20, R18, RZ ;  /* 0x000000121412c210 */ /* 0x001fe20007f7e0ff */
[----:B------:R-:W-:-:S04]  /*5f150*/  FMUL R20, R127, UR26 ;  /* 0x0000001a7f147c20 */ /* 0x000fc80008400000 */
[----:B------:R-:W-:Y:S01]  /*5f160*/  @!P4 IMAD.X R19, R21, 0x1, R19, P3 ;  /* 0x000000011513c824 */ /* 0x000fe200018e0613 */
[----:B------:R-:W-:Y:S02]  /*5f170*/  ISETP.LT.OR P3, PT, R28, 0x2, !P0 ;  /* 0x000000021c00780c */ /* 0x000fe40004761670 */
[----:B------:R-:W-:-:S05]  /*5f180*/  F2FP.SATFINITE.E4M3.F32.PACK_AB_MERGE_C R20, RZ, R20, RZ ;  /* 0x00000014ff14723e */ /* 0x000fca00048070ff */
[----:B------:R0:W-:Y:S02]  /*5f190*/  @!P4 STG.E.U8 desc[UR30][R18.64], R20 ;  /* 0x000000141200c986 */ /* 0x0001e4000c10111e */
[----:B0-----:R-:W0:Y:S08]  /*5f1a0*/  @!P2 LDC.64 R18, c[0x0][0x5c0] ;  /* 0x00017000ff12ab82 */ /* 0x001e300000000a00 */
[----:B------:R-:W1:Y:S01]  /*5f1b0*/  @!P3 LDC.64 R20, c[0x0][0x5c0] ;  /* 0x00017000ff14bb82 */ /* 0x000e620000000a00 */
[----:B------:R-:W-:-:S04]  /*5f1c0*/  @!P3 IADD3 R22, P5, P6, R3, R24, R7 ;  /* 0x000000180316b210 */ /* 0x000fc80007ebe007 */
[----:B------:R-:W-:Y:S02]  /*5f1d0*/  @!P3 IADD3.X R23, R4, R29, R6, P5, P6 ;  /* 0x0000001d0417b210 */ /* 0x000fe40002fec406 */
[----:B0-----:R-:W-:-:S04]  /*5f1e0*/  @!P2 IADD3 R70, P5, P6, R24, R18, R9 ;  /* 0x000000121846a210 */ /* 0x001fc80007ebe009 */
[----:B------:R-:W-:Y:S02]  /*5f1f0*/  @!P2 IADD3.X R71, R29, R19, R8, P5, P6 ;  /* 0x000000131d47a210 */ /* 0x000fe40002fec408 */
[----:B------:R-:W-:Y:S02]  /*5f200*/  ISETP.LT.OR P5, PT, R28, 0x11, !P1 ;  /* 0x000000111c00780c */ /* 0x000fe40004fa1670 */
[----:B-1----:R-:W-:-:S05]  /*5f210*/  @!P3 IADD3 R20, P4, R22, R20, RZ ;  /* 0x000000141614b210 */ /* 0x002fca0007f9e0ff */
[----:B------:R-:W-:Y:S01]  /*5f220*/  @!P3 IMAD.X R21, R23, 0x1, R21, P4 ;  /* 0x000000011715b824 */ /* 0x000fe200020e0615 */
[----:B------:R-:W-:-:S05]  /*5f230*/  LOP3.LUT R2, R2, 0xffefffff, RZ, 0xc0, !PT ;  /* 0xffefffff02027812 */ /* 0x000fca00078ec0ff */
[----:B------:R-:W-:Y:S02]  /*5f240*/  @P5 LOP3.LUT R2, R2, 0x100000, RZ, 0xfc, !PT ;  /* 0x0010000002025812 */ /* 0x000fe400078efcff */
[----:B------:R-:W-:Y:S02]  /*5f250*/  LOP3.LUT R0, R0, 0xff7fffff, RZ, 0xc0, !PT ;  /* 0xff7fffff00007812 */ /* 0x000fe400078ec0ff */
[----:B------:R-:W-:Y:S02]  /*5f260*/  LOP3.LUT R2, R2, 0xffdfffff, RZ, 0xc0, !PT ;  /* 0xffdfffff02027812 */ /* 0x000fe400078ec0ff */
[----:B------:R-:W-:-:S04]  /*5f270*/  @P2 LOP3.LUT R0, R0, 0x800000, RZ, 0xfc, !PT ;  /* 0x0080000000002812 */ /* 0x000fc800078efcff */
[----:B------:R-:W-:Y:S01]  /*5f280*/  LOP3.LUT P6, RZ, R0, 0x1000000, RZ, 0xc0, !PT ;  /* 0x0100000000ff7812 */ /* 0x000fe200078cc0ff */
        /* <DEDUP_REMOVED lines=8> */
[----:B------:R-:W-:Y:S02]  /*5f310*/  @P5 LOP3.LUT R2, R2, 0x200000, RZ, 0xfc, !PT ;  /* 0x0020000002025812 */ /* 0x000fe400078efcff */
[----:B0-----:R-:W-:Y:S01]  /*5f320*/  @!P5 IADD3 R130, P3, P4, R24, R18, R9 ;  /* 0x000000121882d210 */ /* 0x001fe20007c7e009 */
[----:B---3--:R-:W-:-:S03]  /*5f330*/  FMUL R18, R132, UR26 ;  /* 0x0000001a84127c20 */ /* 0x008fc60008400000 */
[----:B------:R-:W-:Y:S02]  /*5f340*/  @!P5 IADD3.X R131, R29, R19, R8, P3, P4 ;  /* 0x000000131d83d210 */ /* 0x000fe40001fe8408 */
[----:B------:R-:W-:Y:S02]  /*5f350*/  ISETP.LT.OR P5, PT, R28, 0x19, !P1 ;  /* 0x000000191c00780c */ /* 0x000fe40004fa1670 */
[----:B------:R-:W-:-:S05]  /*5f360*/  F2FP.SATFINITE.E4M3.F32.PACK_AB_MERGE_C R18, RZ, R18, RZ ;  /* 0x00000012ff12723e */ /* 0x000fca00048070ff */
[----:B------:R0:W-:Y:S06]  /*5f370*/  @!P6 STG.E.U8 desc[UR30][R68.64+0x8], R18 ;  /* 0x000008124400e986 */ /* 0x0001ec000c10111e */
[----:B0-----:R-:W0:Y:S02]  /*5f380*/  @!P5 LDC.64 R18, c[0x0][0x5c0] ;  /* 0x00017000ff12db82 */ /* 0x001e240000000a00 */
[----:B0-----:R-:W-:Y:S01]  /*5f390*/  @!P5 IADD3 R132, P3, P4, R24, R18, R9 ;  /* 0x000000121884d210 */ /* 0x001fe20007c7e009 */
[----:B----4-:R-:W-:Y:S02]  /*5f3a0*/  FMUL R18, R134, UR26 ;  /* 0x0000001a86127c20 */ /* 0x010fe40008400000 */
[----:B------:R-:W2:Y:S04]  /*5f3b0*/  LDL.LU R134, [R1+0x724] ;  /* 0x0007240001867983 */ /* 0x000ea80000300800 */
[----:B------:R-:W3:Y:S04]  /*5f3c0*/  LDL.LU R136, [R1+0x728] ;  /* 0x0007280001887983 */ /* 0x000ee80000300800 */
[----:B------:R-:W4:Y:S01]  /*5f3d0*/  LDL.LU R138, [R1+0x72c] ;  /* 0x00072c00018a7983 */ /* 0x000f220000300800 */
[----:B------:R-:W-:-:S02]  /*5f3e0*/  LOP3.LUT P2, RZ, R16, 0x40000000, RZ, 0xc0, !PT ;  /* 0x4000000010ff7812 */ /* 0x000fc4000784c0ff */
[----:B------:R-:W-:Y:S01]  /*5f3f0*/  @!P5 IADD3.X R133, R29, R19, R8, P3, P4 ;  /* 0x000000131d85d210 */ /* 0x000fe20001fe8408 */
[----:B------:R-:W4:Y:S01]  /*5f400*/  LDL.LU R139, [R1+0x730] ;  /* 0x00073000018b7983 */ /* 0x000f220000300800 */
[----:B------:R-:W-:Y:S02]  /*5f410*/  ISETP.LT.OR P4, PT, R28, 0x9, !P0 ;  /* 0x000000091c00780c */ /* 0x000fe40004781670 */
[----:B------:R-:W-:Y:S02]  /*5f420*/  F2FP.SATFINITE.E4M3.F32.PACK_AB_MERGE_C R18, RZ, R18, RZ ;  /* 0x00000012ff12723e */ /* 0x000fe400048070ff */
[----:B------:R-:W-:-:S05]  /*5f430*/  LOP3.LUT R0, R0, 0xfeffffff, RZ, 0xc0, !PT ;  /* 0xfeffffff00007812 */ /* 0x000fca00078ec0ff */
[----:B------:R0:W-:Y:S01]  /*5f440*/  @!P2 STG.E.U8 desc[UR30][R48.64+0x9], R18 ;  /* 0x000009123000a986 */ /* 0x0001e2000c10111e */
[----:B------:R-:W-:-:S03]  /*5f450*/  @P5 LOP3.LUT R0, R0, 0x1000000, RZ, 0xfc, !PT ;  /* 0x0100000000005812 */ /* 0x000fc600078efcff */
[----:B0-----:R-:W0:Y:S01]  /*5f460*/  @!P4 LDC.64 R18, c[0x0][0x5c0] ;  /* 0x00017000ff12cb82 */ /* 0x001e220000000a00 */
        /* <DEDUP_REMOVED lines=337> */
[----:B------:R-:W-:-:S07]  /*60980*/  F2FP.SATFINITE.E4M3.F32.PACK_AB_MERGE_C R18, RZ, R18, RZ ;  /* 0x00000012ff12723e */ /* 0x000fce00048070ff */
[----:B------:R0:W-:Y:S01]  /*60990*/  @!P2 STG.E.U8 desc[UR30][R56.64+0x39], R18 ;  /* 0x000039123800a986 */ /* 0x0001e2000c10111e */
[----:B------:R-:W-:-:S03]  /*609a0*/  LOP3.LUT P2, RZ, R0, 0x20, RZ, 0xc0, !PT ;  /* 0x0000002000ff7812 */ /* 0x000fc6000784c0ff */
[----:B0-----:R-:W0:Y:S01]  /*609b0*/  @!P4 LDC.64 R18, c[0x0][0x5c0] ;  /* 0x00017000ff12cb82 */ /* 0x001e220000000a00 */
[----:B------:R-:W-:Y:S02]  /*609c0*/  LOP3.LUT R5, R5, 0xfffffffb, RZ, 0xc0, !PT ;  /* 0xfffffffb05057812 */ /* 0x000fe400078ec0ff */
[----:B------:R-:W-:Y:S02]  /*609d0*/  LOP3.LUT R16, R16, 0xff7fffff, RZ, 0xc0, !PT ;  /* 0xff7fffff10107812 */ /* 0x000fe400078ec0ff */
[----:B------:R-:W-:Y:S02]  /*609e0*/  @P5 LOP3.LUT R5, R5, 0x4, RZ, 0xfc, !PT ;  /* 0x0000000405055812 */ /* 0x000fe400078efcff */
[----:B------:R-:W-:-:S03]  /*609f0*/  @!P4 IADD3 R20, P3, P5, R3, R24, R7 ;  /* 0x000000180314c210 */ /* 0x000fc60007d7e007 */
[----:B------:R-:W-:Y:S02]  /*60a00*/  @P2 LOP3.LUT R16, R16, 0x800000, RZ, 0xfc, !PT ;  /* 0x0080000010102812 */ /* 0x000fe400078efcff */
[----:B------:R-:W-:Y:S02]  /*60a10*/  @!P4 IADD3.X R21, R4, R29, R6, P3, P5 ;  /* 0x0000001d0415c210 */ /* 0x000fe40001fea406 */
        /* <DEDUP_REMOVED lines=16> */
[----:B------:R-:W-:-:S04]  /*60b20*/  LOP3.LUT R0, R0, 0xffffbfff, RZ, 0xc0, !PT ;  /* 0xffffbfff00007812 */ /* 0x000fc800078ec0ff */
[----:B------:R-:W-:-:S04]  /*60b30*/  @P2 LOP3.LUT R0, R0, 0x4000, RZ, 0xfc, !PT ;  /* 0x0000400000002812 */ /* 0x000fc800078efcff */
[----:B------:R-:W-:-:S04]  /*60b40*/  LOP3.LUT R0, R0, 0x7fffffff, RZ, 0xc0, !PT ;  /* 0x7fffffff00007812 */ /* 0x000fc800078ec0ff */
[----:B------:R-:W-:Y:S02]  /*60b50*/  @P5 LOP3.LUT R0, R0, 0x80000000, RZ, 0xfc, !PT ;  /* 0x8000000000005812 */ /* 0x000fe400078efcff */
[----:B------:R-:W-:Y:S02]  /*60b60*/  LOP3.LUT R5, R5, 0xfffffff7, RZ, 0xc0, !PT ;  /* 0xfffffff705057812 */ /* 0x000fe400078ec0ff */
        /* <DEDUP_REMOVED lines=19> */
[----:B------:R-:W2:Y:S01]  /*60ca0*/  LDL.LU R163, [R1+0x794] ;  /* 0x0007940001a37983 */ /* 0x000ea20000300800 */
[----:B------:R-:W-:-:S02]  /*60cb0*/  LOP3.LUT P2, RZ, R16, 0x800000, RZ, 0xc0, !PT ;  /* 0x0080000010ff7812 */ /* 0x000fc4000784c0ff */
[----:B------:R-:W-:Y:S01]  /*60cc0*/  @!P5 IADD3.X R165, R29, R19, R8, P3, P4 ;  /* 0x000000131da5d210 */ /* 0x000fe20001fe8408 */
[----:B------:R-:W3:Y:S01]  /*60cd0*/  LDL.LU R166, [R1+0x798] ;  /* 0x0007980001a67983 */ /* 0x000ee20000300800 */
[----:B------:R-:W-:Y:S02]  /*60ce0*/  ISETP.LT.OR P4, PT, R28, 0x41, !P0 ;  /* 0x000000411c00780c */ /* 0x000fe40004781670 */
[----:B------:R-:W-:-:S07]  /*60cf0*/  F2FP.SATFINITE.E4M3.F32.PACK_AB_MERGE_C R18, RZ, R18, RZ ;  /* 0x00000012ff12723e */ /* 0x000fce00048070ff */
[----:B------:R0:W-:Y:S04]  /*60d00*/  @!P2 STG.E.U8 desc[UR30][R40.64+0x41], R18 ;  /* 0x000041122800a986 */ /* 0x0001e8000c10111e */
[----:B0-----:R-:W0:Y:S01]  /*60d10*/  @!P4 LDC.64 R18, c[0x0][0x5c0] ;  /* 0x00017000ff12cb82 */ /* 0x001e220000000a00 */
[----:B------:R-:W-:-:S04]  /*60d20*/  LOP3.LUT R2, R2, 0xfffffffe, RZ, 0xc0, !PT ;  /* 0xfffffffe02027812 */ /* 0x000fc800078ec0ff */
[----:B------:R-:W-:Y:S02]  /*60d30*/  @P5 LOP3.LUT R2, R2, 0x1, RZ, 0xfc, !PT ;  /* 0x0000000102025812 */ /* 0x000fe400078efcff */
[----:B------:R-:W-:-:S04]  /*60d40*/  @!P4 IADD3 R20, P3, P5, R3, R24, R7 ;  /* 0x000000180314c210 */ /* 0x000fc80007d7e007 */
[----:B------:R-:W-:Y:S02]  /*60d50*/  @!P4 IADD3.X R21, R4, R29, R6, P3, P5 ;  /* 0x0000001d0415c210 */ /* 0x000fe40001fea406 */
[----:B0-----:R-:W-:Y:S01]  /*60d60*/  @!P4 IADD3 R18, P3, R20, R18, RZ ;  /* 0x000000121412c210 */ /* 0x001fe20007f7e0ff */
[----:B------:R-:W-:Y:S02]  /*60d70*/  FMUL R20, R162, UR26 ;  /* 0x0000001aa2147c20 */ /* 0x000fe40008400000 */
[----:B------:R-:W4:Y:S01]  /*60d80*/  LDL.LU R162, [R1+0x79c] ;  /* 0x00079c0001a27983 */ /* 0x000f220000300800 */
[----:B------:R-:W-:Y:S02]  /*60d90*/  LOP3.LUT P2, RZ, R0, 0x8000, RZ, 0xc0, !PT ;  /* 0x0000800000ff7812 */ /* 0x000fe4000784c0ff */
[----:B------:R-:W-:Y:S01]  /*60da0*/  LOP3.LUT R16, R16, 0xffbfffff, RZ, 0xc0, !PT ;  /* 0xffbfffff10107812 */ /* 0x000fe200078ec0ff */
[----:B------:R-:W-:Y:S01]  /*60db0*/  @!P4 IMAD.X R19, R21, 0x1, R19, P3 ;  /* 0x000000011513c824 */ /* 0x000fe200018e0613 */
[----:B------:R-:W-:-:S09]  /*60dc0*/  F2FP.SATFINITE.E4M3.F32.PACK_AB_MERGE_C R20, RZ, R20, RZ ;  /* 0x00000014ff14723e */ /* 0x000fd200048070ff */
[----:B------:R-:W-:Y:S02]  /*60dd0*/  @P2 LOP3.LUT R16, R16, 0x400000, RZ, 0xfc, !PT ;  /* 0x0040000010102812 */ /* 0x000fe400078efcff */
[C---:B------:R-:W-:Y:S01]  /*60de0*/  ISETP.LT.OR P2, PT, R28.reuse, 0x8a, !P1 ;  /* 0x0000008a1c00780c */ /* 0x040fe20004f41670 */
[----:B------:R0:W-:Y:S01]  /*60df0*/  @!P4 STG.E.U8 desc[UR30][R18.64+0x40], R20 ;  /* 0x000040141200c986 */ /* 0x0001e2000c10111e */
[----:B------:R-:W-:-:S11]  /*60e00*/  ISETP.LT.OR P3, PT, R28, 0x42, !P0 ;  /* 0x000000421c00780c */ /* 0x000fd60004761670 */
        /* <DEDUP_REMOVED lines=10> */
[----:B------:R-:W-:-:S04]  /*60eb0*/  @P5 LOP3.LUT R5, R5, 0x10, RZ, 0xfc, !PT ;  /* 0x0000001005055812 */ /* 0x000fc800078efcff */
[----:B------:R-:W-:Y:S02]  /*60ec0*/  LOP3.LUT R5, R5, 0xffffffdf, RZ, 0xc0, !PT ;  /* 0xffffffdf05057812 */ /* 0x000fe400078ec0ff */
[----:B------:R-:W-:Y:S01]  /*60ed0*/  LOP3.LUT P6, RZ, R2, 0x2, RZ, 0xc0, !PT ;  /* 0x0000000202ff7812 */ /* 0x000fe200078cc0ff */
[----:B--2---:R-:W-:Y:S02]  /*60ee0*/  FMUL R18, R163, UR26 ;  /* 0x0000001aa3127c20 */ /* 0x004fe40008400000 */
[----:B------:R-:W2:Y:S03]  /*60ef0*/  LDL.LU R163, [R1+0x7a0] ;  /* 0x0007a00001a37983 */ /* 0x000ea60000300800 */
        /* <DEDUP_REMOVED lines=17> */
[----:B------:R-:W3:Y:S01]  /*61010*/  LDL.LU R162, [R1+0x7a4] ;  /* 0x0007a40001a27983 */ /* 0x000ee20000300800 */
[----:B------:R-:W-:-:S02]  /*61020*/  LOP3.LUT R0, R0, 0xffffffdf, RZ, 0xc0, !PT ;  /* 0xffffffdf00007812 */ /* 0x000fc400078ec0ff */
[----:B------:R-:W-:Y:S02]  /*61030*/  @!P5 IADD3.X R21, R29, R19, R8, P3, P4 ;  /* 0x000000131d15d210 */ /* 0x000fe40001fe8408 */
[----:B------:R-:W-:Y:S02]  /*61040*/  @P2 LOP3.LUT R0, R0, 0x20, RZ, 0xfc, !PT ;  /* 0x0000002000002812 */ /* 0x000fe400078efcff */
[----:B------:R-:W-:Y:S02]  /*61050*/  LOP3.LUT P2, RZ, R16, 0x400000, RZ, 0xc0, !PT ;  /* 0x0040000010ff7812 */ /* 0x000fe4000784c0ff */
[----:B------:R-:W-:Y:S01]  /*61060*/  ISETP.LT.OR P4, PT, R28, 0x49, !P0 ;  /* 0x000000491c00780c */ /* 0x000fe20004781670 */
[----:B------:R-:W-:Y:S04]  /*61070*/  @!P5 STL.64 [R1+0x70], R20 ;  /* 0x000070140100d387 */ /* 0x000fe80000100a00 */
[----:B------:R-:W4:Y:S01]  /*61080*/  LDL.LU R166, [R1+0x7a8] ;  /* 0x0007a80001a67983 */ /* 0x000f220000300800 */
[----:B------:R-:W-:-:S05]  /*61090*/  F2FP.SATFINITE.E4M3.F32.PACK_AB_MERGE_C R18, RZ, R18, RZ ;  /* 0x00000012ff12723e */ /* 0x000fca00048070ff */
[----:B------:R0:W-:Y:S02]  /*610a0*/  @!P2 STG.E.U8 desc[UR30][R58.64+0x49], R18 ;  /* 0x000049123a00a986 */ /* 0x0001e4000c10111e */
[----:B0-----:R-:W0:Y:S01]  /*610b0*/  @!P4 LDC.64 R18, c[0x0][0x5c0] ;  /* 0x00017000ff12cb82 */ /* 0x001e220000000a00 */
[----:B------:R-:W-:-:S04]  /*610c0*/  LOP3.LUT R2, R2, 0xfffffffd, RZ, 0xc0, !PT ;  /* 0xfffffffd02027812 */ /* 0x000fc800078ec0ff */
[----:B------:R-:W-:Y:S02]  /*610d0*/  @P5 LOP3.LUT R2, R2, 0x2, RZ, 0xfc, !PT ;  /* 0x0000000202025812 */ /* 0x000fe400078efcff */
[----:B------:R-:W-:-:S04]  /*610e0*/  @!P4 IADD3 R20, P3, P5, R3, R24, R7 ;  /* 0x000000180314c210 */ /* 0x000fc80007d7e007 */
[----:B------:R-:W-:Y:S02]  /*610f0*/  @!P4 IADD3.X R21, R4, R29, R6, P3, P5 ;  /* 0x0000001d0415c210 */ /* 0x000fe40001fea406 */
[----:B0-----:R-:W-:Y:S02]  /*61100*/  @!P4 IADD3 R18, P3, R20, R18, RZ ;  /* 0x000000121412c210 */ /* 0x001fe40007f7e0ff */
[----:B------:R-:W-:Y:S02]  /*61110*/  LOP3.LUT P2, RZ, R2, 0x4, RZ, 0xc0, !PT ;  /* 0x0000000402ff7812 */ /* 0x000fe4000784c0ff */
[----:B------:R-:W-:Y:S01]  /*61120*/  LOP3.LUT R16, R16, 0xffdfffff, RZ, 0xc0, !PT ;  /* 0xffdfffff10107812 */ /* 0x000fe200078ec0ff */
[----:B------:R-:W-:Y:S02]  /*61130*/  @!P4 IMAD.X R19, R21, 0x1, R19, P3 ;  /* 0x000000011513c824 */ /* 0x000fe400018e0613 */
[----:B--2---:R-:W-:Y:S02]  /*61140*/  FMUL R20, R163, UR26 ;  /* 0x0000001aa3147c20 */ /* 0x004fe40008400000 */
[----:B------:R-:W2:Y:S06]  /*61150*/  LDL.LU R163, [R1+0x7ac] ;  /* 0x0007ac0001a37983 */ /* 0x000eac0000300800 */
[----:B------:R-:W-:-:S02]  /*61160*/  @P2 LOP3.LUT R16, R16, 0x200000, RZ, 0xfc, !PT ;  /* 0x0020000010102812 */ /* 0x000fc400078efcff */
[----:B------:R-:W-:Y:S02]  /*61170*/  ISETP.LT.OR P2, PT, R28, 0x9a, !P1 ;  /* 0x0000009a1c00780c */ /* 0x000fe40004f41670 */
[----:B------:R-:W-:-:S05]  /*61180*/  F2FP.SATFINITE.E4M3.F32.PACK_AB_MERGE_C R20, RZ, R20, RZ ;  /* 0x00000014ff14723e */ /* 0x000fca00048070ff */
[----:B------:R0:W-:Y:S01]  /*61190*/  @!P4 STG.E.U8 desc[UR30][R18.64+0x48], R20 ;  /* 0x000048141200c986 */ /* 0x0001e2000c10111e */
[----:B------:R-:W-:-:S05]  /*611a0*/  ISETP.LT.OR P3, PT, R28, 0x4a, !P0 ;  /* 0x0000004a1c00780c */ /* 0x000fca0004761670 */
[----:B0-----:R-:W0:Y:S08]  /*611b0*/  @!P2 LDC.64 R18, c[0x0][0x5c0] ;  /* 0x00017000ff12ab82 */ /* 0x001e300000000a00 */
[----:B------:R-:W-:-:S04]  /*611c0*/  @!P3 IADD3 R22, P5, P6, R3, R24, R7 ;  /* 0x000000180316b210 */ /* 0x000fc80007ebe007 */
[----:B------:R-:W-:Y:S01]  /*611d0*/  @!P3 IADD3.X R23, R4, R29, R6, P5, P6 ;  /* 0x0000001d0417b210 */ /* 0x000fe20002fec406 */
[----:B------:R-:W1:Y:S01]  /*611e0*/  @!P3 LDC.64 R20, c[0x0][0x5c0] ;  /* 0x00017000ff14bb82 */ /* 0x000e620000000a00 */
[----:B0-----:R-:W-:-:S04]  /*611f0*/  @!P2 IADD3 R232, P5, P6, R24, R18, R9 ;  /* 0x0000001218e8a210 */ /* 0x001fc80007ebe009 */
[----:B------:R-:W-:Y:S02]  /*61200*/  @!P2 IADD3.X R233, R29, R19, R8, P5, P6 ;  /* 0x000000131de9a210 */ /* 0x000fe40002fec408 */
[----:B------:R-:W-:Y:S02]  /*61210*/  ISETP.LT.OR P5, PT, R28, 0xa1, !P1 ;  /* 0x000000a11c00780c */ /* 0x000fe40004fa1670 */
[----:B-1----:R-:W-:-:S05]  /*61220*/  @!P3 IADD3 R20, P4, R22, R20, RZ ;  /* 0x000000141614b210 */ /* 0x002fca0007f9e0ff */
[----:B------:R-:W-:Y:S02]  /*61230*/  @!P3 IMAD.X R21, R23, 0x1, R21, P4 ;  /* 0x000000011715b824 */ /* 0x000fe400020e0615 */
[----:B---3--:R-:W-:Y:S02]  /*61240*/  FMUL R18, R162, UR26 ;  /* 0x0000001aa2127c20 */ /* 0x008fe40008400000 */
[----:B------:R-:W3:Y:S03]  /*61250*/  LDL.LU R162, [R1+0x7b0] ;  /* 0x0007b00001a27983 */ /* 0x000ee60000300800 */
[----:B------:R-:W-:-:S05]  /*61260*/  F2FP.SATFINITE.E4M3.F32.PACK_AB_MERGE_C R18, RZ, R18, RZ ;  /* 0x00000012ff12723e */ /* 0x000fca00048070ff */
[----:B------:R0:W-:Y:S02]  /*61270*/  @!P3 STG.E.U8 desc[UR30][R20.64+0x49], R18 ;  /* 0x000049121400b986 */ /* 0x0001e4000c10111e */
[----:B0-----:R-:W0:Y:S01]  /*61280*/  @!P5 LDC.64 R18, c[0x0][0x5c0] ;  /* 0x00017000ff12db82 */ /* 0x001e220000000a00 */
[----:B------:R-:W-:-:S04]  /*61290*/  LOP3.LUT R5, R5, 0xffffffbf, RZ, 0xc0, !PT ;  /* 0xffffffbf05057812 */ /* 0x000fc800078ec0ff */
[----:B------:R-:W-:Y:S02]  /*612a0*/  @P5 LOP3.LUT R5, R5, 0x40, RZ, 0xfc, !PT ;  /* 0x0000004005055812 */ /* 0x000fe400078efcff */
[----:B0-----:R-:W-:-:S04]  /*612b0*/  @!P5 IADD3 R22, P3, P4, R24, R18, R9 ;  /* 0x000000121816d210 */ /* 0x001fc80007c7e009 */
[----:B------:R-:W-:-:S05]  /*612c0*/  @!P5 IADD3.X R23, R29, R19, R8, P3, P4 ;  /* 0x000000131d17d210 */ /* 0x000fca0001fe8408 */
[----:B------:R-:W-:Y:S01]  /*612d0*/  @!P5 STL.64 [R1+0xb8], R22 ;  /* 0x0000b8160100d387 */ /* 0x000fe20000100a00 */
[----:B------:R-:W-:-:S13]  /*612e0*/  ISETP.LT.OR P5, PT, R28, 0xa2, !P1 ;  /* 0x000000a21c00780c */ /* 0x000fda0004fa1670 */
[----:B------:R-:W0:Y:S01]  /*612f0*/  @!P5 LDC.64 R18, c[0x0][0x5c0] ;  /* 0x00017000ff12db82 */ /* 0x000e220000000a00 */
[----:B------:R-:W-:Y:S02]  /*61300*/  LOP3.LUT R5, R5, 0xffffff7f, RZ, 0xc0, !PT ;  /* 0xffffff7f05057812 */ /* 0x000fe400078ec0ff */
[----:B------:R-:W-:Y:S02]  /*61310*/  LOP3.LUT P6, RZ, R2, 0x8, RZ, 0xc0, !PT ;  /* 0x0000000802ff7812 */ /* 0x000fe400078cc0ff */
[----:B------:R-:W-:Y:S02]  /*61320*/  @P5 LOP3.LUT R5, R5, 0x80, RZ, 0xfc, !PT ;  /* 0x0000008005055812 */ /* 0x000fe400078efcff */
[----:B0-----:R-:W-:-:S04]  /*61330*/  @!P5 IADD3 R20, P3, P4, R24, R18, R9 ;  /* 0x000000121814d210 */ /* 0x001fc80007c7e009 */
[----:B------:R-:W-:Y:S01]  /*61340*/  @!P5 IADD3.X R21, R29, R19, R8, P3, P4 ;  /* 0x000000131d15d210 */ /* 0x000fe20001fe8408 */
[----:B----4-:R-:W-:-:S04]  /*61350*/  FMUL R18, R166, UR26 ;  /* 0x0000001aa6127c20 */ /* 0x010fc80008400000 */
[----:B------:R-:W-:Y:S01]  /*61360*/  @!P5 STL.64 [R1+0xf0], R20 ;  /* 0x0000f0140100d387 */ /* 0x000fe20000100a00 */
[----:B------:R-:W-:Y:S02]  /*61370*/  ISETP.LT.OR P5, PT, R28, 0xa9, !P1 ;  /* 0x000000a91c00780c */ /* 0x000fe40004fa1670 */
[----:B------:R-:W-:-:S05]  /*61380*/  F2FP.SATFINITE.E4M3.F32.PACK_AB_MERGE_C R18, RZ, R18, RZ ;  /* 0x00000012ff12723e */ /* 0x000fca00048070ff */
[----:B------:R0:W-:Y:S06]  /*61390*/  @!P6 STG.E.U8 desc[UR30][R62.64+0x50], R18 ;  /* 0x000050123e00e986 */ /* 0x0001ec000c10111e */
[----:B0-----:R-:W0:Y:S02]  /*613a0*/  @!P5 LDC.64 R18, c[0x0][0x5c0] ;  /* 0x00017000ff12db82 */ /* 0x001e240000000a00 */
[----:B0-----:R-:W-:Y:S01]  /*613b0*/  @!P5 IADD3 R20, P3, P4, R24, R18, R9 ;  /* 0x000000121814d210 */ /* 0x001fe20007c7e009 */
[----:B--2---:R-:W-:Y:S02]  /*613c0*/  FMUL R18, R163, UR26 ;  /* 0x0000001aa3127c20 */ /* 0x004fe40008400000 */
[----:B------:R-:W2:Y:S01]  /*613d0*/  LDL.LU R163, [R1+0x7b4] ;  /* 0x0007b40001a37983 */ /* 0x000ea20000300800 */
[----:B------:R-:W-:-:S02]  /*613e0*/  LOP3.LUT R0, R0, 0xffff7fff, RZ, 0xc0, !PT ;  /* 0xffff7fff00007812 */ /* 0x000fc400078ec0ff */
[----:B------:R-:W-:Y:S02]  /*613f0*/  @!P5 IADD3.X R21, R29, R19, R8, P3, P4 ;  /* 0x000000131d15d210 */ /* 0x000fe40001fe8408 */
[----:B------:R-:W-:Y:S02]  /*61400*/  @P2 LOP3.LUT R0, R0, 0x8000, RZ, 0xfc, !PT ;  /* 0x0000800000002812 */ /* 0x000fe400078efcff */
[----:B------:R-:W-:Y:S02]  /*61410*/  LOP3.LUT P2, RZ, R16, 0x200000, RZ, 0xc0, !PT ;  /* 0x0020000010ff7812 */ /* 0x000fe4000784c0ff */
[----:B------:R-:W-:Y:S02]  /*61420*/  ISETP.LT.OR P4, PT, R28, 0x51, !P0 ;  /* 0x000000511c00780c */ /* 0x000fe40004781670 */
[----:B------:R-:W-:-:S09]  /*61430*/  F2FP.SATFINITE.E4M3.F32.PACK_AB_MERGE_C R18, RZ, R18, RZ ;  /* 0x00000012ff12723e */ /* 0x000fd200048070ff */
[----:B------:R0:W-:Y:S02]  /*61440*/  @!P2 STG.E.U8 desc[UR30][R32.64+0x51], R18 ;  /* 0x000051122000a986 */ /* 0x0001e4000c10111e */
[----:B0-----:R-:W0:Y:S01]  /*61450*/  @!P4 LDC.64 R18, c[0x0][0x5c0] ;  /* 0x00017000ff12cb82 */ /* 0x001e220000000a00 */
[----:B------:R-:W-:Y:S01]  /*61460*/  LOP3.LUT R2, R2, 0xfffffff7, RZ, 0xc0, !PT ;  /* 0xfffffff702027812 */ /* 0x000fe200078ec0ff */
[----:B------:R1:W-:Y:S03]  /*61470*/  @!P5 STL.64 [R1+0x130], R20 ;  /* 0x000130140100d387 */ /* 0x0003e60000100a00 */
[----:B------:R-:W-:Y:S02]  /*61480*/  @P5 LOP3.LUT R2, R2, 0x8, RZ, 0xfc, !PT ;  /* 0x0000000802025812 */ /* 0x000fe400078efcff */
[----:B-1----:R-:W-:-:S04]  /*61490*/  @!P4 IADD3 R20, P3, P5, R3, R24, R7 ;  /* 0x000000180314c210 */ /* 0x002fc80007d7e007 */
[----:B------:R-:W-:Y:S02]  /*614a0*/  @!P4 IADD3.X R21, R4, R29, R6, P3, P5 ;  /* 0x0000001d0415c210 */ /* 0x000fe40001fea406 */
[----:B0-----:R-:W-:Y:S01]  /*614b0*/  @!P4 IADD3 R18, P3, R20, R18, RZ ;  /* 0x000000121412c210 */ /* 0x001fe20007f7e0ff */
[----:B---3--:R-:W-:Y:S02]  /*614c0*/  FMUL R20, R162, UR26 ;  /* 0x0000001aa2147c20 */ /* 0x008fe40008400000 */
[----:B------:R-:W3:Y:S01]  /*614d0*/  LDL.LU R162, [R1+0x7b8] ;  /* 0x0007b80001a27983 */ /* 0x000ee20000300800 */
[----:B------:R-:W-:Y:S02]  /*614e0*/  LOP3.LUT P2, RZ, R0, 0x10000, RZ, 0xc0, !PT ;  /* 0x0001000000ff7812 */ /* 0x000fe4000784c0ff */
[----:B------:R-:W-:Y:S01]  /*614f0*/  LOP3.LUT R16, R16, 0xffefffff, RZ, 0xc0, !PT ;  /* 0xffefffff10107812 */ /* 0x000fe200078ec0ff */
[----:B------:R-:W4:Y:S01]  /*61500*/  LDL.LU R166, [R1+0x7bc] ;  /* 0x0007bc0001a67983 */ /* 0x000f220000300800 */
[----:B------:R-:W-:Y:S01]  /*61510*/  @!P4 IMAD.X R19, R21, 0x1, R19, P3 ;  /* 0x000000011513c824 */ /* 0x000fe200018e0613 */
[----:B------:R-:W-:-:S08]  /*61520*/  F2FP.SATFINITE.E4M3.F32.PACK_AB_MERGE_C R20, RZ, R20, RZ ;  /* 0x00000014ff14723e */ /* 0x000fd000048070ff */
[----:B------:R-:W-:Y:S02]  /*61530*/  @P2 LOP3.LUT R16, R16, 0x100000, RZ, 0xfc, !PT ;  /* 0x0010000010102812 */ /* 0x000fe400078efcff */
[C---:B------:R-:W-:Y:S01]  /*61540*/  ISETP.LT.OR P2, PT, R28.reuse, 0xaa, !P1 ;  /* 0x000000aa1c00780c */ /* 0x040fe20004f41670 */
[----:B------:R0:W-:Y:S01]  /*61550*/  @!P4 STG.E.U8 desc[UR30][R18.64+0x50], R20 ;  /* 0x000050141200c986 */ /* 0x0001e2000c10111e */
[----:B------:R-:W-:-:S11]  /*61560*/  ISETP.LT.OR P3, PT, R28, 0x52, !P0 ;  /* 0x000000521c00780c */ /* 0x000fd60004761670 */
[----:B0-----:R-:W0:Y:S02]  /*61570*/  @!P2 LDC.64 R18, c[0x0][0x5c0] ;  /* 0x00017000ff12ab82 */ /* 0x001e240000000a00 */
[----:B------:R-:W-:-:S04]  /*61580*/  @!P3 IADD3 R22, P5, P6, R3, R24, R7 ;  /* 0x000000180316b210 */ /* 0x000fc80007ebe007 */
[----:B------:R-:W-:Y:S02]  /*61590*/  @!P3 IADD3.X R23, R4, R29, R6, P5, P6 ;  /* 0x0000001d0417b210 */ /* 0x000fe40002fec406 */
[----:B------:R-:W1:Y:S01]  /*615a0*/  @!P3 LDC.64 R20, c[0x0][0x5c0] ;  /* 0x00017000ff14bb82 */ /* 0x000e620000000a00 */
[----:B0-----:R-:W-:-:S04]  /*615b0*/  @!P2 IADD3 R32, P5, P6, R24, R18, R9 ;  /* 0x000000121820a210 */ /* 0x001fc80007ebe009 */
[----:B------:R-:W-:Y:S02]  /*615c0*/  @!P2 IADD3.X R33, R29, R19, R8, P5, P6 ;  /* 0x000000131d21a210 */ /* 0x000fe40002fec408 */
[----:B------:R-:W-:Y:S02]  /*615d0*/  ISETP.LT.OR P5, PT, R28, 0xb1, !P1 ;  /* 0x000000b11c00780c */ /* 0x000fe40004fa1670 */
[----:B-1----:R-:W-:-:S05]  /*615e0*/  @!P3 IADD3 R20, P4, R22, R20, RZ ;  /* 0x000000141614b210 */ /* 0x002fca0007f9e0ff */
[----:B------:R-:W-:Y:S01]  /*615f0*/  @!P3 IMAD.X R21, R23, 0x1, R21, P4 ;  /* 0x000000011715b824 */ /* 0x000fe200020e0615 */
[----:B------:R-:W-:Y:S01]  /*61600*/  LOP3.LUT R5, R5, 0xfffffeff, RZ, 0xc0, !PT ;  /* 0xfffffeff05057812 */ /* 0x000fe200078ec0ff */
[----:B--2---:R-:W-:Y:S02]  /*61610*/  FMUL R18, R163, UR26 ;  /* 0x0000001aa3127c20 */ /* 0x004fe40008400000 */
[----:B------:R-:W2:Y:S03]  /*61620*/  LDL.LU R163, [R1+0x7c0] ;  /* 0x0007c00001a37983 */ /* 0x000ea60000300800 */
[----:B------:R-:W-:-:S05]  /*61630*/  F2FP.SATFINITE.E4M3.F32.PACK_AB_MERGE_C R18, RZ, R18, RZ ;  /* 0x00000012ff12723e */ /* 0x000fca00048070ff */
[----:B------:R0:W-:Y:S02]  /*61640*/  @!P3 STG.E.U8 desc[UR30][R20.64+0x51], R18 ;  /* 0x000051121400b986 */ /* 0x0001e4000c10111e */
[----:B0-----:R-:W0:Y:S01]  /*61650*/  @!P5 LDC.64 R18, c[0x0][0x5c0] ;  /* 0x00017000ff12db82 */ /* 0x001e220000000a00 */
[----:B------:R-:W-:Y:S02]  /*61660*/  @P5 LOP3.LUT R5, R5, 0x100, RZ, 0xfc, !PT ;  /* 0x0000010005055812 */ /* 0x000fe400078efcff */
[----:B0-----:R-:W-:-:S04]  /*61670*/  @!P5 IADD3 R22, P3, P4, R24, R18, R9 ;  /* 0x000000121816d210 */ /* 0x001fc80007c7e009 */
[----:B------:R-:W-:-:S05]  /*61680*/  @!P5 IADD3.X R23, R29, R19, R8, P3, P4 ;  /* 0x000000131d17d210 */ /* 0x000fca0001fe8408 */
[----:B------:R-:W-:Y:S01]  /*61690*/  @!P5 STL.64 [R1+0x148], R22 ;  /* 0x000148160100d387 */ /* 0x000fe20000100a00 */
[----:B------:R-:W-:-:S13]  /*616a0*/  ISETP.LT.OR P5, PT, R28, 0xb2, !P1 ;  /* 0x000000b21c00780c */ /* 0x000fda0004fa1670 */
[----:B------:R-:W0:Y:S02]  /*616b0*/  @!P5 LDC.64 R18, c[0x0][0x5c0] ;  /* 0x00017000ff12db82 */ /* 0x000e240000000a00 */
[----:B0-----:R-:W-:Y:S01]  /*616c0*/  @!P5 IADD3 R20, P3, P4, R24, R18, R9 ;  /* 0x000000121814d210 */ /* 0x001fe20007c7e009 */
[----:B---3--:R-:W-:Y:S02]  /*616d0*/  FMUL R18, R162, UR26 ;  /* 0x0000001aa2127c20 */ /* 0x008fe40008400000 */
[----:B------:R-:W3:Y:S01]  /*616e0*/  LDL.LU R162, [R1+0x7c4] ;  /* 0x0007c40001a27983 */ /* 0x000ee20000300800 */
[----:B------:R-:W-:Y:S02]  /*616f0*/  LOP3.LUT R2, R2, 0xfffffffb, RZ, 0xc0, !PT ;  /* 0xfffffffb02027812 */ /* 0x000fe400078ec0ff */
[----:B------:R-:W-:Y:S02]  /*61700*/  @!P5 IADD3.X R21, R29, R19, R8, P3, P4 ;  /* 0x000000131d15d210 */ /* 0x000fe40001fe8408 */
[----:B------:R-:W-:-:S02]  /*61710*/  @P2 LOP3.LUT R2, R2, 0x4, RZ, 0xfc, !PT ;  /* 0x0000000402022812 */ /* 0x000fc400078efcff */
[----:B------:R-:W-:Y:S01]  /*61720*/  LOP3.LUT R5, R5, 0xfffffdff, RZ, 0xc0, !PT ;  /* 0xfffffdff05057812 */ /* 0x000fe200078ec0ff */
[----:B------:R-:W-:Y:S01]  /*61730*/  @!P5 STL.64 [R1+0x170], R20 ;  /* 0x000170140100d387 */ /* 0x000fe20000100a00 */
[----:B------:R-:W-:Y:S02]  /*61740*/  LOP3.LUT P6, RZ, R2, 0x10, RZ, 0xc0, !PT ;  /* 0x0000001002ff7812 */ /* 0x000fe400078cc0ff */
[----:B------:R-:W-:Y:S02]  /*61750*/  @P5 LOP3.LUT R5, R5, 0x200, RZ, 0xfc, !PT ;  /* 0x0000020005055812 */ /* 0x000fe400078efcff */
[----:B------:R-:W-:Y:S02]  /*61760*/  ISETP.LT.OR P5, PT, R28, 0xb9, !P1 ;  /* 0x000000b91c00780c */ /* 0x000fe40004fa1670 */
[----:B------:R-:W-:-:S07]  /*61770*/  F2FP.SATFINITE.E4M3.F32.PACK_AB_MERGE_C R18, RZ, R18, RZ ;  /* 0x00000012ff12723e */ /* 0x000fce00048070ff */
[----:B------:R0:W-:Y:S04]  /*61780*/  @!P6 STG.E.U8 desc[UR30][R98.64+0x58], R18 ;  /* 0x000058126200e986 */ /* 0x0001e8000c10111e */
[----:B0-----:R-:W0:Y:S01]  /*61790*/  @!P5 LDC.64 R18, c[0x0][0x5c0] ;  /* 0x00017000ff12db82 */ /* 0x001e220000000a00 */
[----:B------:R-:W-:Y:S02]  /*617a0*/  LOP3.LUT P2, RZ, R16, 0x100000, RZ, 0xc0, !PT ;  /* 0x0010000010ff7812 */ /* 0x000fe4000784c0ff */
[----:B0-----:R-:W-:-:S04]  /*617b0*/  @!P5 IADD3 R20, P3, P4, R24, R18, R9 ;  /* 0x000000121814d210 */ /* 0x001fc80007c7e009 */
[----:B------:R-:W-:Y:S02]  /*617c0*/  @!P5 IADD3.X R21, R29, R19, R8, P3, P4 ;  /* 0x000000131d15d210 */ /* 0x000fe40001fe8408 */
[----:B------:R-:W-:Y:S01]  /*617d0*/  ISETP.LT.OR P4, PT, R28, 0x59, !P0 ;  /* 0x000000591c00780c */ /* 0x000fe20004781670 */
[----:B----4-:R-:W-:Y:S02]  /*617e0*/  FMUL R18, R166, UR26 ;  /* 0x0000001aa6127c20 */ /* 0x010fe40008400000 */
        /* <DEDUP_REMOVED lines=9> */
[----:B0-----:R-:W-:Y:S01]  /*61880*/  @!P4 IADD3 R18, P3, R20, R18, RZ ;  /* 0x000000121412c210 */ /* 0x001fe20007f7e0ff */
[----:B--2---:R-:W-:Y:S02]  /*61890*/  FMUL R20, R163, UR26 ;  /* 0x0000001aa3147c20 */ /* 0x004fe40008400000 */
[----:B------:R-:W2:Y:S01]  /*618a0*/  LDL.LU R163, [R1+0x7cc] ;  /* 0x0007cc0001a37983 */ /* 0x000ea20000300800 */
[----:B------:R-:W-:Y:S01]  /*618b0*/  ISETP.LT.OR P1, PT, R28, 0xba, !P1 ;  /* 0x000000ba1c00780c */ /* 0x000fe20004f21670 */
[----:B------:R-:W-:Y:S01]  /*618c0*/  @!P4 IMAD.X R19, R21, 0x1, R19, P3 ;  /* 0x000000011513c824 */ /* 0x000fe200018e0613 */
        /* <DEDUP_REMOVED lines=8> */
[----:B------:R-:W-:-:S05]  /*61950*/  @!P1 IADD3.X R59, R29, R19, R8, P5, P6 ;  /* 0x000000131d3b9210 */ /* 0x000fca0002fec408 */
[----:B------:R-:W-:Y:S01]  /*61960*/  @!P1 STL.64 [R1+0x188], R58 ;  /* 0x0001883a01009387 */ /* 0x000fe20000100a00 */
[C---:B------:R-:W-:Y:S02]  /*61970*/  LOP3.LUT P2, RZ, R0.reuse, 0x80, RZ, 0xc0, !PT ;  /* 0x0000008000ff7812 */ /* 0x040fe4000784c0ff */
[----:B------:R-:W-:-:S04]  /*61980*/  LOP3.LUT R0, R0, 0xfffeffff, RZ, 0xc0, !PT ;  /* 0xfffeffff00007812 */ /* 0x000fc800078ec0ff */
[----:B------:R-:W-:Y:S02]  /*61990*/  @P1 LOP3.LUT R0, R0, 0x10000, RZ, 0xfc, !PT ;  /* 0x0001000000001812 */ /* 0x000fe400078efcff */
[----:B------:R-:W-:Y:S02]  /*619a0*/  LOP3.LUT P1, RZ, R16, 0x80000, RZ, 0xc0, !PT ;  /* 0x0008000010ff7812 */ /* 0x000fe4000782c0ff */
[----:B-1----:R-:W-:Y:S02]  /*619b0*/  @!P3 IADD3 R20, P4, R22, R20, RZ ;  /* 0x000000141614b210 */ /* 0x002fe40007f9e0ff */
[----:B------:R-:W-:-:S03]  /*619c0*/  ISETP.LT.OR P5, PT, R28, 0xc1, !P1 ;  /* 0x000000c11c00780c */ /* 0x000fc60004fa1670 */
        /* <DEDUP_REMOVED lines=27> */
[----:B------:R-:W-:-:S02]  /*61b80*/  @!P5 IADD3.X R21, R29, R19, R4, P3, P4 ;  /* 0x000000131d15d210 */ /* 0x000fc40001fe8404 */
[----:B------:R-:W-:-:S03]  /*61b90*/  ISETP.LT.OR P4, PT, R28, 0x61, !P0 ;  /* 0x000000611c00780c */ /* 0x000fc60004781670 */
        /* <DEDUP_REMOVED lines=10> */
[----:B---3--:R-:W-:Y:S02]  /*61c40*/  FMUL R20, R162, UR26 ;  /* 0x0000001aa2147c20 */ /* 0x008fe40008400000 */
[----:B------:R-:W3:Y:S01]  /*61c50*/  LDL.LU R162, [R1+0x7dc] ;  /* 0x0007dc0001a27983 */ /* 0x000ee20000300800 */
[----:B------:R-:W-:Y:S02]  /*61c60*/  LOP3.LUT P2, RZ, R0, 0x20000, RZ, 0xc0, !PT ;  /* 0x0002000000ff7812 */ /* 0x000fe4000784c0ff */
[----:B------:R-:W-:Y:S01]  /*61c70*/  LOP3.LUT R16, R16, 0xfffbffff, RZ, 0xc0, !PT ;  /* 0xfffbffff10107812 */ /* 0x000fe200078ec0ff */
[----:B------:R-:W-:Y:S01]  /*61c80*/  @!P4 IMAD.X R19, R21, 0x1, R19, P3 ;  /* 0x000000011513c824 */ /* 0x000fe200018e0613 */
[----:B------:R-:W-:-:S09]  /*61c90*/  F2FP.SATFINITE.E4M3.F32.PACK_AB_MERGE_C R20, RZ, R20, RZ ;  /* 0x00000014ff14723e */ /* 0x000fd200048070ff */
[----:B------:R-:W-:Y:S02]  /*61ca0*/  @P2 LOP3.LUT R16, R16, 0x40000, RZ, 0xfc, !PT ;  /* 0x0004000010102812 */ /* 0x000fe400078efcff */
[C---:B------:R-:W-:Y:S02]  /*61cb0*/  ISETP.LT.OR P2, PT, R28.reuse, 0xca, !P1 ;  /* 0x000000ca1c00780c */ /* 0x040fe40004f41670 */
[----:B------:R-:W-:Y:S01]  /*61cc0*/  ISETP.LT.OR P3, PT, R28, 0x62, !P0 ;  /* 0x000000621c00780c */ /* 0x000fe20004761670 */
[----:B------:R0:W-:Y:S10]  /*61cd0*/  @!P4 STG.E.U8 desc[UR30][R18.64+0x60], R20 ;  /* 0x000060141200c986 */ /* 0x0001f4000c10111e */
[----:B0-----:R-:W0:Y:S08]  /*61ce0*/  @!P2 LDC.64 R18, c[0x0][0x5c0] ;  /* 0x00017000ff12ab82 */ /* 0x001e300000000a00 */
[----:B------:R-:W1:Y:S01]  /*61cf0*/  @!P3 LDC.64 R20, c[0x0][0x5c0] ;  /* 0x00017000ff14bb82 */ /* 0x000e620000000a00 */
[----:B------:R-:W-:-:S04]  /*61d00*/  @!P3 IADD3 R22, P5, P6, R3, R24, R7 ;  /* 0x000000180316b210 */ /* 0x000fc80007ebe007 */
[----:B------:R-:W-:Y:S02]  /*61d10*/  @!P3 IADD3.X R23, R4, R29, R6, P5, P6 ;  /* 0x0000001d0417b210 */ /* 0x000fe40002fec406 */
[----:B0-----:R-:W-:-:S04]  /*61d20*/  @!P2 IADD3 R36, P5, P6, R24, R18, R3 ;  /* 0x000000121824a210 */ /* 0x001fc80007ebe003 */
[----:B------:R-:W-:Y:S02]  /*61d30*/  @!P2 IADD3.X R37, R29, R19, R4, P5, P6 ;  /* 0x000000131d25a210 */ /* 0x000fe40002fec404 */
[----:B------:R-:W-:Y:S02]  /*61d40*/  ISETP.LT.OR P5, PT, R28, 0xd1, !P1 ;  /* 0x000000d11c00780c */ /* 0x000fe40004fa1670 */
[----:B-1----:R-:W-:Y:S01]  /*61d50*/  @!P3 IADD3 R20, P4, R22, R20, RZ ;  /* 0x000000141614b210 */ /* 0x002fe20007f9e0ff */
[----:B------:R-:W-:Y:S04]  /*61d60*/  @!P2 STL.64 [R1+0x180], R36 ;  /* 0x000180240100a387 */ /* 0x000fe80000100a00 */
[----:B------:R-:W-:Y:S01]  /*61d70*/  @!P3 IMAD.X R21, R23, 0x1, R21, P4 ;  /* 0x000000011715b824 */ /* 0x000fe200020e0615 */
[----:B------:R-:W-:-:S05]  /*61d80*/  LOP3.LUT R5, R5, 0xffffefff, RZ, 0xc0, !PT ;  /* 0xffffefff05057812 */ /* 0x000fca00078ec0ff */
[----:B------:R-:W-:Y:S01]  /*61d90*/  @P5 LOP3.LUT R5, R5, 0x1000, RZ, 0xfc, !PT ;  /* 0x0000100005055812 */ /* 0x000fe200078efcff */
[----:B--2---:R-:W-:Y:S02]  /*61da0*/  FMUL R18, R163, UR26 ;  /* 0x0000001aa3127c20 */ /* 0x004fe40008400000 */
[----:B------:R-:W2:Y:S03]  /*61db0*/  LDL.LU R163, [R1+0x7e0] ;  /* 0x0007e00001a37983 */ /* 0x000ea60000300800 */
[----:B------:R-:W-:-:S05]  /*61dc0*/  F2FP.SATFINITE.E4M3.F32.PACK_AB_MERGE_C R18, RZ, R18, RZ ;  /* 0x00000012ff12723e */ /* 0x000fca00048070ff */
[----:B------:R0:W-:Y:S02]  /*61dd0*/  @!P3 STG.E.U8 desc[UR30][R20.64+0x61], R18 ;  /* 0x000061121400b986 */ /* 0x0001e4000c10111e */
[----:B0-----:R-:W0:Y:S02]  /*61de0*/  @!P5 LDC.64 R18, c[0x0][0x5c0] ;  /* 0x00017000ff12db82 */ /* 0x001e240000000a00 */
        /* <DEDUP_REMOVED lines=17> */
[----:B---3--:R-:W-:Y:S02]  /*61f00*/  FMUL R18, R162, UR26 ;  /* 0x0000001aa2127c20 */ /* 0x008fe40008400000 */
        /* <DEDUP_REMOVED lines=33> */
[----:B------:R-:W-:Y:S02]  /*62120*/  ISETP.LT.OR P5, PT, R28, 0xe1, !P1 ;  /* 0x000000e11c00780c */ /* 0x000fe40004fa1670 */
[----:B-1----:R-:W-:-:S05]  /*62130*/  @!P3 IADD3 R20, P4, R22, R20, RZ ;  /* 0x000000141614b210 */ /* 0x002fca0007f9e0ff */
[----:B------:R-:W-:Y:S01]  /*62140*/  @!P3 IMAD.X R21, R23, 0x1, R21, P4 ;  /* 0x000000011715b824 */ /* 0x000fe200020e0615 */
[----:B------:R-:W-:Y:S01]  /*62150*/  LOP3.LUT R11, R11, 0xfdffffff, RZ, 0xc0, !PT ;  /* 0xfdffffff0b0b7812 */ /* 0x000fe200078ec0ff */
[----:B---3--:R-:W-:Y:S02]  /*62160*/  FMUL R18, R162, UR26 ;  /* 0x0000001aa2127c20 */ /* 0x008fe40008400000 */
[----:B------:R-:W3:Y:S03]  /*62170*/  LDL.LU R162, [R1+0x7f0] ;  /* 0x0007f00001a27983 */ /* 0x000ee60000300800 */
        /* <DEDUP_REMOVED lines=165> */
[----:B------:R-:W-:-:S09]  /*62bd0*/  ISETP.LT.OR P3, PT, R28, 0x82, !P0 ;  /* 0x000000821c00780c */ /* 0x000fd20004761670 */
[----:B------:R-:W-:Y:S02]  /*62be0*/  @P2 LOP3.LUT R16, R16, 0x4000, RZ, 0xfc, !PT ;  /* 0x0000400010102812 */ /* 0x000fe400078efcff */
[----:B------:R-:W-:Y:S02]  /*62bf0*/  ISETP.LT.OR P2, PT, R28, 0x10a, !P1 ;  /* 0x0000010a1c00780c */ /* 0x000fe40004f41670 */
[----:B------:R-:W-:-:S05]  /*62c00*/  F2FP.SATFINITE.E4M3.F32.PACK_AB_MERGE_C R20, RZ, R20, RZ ;  /* 0x00000014ff14723e */ /* 0x000fca00048070ff */
[----:B------:R0:W-:Y:S06]  /*62c10*/  @!P4 STG.E.U8 desc[UR30][R18.64+0x80], R20 ;  /* 0x000080141200c986 */ /* 0x0001ec000c10111e */
        /* <DEDUP_REMOVED lines=53> */
[----:B------:R-:W-:-:S10]  /*62f70*/  @!P4 IMAD.X R19, R21, 0x1, R19, P3 ;  /* 0x000000011513c824 */ /* 0x000fd400018e0613 */
[----:B------:R-:W-:Y:S02]  /*62f80*/  @P2 LOP3.LUT R16, R16, 0x2000, RZ, 0xfc, !PT ;  /* 0x0000200010102812 */ /* 0x000fe400078efcff */
[----:B------:R-:W-:Y:S01]  /*62f90*/  ISETP.LT.OR P2, PT, R28, 0x11a, !P1 ;  /* 0x0000011a1c00780c */ /* 0x000fe20004f41670 */
[----:B--2---:R-:W-:Y:S02]  /*62fa0*/  FMUL R20, R163, UR26 ;  /* 0x0000001aa3147c20 */ /* 0x004fe40008400000 */
[----:B------:R-:W2:Y:S03]  /*62fb0*/  LDL.LU R163, [R1+0x82c] ;  /* 0x00082c0001a37983 */ /* 0x000ea60000300800 */
[----:B------:R-:W-:-:S05]  /*62fc0*/  F2FP.SATFINITE.E4M3.F32.PACK_AB_MERGE_C R20, RZ, R20, RZ ;  /* 0x00000014ff14723e */ /* 0x000fca00048070ff */
[----:B------:R0:W-:Y:S01]  /*62fd0*/  @!P4 STG.E.U8 desc[UR30][R18.64+0x88], R20 ;  /* 0x000088141200c986 */ /* 0x0001e2000c10111e */
[----:B------:R-:W-:Y:S01]  /*62fe0*/  ISETP.LT.OR P3, PT, R28, 0x8a, !P0 ;  /* 0x0000008a1c00780c */ /* 0x000fe20004761670 */
[----:B0-----:R-:W0:-:S12]  /*62ff0*/  @!P2 LDC.64 R18, c[0x0][0x5c0] ;  /* 0x00017000ff12ab82 */ /* 0x001e180000000a00 */
        /* <DEDUP_REMOVED lines=80> */
[----:B------:R-:W-:Y:S01]  /*63500*/  @!P5 STL.64 [R1], R22 ;  /* 0x000000160100d387 */ /* 0x000fe20000100a00 */
[----:B------:R-:W-:-:S13]  /*63510*/  ISETP.LT.OR P5, PT, R28, 0x132, !P1 ;  /* 0x000001321c00780c */ /* 0x000fda0004fa1670 */
[----:B------:R-:W0:Y:S01]  /*63520*/  @!P5 LDC.64 R18, c[0x0][0x5c0] ;  /* 0x00017000ff12db82 */ /* 0x000e220000000a00 */
[----:B------:R-:W-:Y:S02]  /*63530*/  LOP3.LUT R12, R12, 0xf7ffffff, RZ, 0xc0, !PT ;  /* 0xf7ffffff0c0c7812 */ /* 0x000fe400078ec0ff */
[----:B------:R-:W-:Y:S02]  /*63540*/  LOP3.LUT P6, RZ, R2, 0x1000, RZ, 0xc0, !PT ;  /* 0x0000100002ff7812 */ /* 0x000fe400078cc0ff */
[----:B------:R-:W-:Y:S02]  /*63550*/  @P5 LOP3.LUT R12, R12, 0x8000000, RZ, 0xfc, !PT ;  /* 0x080000000c0c5812 */ /* 0x000fe400078efcff */
[----:B0-----:R-:W-:Y:S01]  /*63560*/  @!P5 IADD3 R236, P3, P4, R24, R18, R3 ;  /* 0x0000001218ecd210 */ /* 0x001fe20007c7e003 */
[----:B----4-:R-:W-:-:S03]  /*63570*/  FMUL R18, R166, UR26 ;  /* 0x0000001aa6127c20 */ /* 0x010fc60008400000 */
[----:B------:R-:W-:Y:S02]  /*63580*/  @!P5 IADD3.X R237, R29, R19, R4, P3, P4 ;  /* 0x000000131dedd210 */ /* 0x000fe40001fe8404 */
[----:B------:R-:W-:Y:S02]  /*63590*/  ISETP.LT.OR P5, PT, R28, 0x139, !P1 ;  /* 0x000001391c00780c */ /* 0x000fe40004fa1670 */
[----:B------:R-:W-:-:S05]  /*635a0*/  F2FP.SATFINITE.E4M3.F32.PACK_AB_MERGE_C R18, RZ, R18, RZ ;  /* 0x00000012ff12723e */ /* 0x000fca00048070ff */
[----:B------:R0:W-:Y:S06]  /*635b0*/  @!P6 STG.E.U8 desc[UR30][R114.64+0x98], R18 ;  /* 0x000098127200e986 */ /* 0x0001ec000c10111e */
[----:B0-----:R-:W0:Y:S02]  /*635c0*/  @!P5 LDC.64 R18, c[0x0][0x5c0] ;  /* 0x00017000ff12db82 */ /* 0x001e240000000a00 */
[----:B0-----:R-:W-:Y:S01]  /*635d0*/  @!P5 IADD3 R20, P3, P4, R24, R18, R3 ;  /* 0x000000121814d210 */ /* 0x001fe20007c7e003 */
[----:B---3--:R-:W-:Y:S02]  /*635e0*/  FMUL R18, R162, UR26 ;  /* 0x0000001aa2127c20 */ /* 0x008fe40008400000 */
[----:B------:R-:W3:Y:S01]  /*635f0*/  LDL.LU R162, [R1+0x844] ;  /* 0x0008440001a27983 */ /* 0x000ee20000300800 */
[----:B------:R-:W-:-:S05]  /*63600*/  @!P5 IADD3.X R21, R29, R19, R4, P3, P4 ;  /* 0x000000131d15d210 */ /* 0x000fca0001fe8404 */
[----:B------:R-:W-:Y:S04]  /*63610*/  @!P5 STL.64 [R1+0x38], R20 ;  /* 0x000038140100d387 */ /* 0x000fe80000100a00 */
[----:B------:R-:W4:Y:S01]  /*63620*/  LDL.LU R166, [R1+0x848] ;  /* 0x0008480001a67983 */ /* 0x000f220000300800 */
[----:B------:R-:W-:Y:S02]  /*63630*/  LOP3.LUT P2, RZ, R16, 0x1000, RZ, 0xc0, !PT ;  /* 0x0000100010ff7812 */ /* 0x000fe4000784c0ff */
[----:B------:R-:W-:Y:S02]  /*63640*/  ISETP.LT.OR P4, PT, R28, 0x99, !P0 ;  /* 0x000000991c00780c */ /* 0x000fe40004781670 */
[----:B------:R-:W-:-:S09]  /*63650*/  F2FP.SATFINITE.E4M3.F32.PACK_AB_MERGE_C R18, RZ, R18, RZ ;  /* 0x00000012ff12723e */ /* 0x000fd200048070ff */
[----:B------:R0:W-:Y:S01]  /*63660*/  @!P2 STG.E.U8 desc[UR30][R74.64+0x99], R18 ;  /* 0x000099124a00a986 */ /* 0x0001e2000c10111e */
[----:B------:R-:W-:Y:S01]  /*63670*/  LOP3.LUT P2, RZ, R0, 0x400, RZ, 0xc0, !PT ;  /* 0x0000040000ff7812 */ /* 0x000fe2000784c0ff */
[----:B0-----:R-:W0:Y:S01]  /*63680*/  @!P4 LDC.64 R18, c[0x0][0x5c0] ;  /* 0x00017000ff12cb82 */ /* 0x001e220000000a00 */
[----:B------:R-:W-:Y:S02]  /*63690*/  LOP3.LUT R12, R12, 0xdfffffff, RZ, 0xc0, !PT ;  /* 0xdfffffff0c0c7812 */ /* 0x000fe400078ec0ff */
[----:B------:R-:W-:Y:S02]  /*636a0*/  LOP3.LUT R16, R16, 0xfffff7ff, RZ, 0xc0, !PT ;  /* 0xfffff7ff10107812 */ /* 0x000fe400078ec0ff */
[----:B------:R-:W-:Y:S02]  /*636b0*/  @P5 LOP3.LUT R12, R12, 0x20000000, RZ, 0xfc, !PT ;  /* 0x200000000c0c5812 */ /* 0x000fe400078efcff */
[----:B------:R-:W-:-:S05]  /*636c0*/  @!P4 IADD3 R20, P3, P5, R3, R24, R7 ;  /* 0x000000180314c210 */ /* 0x000fca0007d7e007 */
[----:B------:R-:W-:Y:S02]  /*636d0*/  @P2 LOP3.LUT R16, R16, 0x800, RZ, 0xfc, !PT ;  /* 0x0000080010102812 */ /* 0x000fe400078efcff */
[----:B------:R-:W-:Y:S02]  /*636e0*/  @!P4 IADD3.X R21, R4, R29, R6, P3, P5 ;  /* 0x0000001d0415c210 */ /* 0x000fe40001fea406 */
[----:B------:R-:W-:Y:S02]  /*636f0*/  ISETP.LT.OR P2, PT, R28, 0x13a, !P1 ;  /* 0x0000013a1c00780c */ /* 0x000fe40004f41670 */
[----:B0-----:R-:W-:-:S05]  /*63700*/  @!P4 IADD3 R18, P3, R20, R18, RZ ;  /* 0x000000121412c210 */ /* 0x001fca0007f7e0ff */
[----:B------:R-:W-:Y:S01]  /*63710*/  @!P4 IMAD.X R19, R21, 0x1, R19, P3 ;  /* 0x000000011513c824 */ /* 0x000fe200018e0613 */
[----:B------:R-:W-:-:S13]  /*63720*/  ISETP.LT.OR P3, PT, R28, 0x9a, !P0 ;  /* 0x0000009a1c00780c */ /* 0x000fda0004761670 */
[----:B------:R-:W-:-:S04]  /*63730*/  @!P3 IADD3 R22, P5, P6, R3, R24, R7 ;  /* 0x000000180316b210 */ /* 0x000fc80007ebe007 */
[----:B------:R-:W-:Y:S01]  /*63740*/  @!P3 IADD3.X R23, R4, R29, R6, P5, P6 ;  /* 0x0000001d0417b210 */ /* 0x000fe20002fec406 */
[----:B--2---:R-:W-:Y:S02]  /*63750*/  FMUL R20, R163, UR26 ;  /* 0x0000001aa3147c20 */ /* 0x004fe40008400000 */
[----:B------:R-:W2:Y:S03]  /*63760*/  LDL.LU R163, [R1+0x84c] ;  /* 0x00084c0001a37983 */ /* 0x000ea60000300800 */
[----:B------:R-:W-:-:S05]  /*63770*/  F2FP.SATFINITE.E4M3.F32.PACK_AB_MERGE_C R20, RZ, R20, RZ ;  /* 0x00000014ff14723e */ /* 0x000fca00048070ff */
[----:B------:R0:W-:Y:S02]  /*63780*/  @!P4 STG.E.U8 desc[UR30][R18.64+0x98], R20 ;  /* 0x000098141200c986 */ /* 0x0001e4000c10111e */
[----:B0-----:R-:W0:Y:S08]  /*63790*/  @!P2 LDC.64 R18, c[0x0][0x5c0] ;  /* 0x00017000ff12ab82 */ /* 0x001e300000000a00 */
[----:B------:R-:W1:Y:S01]  /*637a0*/  @!P3 LDC.64 R20, c[0x0][0x5c0] ;  /* 0x00017000ff14bb82 */ /* 0x000e620000000a00 */
[----:B0-----:R-:W-:-:S04]  /*637b0*/  @!P2 IADD3 R192, P5, P6, R24, R18, R3 ;  /* 0x0000001218c0a210 */ /* 0x001fc80007ebe003 */
[----:B------:R-:W-:Y:S02]  /*637c0*/  @!P2 IADD3.X R193, R29, R19, R4, P5, P6 ;  /* 0x000000131dc1a210 */ /* 0x000fe40002fec404 */
[----:B------:R-:W-:Y:S02]  /*637d0*/  ISETP.LT.OR P5, PT, R28, 0x141, !P1 ;  /* 0x000001411c00780c */ /* 0x000fe40004fa1670 */
[----:B-1----:R-:W-:Y:S01]  /*637e0*/  @!P3 IADD3 R20, P4, R22, R20, RZ ;  /* 0x000000141614b210 */ /* 0x002fe20007f9e0ff */
[----:B---3--:R-:W-:Y:S02]  /*637f0*/  FMUL R18, R162, UR26 ;  /* 0x0000001aa2127c20 */ /* 0x008fe40008400000 */
[----:B------:R-:W3:Y:S04]  /*63800*/  LDL.LU R162, [R1+0x850] ;  /* 0x0008500001a27983 */ /* 0x000ee80000300800 */
[----:B------:R-:W3:Y:S01]  /*63810*/  LDL.LU R167, [R1+0x854] ;  /* 0x0008540001a77983 */ /* 0x000ee20000300800 */
[----:B------:R-:W-:Y:S01]  /*63820*/  @!P3 IMAD.X R21, R23, 0x1, R21, P4 ;  /* 0x000000011715b824 */ /* 0x000fe200020e0615 */
[----:B------:R-:W-:-:S02]  /*63830*/  F2FP.SATFINITE.E4M3.F32.PACK_AB_MERGE_C R18, RZ, R18, RZ ;  /* 0x00000012ff12723e */ /* 0x000fc400048070ff */
[----:B------:R-:W-:Y:S01]  /*63840*/  LOP3.LUT R13, R13, 0xfffffffe, RZ, 0xc0, !PT ;  /* 0xfffffffe0d0d7812 */ /* 0x000fe200078ec0ff */
[----:B------:R-:W3:Y:S04]  /*63850*/  LDL.LU R168, [R1+0x858] ;  /* 0x0008580001a87983 */ /* 0x000ee80000300800 */
[----:B------:R0:W-:Y:S02]  /*63860*/  @!P3 STG.E.U8 desc[UR30][R20.64+0x99], R18 ;  /* 0x000099121400b986 */ /* 0x0001e4000c10111e */
[----:B0-----:R-:W0:Y:S01]  /*63870*/  @!P5 LDC.64 R18, c[0x0][0x5c0] ;  /* 0x00017000ff12db82 */ /* 0x001e220000000a00 */
[----:B------:R-:W-:Y:S02]  /*63880*/  @P5 LOP3.LUT R13, R13, 0x1, RZ, 0xfc, !PT ;  /* 0x000000010d0d5812 */ /* 0x000fe400078efcff */
[----:B0-----:R-:W-:-:S04]  /*63890*/  @!P5 IADD3 R200, P3, P4, R24, R18, R3 ;  /* 0x0000001218c8d210 */ /* 0x001fc80007c7e003 */
[----:B------:R-:W-:Y:S02]  /*638a0*/  @!P5 IADD3.X R201, R29, R19, R4, P3, P4 ;  /* 0x000000131dc9d210 */ /* 0x000fe40001fe8404 */
[----:B------:R-:W-:-:S13]  /*638b0*/  ISETP.LT.OR P5, PT, R28, 0x142, !P1 ;  /* 0x000001421c00780c */ /* 0x000fda0004fa1670 */
[----:B------:R-:W0:Y:S02]  /*638c0*/  @!P5 LDC.64 R18, c[0x0][0x5c0] ;  /* 0x00017000ff12db82 */ /* 0x000e240000000a00 */
[----:B0-----:R-:W-:Y:S01]  /*638d0*/  @!P5 IADD3 R198, P3, P4, R24, R18, R3 ;  /* 0x0000001218c6d210 */ /* 0x001fe20007c7e003 */
[----:B----4-:R-:W-:Y:S02]  /*638e0*/  FMUL R18, R166, UR26 ;  /* 0x0000001aa6127c20 */ /* 0x010fe40008400000 */
[----:B------:R-:W4:Y:S01]  /*638f0*/  LDL.LU R166, [R1+0x85c] ;  /* 0x00085c0001a67983 */ /* 0x000f220000300800 */
[----:B------:R-:W-:Y:S02]  /*63900*/  LOP3.LUT R13, R13, 0xfffffffb, RZ, 0xc0, !PT ;  /* 0xfffffffb0d0d7812 */ /* 0x000fe400078ec0ff */
[----:B------:R-:W-:Y:S02]  /*63910*/  LOP3.LUT P6, RZ, R2, 0x2000, RZ, 0xc0, !PT ;  /* 0x0000200002ff7812 */ /* 0x000fe400078cc0ff */
[----:B------:R-:W-:-:S02]  /*63920*/  @P5 LOP3.LUT R13, R13, 0x4, RZ, 0xfc, !PT ;  /* 0x000000040d0d5812 */ /* 0x000fc400078efcff */
[----:B------:R-:W-:Y:S02]  /*63930*/  @!P5 IADD3.X R199, R29, R19, R4, P3, P4 ;  /* 0x000000131dc7d210 */ /* 0x000fe40001fe8404 */
[----:B------:R-:W-:Y:S02]  /*63940*/  ISETP.LT.OR P5, PT, R28, 0x149, !P1 ;  /* 0x000001491c00780c */ /* 0x000fe40004fa1670 */
[----:B------:R-:W-:-:S05]  /*63950*/  F2FP.SATFINITE.E4M3.F32.PACK_AB_MERGE_C R18, RZ, R18, RZ ;  /* 0x00000012ff12723e */ /* 0x000fca00048070ff */
[----:B------:R0:W-:Y:S06]  /*63960*/  @!P6 STG.E.U8 desc[UR30][R116.64+0xa0], R18 ;  /* 0x0000a0127400e986 */ /* 0x0001ec000c10111e */
[----:B0-----:R-:W0:Y:S01]  /*63970*/  @!P5 LDC.64 R18, c[0x0][0x5c0] ;  /* 0x00017000ff12db82 */ /* 0x001e220000000a00 */
[----:B------:R-:W-:-:S04]  /*63980*/  LOP3.LUT R0, R0, 0xffefffff, RZ, 0xc0, !PT ;  /* 0xffefffff00007812 */ /* 0x000fc800078ec0ff */
[----:B------:R-:W-:Y:S02]  /*63990*/  @P2 LOP3.LUT R0, R0, 0x100000, RZ, 0xfc, !PT ;  /* 0x0010000000002812 */ /* 0x000fe400078efcff */
[----:B------:R-:W-:Y:S02]  /*639a0*/  LOP3.LUT P2, RZ, R16, 0x800, RZ, 0xc0, !PT ;  /* 0x0000080010ff7812 */ /* 0x000fe4000784c0ff */
[----:B0-----:R-:W-:-:S04]  /*639b0*/  @!P5 IADD3 R220, P3, P4, R24, R18, R3 ;  /* 0x0000001218dcd210 */ /* 0x001fc80007c7e003 */
[----:B------:R-:W-:Y:S02]  /*639c0*/  @!P5 IADD3.X R221, R29, R19, R4, P3, P4 ;  /* 0x000000131dddd210 */ /* 0x000fe40001fe8404 */
[----:B------:R-:W-:Y:S01]  /*639d0*/  ISETP.LT.OR P4, PT, R28, 0xa1, !P0 ;  /* 0x000000a11c00780c */ /* 0x000fe20004781670 */
[----:B--2---:R-:W-:-:S05]  /*639e0*/  FMUL R18, R163, UR26 ;  /* 0x0000001aa3127c20 */ /* 0x004fca0008400000 */
[----:B------:R-:W-:-:S05]  /*639f0*/  F2FP.SATFINITE.E4M3.F32.PACK_AB_MERGE_C R18, RZ, R18, RZ ;  /* 0x00000012ff12723e */ /* 0x000fca00048070ff */
        /* <DEDUP_REMOVED lines=15> */
[----:B---3--:R-:W-:-:S05]  /*63af0*/  FMUL R20, R162, UR26 ;  /* 0x0000001aa2147c20 */ /* 0x008fca0008400000 */
[----:B------:R-:W-:-:S05]  /*63b00*/  F2FP.SATFINITE.E4M3.F32.PACK_AB_MERGE_C R20, RZ, R20, RZ ;  /* 0x00000014ff14723e */ /* 0x000fca00048070ff */
[----:B------:R0:W-:Y:S02]  /*63b10*/  @!P4 STG.E.U8 desc[UR30][R18.64+0xa0], R20 ;  /* 0x0000a0141200c986 */ /* 0x0001e4000c10111e */
[----:B0-----:R-:W0:Y:S08]  /*63b20*/  @!P2 LDC.64 R18, c[0x0][0x5c0] ;  /* 0x00017000ff12ab82 */ /* 0x001e300000000a00 */
[----:B------:R-:W1:Y:S01]  /*63b30*/  @!P3 LDC.64 R20, c[0x0][0x5c0] ;  /* 0x00017000ff14bb82 */ /* 0x000e620000000a00 */
[----:B0-----:R-:W-:Y:S01]  /*63b40*/  @!P2 IADD3 R162, P5, P6, R24, R18, R3 ;  /* 0x0000001218a2a210 */ /* 0x001fe20007ebe003 */
[----:B------:R-:W-:-:S02]  /*63b50*/  FMUL R18, R167, UR26 ;  /* 0x0000001aa7127c20 */ /* 0x000fc40008400000 */
[----:B------:R-:W2:Y:S01]  /*63b60*/  LDL.LU R167, [R1+0x860] ;  /* 0x0008600001a77983 */ /* 0x000ea20000300800 */
[----:B------:R-:W-:Y:S02]  /*63b70*/  @!P2 IADD3.X R163, R29, R19, R4, P5, P6 ;  /* 0x000000131da3a210 */ /* 0x000fe40002fec404 */
[----:B------:R-:W-:Y:S02]  /*63b80*/  ISETP.LT.OR P5, PT, R28, 0x151, !P1 ;  /* 0x000001511c00780c */ /* 0x000fe40004fa1670 */
[----:B-1----:R-:W-:Y:S02]  /*63b90*/  @!P3 IADD3 R20, P4, R22, R20, RZ ;  /* 0x000000141614b210 */ /* 0x002fe40007f9e0ff */
[----:B------:R-:W-:-:S03]  /*63ba0*/  F2FP.SATFINITE.E4M3.F32.PACK_AB_MERGE_C R18, RZ, R18, RZ ;  /* 0x00000012ff12723e */ /* 0x000fc600048070ff */
[----:B------:R-:W-:-:S05]  /*63bb0*/  @!P3 IMAD.X R21, R23, 0x1, R21, P4 ;  /* 0x000000011715b824 */ /* 0x000fca00020e0615 */
[----:B------:R0:W-:Y:S02]  /*63bc0*/  @!P3 STG.E.U8 desc[UR30][R20.64+0xa1], R18 ;  /* 0x0000a1121400b986 */ /* 0x0001e4000c10111e */
[----:B0-----:R-:W0:Y:S01]  /*63bd0*/  @!P5 LDC.64 R18, c[0x0][0x5c0] ;  /* 0x00017000ff12db82 */ /* 0x001e220000000a00 */
[----:B------:R-:W-:-:S04]  /*63be0*/  LOP3.LUT R13, R13, 0xffffff7f, RZ, 0xc0, !PT ;  /* 0xffffff7f0d0d7812 */ /* 0x000fc800078ec0ff */
[----:B------:R-:W-:Y:S02]  /*63bf0*/  @P5 LOP3.LUT R13, R13, 0x80, RZ, 0xfc, !PT ;  /* 0x000000800d0d5812 */ /* 0x000fe400078efcff */
[----:B0-----:R-:W-:-:S04]  /*63c00*/  @!P5 IADD3 R174, P3, P4, R24, R18, R3 ;  /* 0x0000001218aed210 */ /* 0x001fc80007c7e003 */
[----:B------:R-:W-:Y:S02]  /*63c10*/  @!P5 IADD3.X R175, R29, R19, R4, P3, P4 ;  /* 0x000000131dafd210 */ /* 0x000fe40001fe8404 */
[----:B------:R-:W-:-:S13]  /*63c20*/  ISETP.LT.OR P5, PT, R28, 0x152, !P1 ;  /* 0x000001521c00780c */ /* 0x000fda0004fa1670 */
[----:B------:R-:W0:Y:S01]  /*63c30*/  @!P5 LDC.64 R18, c[0x0][0x5c0] ;  /* 0x00017000ff12db82 */ /* 0x000e220000000a00 */
[----:B------:R-:W-:Y:S02]  /*63c40*/  LOP3.LUT R13, R13, 0xfffffdff, RZ, 0xc0, !PT ;  /* 0xfffffdff0d0d7812 */ /* 0x000fe400078ec0ff */
[----:B------:R-:W-:Y:S02]  /*63c50*/  LOP3.LUT P6, RZ, R2, 0x4000, RZ, 0xc0, !PT ;  /* 0x0000400002ff7812 */ /* 0x000fe400078cc0ff */
[----:B------:R-:W-:Y:S02]  /*63c60*/  @P5 LOP3.LUT R13, R13, 0x200, RZ, 0xfc, !PT ;  /* 0x000002000d0d5812 */ /* 0x000fe400078efcff */
[----:B0-----:R-:W-:Y:S01]  /*63c70*/  @!P5 IADD3 R180, P3, P4, R24, R18, R3 ;  /* 0x0000001218b4d210 */ /* 0x001fe20007c7e003 */
[----:B------:R-:W-:-:S03]  /*63c80*/  FMUL R18, R168, UR26 ;  /* 0x0000001aa8127c20 */ /* 0x000fc60008400000 */
        /* <DEDUP_REMOVED lines=24> */
[----:B------:R-:W-:Y:S01]  /*63e10*/  @P2 LOP3.LUT R16, R16, 0x200, RZ, 0xfc, !PT ;  /* 0x0000020010102812 */ /* 0x000fe200078efcff */
[----:B--2---:R-:W-:Y:S02]  /*63e20*/  FMUL R20, R167, UR26 ;  /* 0x0000001aa7147c20 */ /* 0x004fe40008400000 */
[----:B------:R-:W2:Y:S01]  /*63e30*/  LDL.LU R167, [R1+0x868] ;  /* 0x0008680001a77983 */ /* 0x000ea20000300800 */
[----:B------:R-:W-:-:S03]  /*63e40*/  ISETP.LT.OR P2, PT, R28, 0x15a, !P1 ;  /* 0x0000015a1c00780c */ /* 0x000fc60004f41670 */
[----:B------:R-:W4:Y:S01]  /*63e50*/  LDL.LU R170, [R1+0x86c] ;  /* 0x00086c0001aa7983 */ /* 0x000f220000300800 */
[----:B------:R-:W-:-:S05]  /*63e60*/  F2FP.SATFINITE.E4M3.F32.PACK_AB_MERGE_C R20, RZ, R20, RZ ;  /* 0x00000014ff14723e */ /* 0x000fca00048070ff */
[----:B------:R0:W-:Y:S01]  /*63e70*/  @!P4 STG.E.U8 desc[UR30][R18.64+0xa8], R20 ;  /* 0x0000a8141200c986 */ /* 0x0001e2000c10111e */
[----:B------:R-:W-:-:S03]  /*63e80*/  ISETP.LT.OR P3, PT, R28, 0xaa, !P0 ;  /* 0x000000aa1c00780c */ /* 0x000fc60004761670 */
[----:B0-----:R-:W0:Y:S10]  /*63e90*/  @!P2 LDC.64 R18, c[0x0][0x5c0] ;  /* 0x00017000ff12ab82 */ /* 0x001e340000000a00 */
[----:B------:R-:W-:-:S04]  /*63ea0*/  @!P3 IADD3 R22, P5, P6, R3, R24, R7 ;  /* 0x000000180316b210 */ /* 0x000fc80007ebe007 */
[----:B------:R-:W-:Y:S01]  /*63eb0*/  @!P3 IADD3.X R23, R4, R29, R6, P5, P6 ;  /* 0x0000001d0417b210 */ /* 0x000fe20002fec406 */
[----:B------:R-:W1:Y:S01]  /*63ec0*/  @!P3 LDC.64 R20, c[0x0][0x5c0] ;  /* 0x00017000ff14bb82 */ /* 0x000e620000000a00 */
[----:B0-----:R-:W-:Y:S01]  /*63ed0*/  @!P2 IADD3 R168, P5, P6, R24, R18, R3 ;  /* 0x0000001218a8a210 */ /* 0x001fe20007ebe003 */
[----:B---3--:R-:W-:Y:S02]  /*63ee0*/  FMUL R18, R166, UR26 ;  /* 0x0000001aa6127c20 */ /* 0x008fe40008400000 */
[----:B------:R-:W3:Y:S01]  /*63ef0*/  LDL.LU R166, [R1+0x870] ;  /* 0x0008700001a67983 */ /* 0x000ee20000300800 */
[----:B------:R-:W-:Y:S02]  /*63f00*/  @!P2 IADD3.X R169, R29, R19, R4, P5, P6 ;  /* 0x000000131da9a210 */ /* 0x000fe40002fec404 */
[----:B------:R-:W-:Y:S02]  /*63f10*/  ISETP.LT.OR P5, PT, R28, 0x161, !P1 ;  /* 0x000001611c00780c */ /* 0x000fe40004fa1670 */
[----:B-1----:R-:W-:-:S02]  /*63f20*/  @!P3 IADD3 R20, P4, R22, R20, RZ ;  /* 0x000000141614b210 */ /* 0x002fc40007f9e0ff */
[----:B------:R-:W-:-:S03]  /*63f30*/  F2FP.SATFINITE.E4M3.F32.PACK_AB_MERGE_C R18, RZ, R18, RZ ;  /* 0x00000012ff12723e */ /* 0x000fc600048070ff */
[----:B------:R-:W-:-:S05]  /*63f40*/  @!P3 IMAD.X R21, R23, 0x1, R21, P4 ;  /* 0x000000011715b824 */ /* 0x000fca00020e0615 */
[----:B------:R0:W-:Y:S02]  /*63f50*/  @!P3 STG.E.U8 desc[UR30][R20.64+0xa9], R18 ;  /* 0x0000a9121400b986 */ /* 0x0001e4000c10111e */
[----:B0-----:R-:W0:Y:S01]  /*63f60*/  @!P5 LDC.64 R18, c[0x0][0x5c0] ;  /* 0x00017000ff12db82 */ /* 0x001e220000000a00 */
[----:B------:R-:W-:-:S04]  /*63f70*/  LOP3.LUT R13, R13, 0xfffff7ff, RZ, 0xc0, !PT ;  /* 0xfffff7ff0d0d7812 */ /* 0x000fc800078ec0ff */
[----:B------:R-:W-:-:S04]  /*63f80*/  @P2 LOP3.LUT R13, R13, 0x800, RZ, 0xfc, !PT ;  /* 0x000008000d0d2812 */ /* 0x000fc800078efcff */
[----:B------:R-:W-:-:S04]  /*63f90*/  LOP3.LUT R13, R13, 0xffff7fff, RZ, 0xc0, !PT ;  /* 0xffff7fff0d0d7812 */ /* 0x000fc800078ec0ff */
[----:B------:R-:W-:Y:S02]  /*63fa0*/  @P5 LOP3.LUT R13, R13, 0x8000, RZ, 0xfc, !PT ;  /* 0x000080000d0d5812 */ /* 0x000fe400078efcff */
[----:B0-----:R-:W-:-:S04]  /*63fb0*/  @!P5 IADD3 R186, P3, P4, R24, R18, R3 ;  /* 0x0000001218bad210 */ /* 0x001fc80007c7e003 */
[----:B------:R-:W-:Y:S02]  /*63fc0*/  @!P5 IADD3.X R187, R29, R19, R4, P3, P4 ;  /* 0x000000131dbbd210 */ /* 0x000fe40001fe8404 */
[----:B------:R-:W-:-:S13]  /*63fd0*/  ISETP.LT.OR P5, PT, R28, 0x162, !P1 ;  /* 0x000001621c00780c */ /* 0x000fda0004fa1670 */
[----:B------:R-:W0:Y:S02]  /*63fe0*/  @!P5 LDC.64 R18, c[0x0][0x5c0] ;  /* 0x00017000ff12db82 */ /* 0x000e240000000a00 */
[----:B0-----:R-:W-:Y:S02]  /*63ff0*/  @!P5 IADD3 R190, P3, P4, R24, R18, R3 ;  /* 0x0000001218bed210 */ /* 0x001fe40007c7e003 */
[----:B------:R-:W-:Y:S02]  /*64000*/  LOP3.LUT R13, R13, 0xfffdffff, RZ, 0xc0, !PT ;  /* 0xfffdffff0d0d7812 */ /* 0x000fe400078ec0ff */
[----:B------:R-:W-:Y:S02]  /*64010*/  LOP3.LUT P6, RZ, R2, 0x8000, RZ, 0xc0, !PT ;  /* 0x0000800002ff7812 */ /* 0x000fe400078cc0ff */
[----:B------:R-:W-:Y:S02]  /*64020*/  @P5 LOP3.LUT R13, R13, 0x20000, RZ, 0xfc, !PT ;  /* 0x000200000d0d5812 */ /* 0x000fe400078efcff */
[----:B------:R-:W-:-:S02]  /*64030*/  @!P5 IADD3.X R191, R29, R19, R4, P3, P4 ;  /* 0x000000131dbfd210 */ /* 0x000fc40001fe8404 */
[----:B------:R-:W-:Y:S01]  /*64040*/  ISETP.LT.OR P5, PT, R28, 0x169, !P1 ;  /* 0x000001691c00780c */ /* 0x000fe20004fa1670 */
[----:B--2---:R-:W-:Y:S02]  /*64050*/  FMUL R18, R167, UR26 ;  /* 0x0000001aa7127c20 */ /* 0x004fe40008400000 */
[----:B------:R-:W2:Y:S03]  /*64060*/  LDL.LU R167, [R1+0x874] ;  /* 0x0008740001a77983 */ /* 0x000ea60000300800 */
[----:B------:R-:W-:-:S05]  /*64070*/  F2FP.SATFINITE.E4M3.F32.PACK_AB_MERGE_C R18, RZ, R18, RZ ;  /* 0x00000012ff12723e */ /* 0x000fca00048070ff */
[----:B------:R0:W-:Y:S02]  /*64080*/  @!P6 STG.E.U8 desc[UR30][R120.64+0xb0], R18 ;  /* 0x0000b0127800e986 */ /* 0x0001e4000c10111e */
[----:B0-----:R-:W0:Y:S01]  /*64090*/  @!P5 LDC.64 R18, c[0x0][0x5c0] ;  /* 0x00017000ff12db82 */ /* 0x001e220000000a00 */
[----:B------:R-:W-:Y:S02]  /*640a0*/  LOP3.LUT P2, RZ, R16, 0x200, RZ, 0xc0, !PT ;  /* 0x0000020010ff7812 */ /* 0x000fe4000784c0ff */
[----:B0-----:R-:W-:Y:S01]  /*640b0*/  @!P5 IADD3 R228, P3, P4, R24, R18, R3 ;  /* 0x0000001218e4d210 */ /* 0x001fe20007c7e003 */
[----:B----4-:R-:W-:Y:S02]  /*640c0*/  FMUL R18, R170, UR26 ;  /* 0x0000001aaa127c20 */ /* 0x010fe40008400000 */
[----:B------:R-:W4:Y:S01]  /*640d0*/  LDL.LU R170, [R1+0x878] ;  /* 0x0008780001aa7983 */ /* 0x000f220000300800 */
[----:B------:R-:W-:Y:S02]  /*640e0*/  @!P5 IADD3.X R229, R29, R19, R4, P3, P4 ;  /* 0x000000131de5d210 */ /* 0x000fe40001fe8404 */
[----:B------:R-:W-:-:S02]  /*640f0*/  ISETP.LT.OR P4, PT, R28, 0xb1, !P0 ;  /* 0x000000b11c00780c */ /* 0x000fc40004781670 */
[----:B------:R-:W-:-:S05]  /*64100*/  F2FP.SATFINITE.E4M3.F32.PACK_AB_MERGE_C R18, RZ, R18, RZ ;  /* 0x00000012ff12723e */ /* 0x000fca00048070ff */
[----:B------:R0:W-:Y:S06]  /*64110*/  @!P2 STG.E.U8 desc[UR30][R44.64+0xb1], R18 ;  /* 0x0000b1122c00a986 */ /* 0x0001ec000c10111e */
        /* <DEDUP_REMOVED lines=8> */
[C---:B------:R-:W-:Y:S01]  /*641a0*/  ISETP.LT.OR P2, PT, R28.reuse, 0x16a, !P1 ;  /* 0x0000016a1c00780c */ /* 0x040fe20004f41670 */
[----:B------:R-:W-:Y:S01]  /*641b0*/  @!P4 IMAD.X R19, R21, 0x1, R19, P3 ;  /* 0x000000011513c824 */ /* 0x000fe200018e0613 */
[----:B------:R-:W-:Y:S02]  /*641c0*/  ISETP.LT.OR P3, PT, R28, 0xb2, !P0 ;  /* 0x000000b21c00780c */ /* 0x000fe40004761670 */
[----:B------:R-:W-:-:S05]  /*641d0*/  F2FP.SATFINITE.E4M3.F32.PACK_AB_MERGE_C R20, RZ, R20, RZ ;  /* 0x00000014ff14723e */ /* 0x000fca00048070ff */
[----:B------:R0:W-:Y:S04]  /*641e0*/  @!P4 STG.E.U8 desc[UR30][R18.64+0xb0], R20 ;  /* 0x0000b0141200c986 */ /* 0x0001e8000c10111e */
        /* <DEDUP_REMOVED lines=12> */
[----:B------:R-:W-:-:S04]  /*642b0*/  @P5 LOP3.LUT R13, R13, 0x200000, RZ, 0xfc, !PT ;  /* 0x002000000d0d5812 */ /* 0x000fc800078efcff */
[----:B------:R-:W-:Y:S01]  /*642c0*/  LOP3.LUT R13, R13, 0xffbfffff, RZ, 0xc0, !PT ;  /* 0xffbfffff0d0d7812 */ /* 0x000fe200078ec0ff */
        /* <DEDUP_REMOVED lines=20> */
[----:B------:R-:W3:Y:S04]  /*64410*/  LDL.LU R166, [R1+0x884] ;  /* 0x0008840001a67983 */ /* 0x000ee80000300800 */
[----:B------:R-:W4:Y:S01]  /*64420*/  LDL.LU R179, [R1+0x888] ;  /* 0x0008880001b37983 */ /* 0x000f220000300800 */
[----:B------:R-:W-:-:S02]  /*64430*/  LOP3.LUT P2, RZ, R16, 0x100, RZ, 0xc0, !PT ;  /* 0x0000010010ff7812 */ /* 0x000fc4000784c0ff */
[----:B------:R-:W-:Y:S02]  /*64440*/  @!P5 IADD3.X R21, R29, R19, R4, P3, P4 ;  /* 0x000000131d15d210 */ /* 0x000fe40001fe8404 */
[----:B------:R-:W-:Y:S02]  /*64450*/  ISETP.LT.OR P3, PT, R28, 0xb9, !P0 ;  /* 0x000000b91c00780c */ /* 0x000fe40004761670 */
[----:B------:R-:W-:-:S07]  /*64460*/  F2FP.SATFINITE.E4M3.F32.PACK_AB_MERGE_C R18, RZ, R18, RZ ;  /* 0x00000012ff12723e */ /* 0x000fce00048070ff */
[----:B------:R0:W-:Y:S04]  /*64470*/  @!P2 STG.E.U8 desc[UR30][R82.64+0xb9], R18 ;  /* 0x0000b9125200a986 */ /* 0x0001e8000c10111e */
[----:B------:R1:W-:Y:S04]  /*64480*/  @!P5 STL.64 [R1+0x18], R20 ;  /* 0x000018140100d387 */ /* 0x0003e80000100a00 */
[----:B------:R-:W4:Y:S01]  /*64490*/  LDL.LU R178, [R1+0x88c] ;  /* 0x00088c0001b27983 */ /* 0x000f220000300800 */
[----:B0-----:R-:W0:Y:S01]  /*644a0*/  @!P3 LDC.64 R18, c[0x0][0x5c0] ;  /* 0x00017000ff12bb82 */ /* 0x001e220000000a00 */
[----:B------:R-:W-:-:S04]  /*644b0*/  LOP3.LUT R13, R13, 0xff7fffff, RZ, 0xc0, !PT ;  /* 0xff7fffff0d0d7812 */ /* 0x000fc800078ec0ff */
[----:B------:R-:W-:Y:S02]  /*644c0*/  @P5 LOP3.LUT R13, R13, 0x800000, RZ, 0xfc, !PT ;  /* 0x008000000d0d5812 */ /* 0x000fe400078efcff */
[----:B-1----:R-:W-:Y:S02]  /*644d0*/  @!P3 IADD3 R20, P4, P5, R3, R24, R7 ;  /* 0x000000180314b210 */ /* 0x002fe40007d9e007 */
[----:B------:R-:W-:Y:S02]  /*644e0*/  ISETP.LT.OR P2, PT, R28, 0x17a, !P1 ;  /* 0x0000017a1c00780c */ /* 0x000fe40004f41670 */
[----:B------:R-:W-:Y:S02]  /*644f0*/  @!P3 IADD3.X R21, R4, R29, R6, P4, P5 ;  /* 0x0000001d0415b210 */ /* 0x000fe400027ea406 */
[----:B0-----:R-:W-:-:S05]  /*64500*/  @!P3 IADD3 R18, P4, R20, R18, RZ ;  /* 0x000000121412b210 */ /* 0x001fca0007f9e0ff */
[----:B------:R-:W-:Y:S01]  /*64510*/  @!P3 IMAD.X R19, R21, 0x1, R19, P4 ;  /* 0x000000011513b824 */ /* 0x000fe200020e0613 */
[----:B------:R-:W-:Y:S02]  /*64520*/  ISETP.LT.OR P4, PT, R28, 0xba, !P0 ;  /* 0x000000ba1c00780c */ /* 0x000fe40004781670 */
[----:B------:R-:W-:-:S11]  /*64530*/  LOP3.LUT R13, R13, 0xfffbffff, RZ, 0xc0, !PT ;  /* 0xfffbffff0d0d7812 */ /* 0x000fd600078ec0ff */
[----:B------:R-:W-:-:S04]  /*64540*/  @!P4 IADD3 R22, P5, P6, R3, R24, R7 ;  /* 0x000000180316c210 */ /* 0x000fc80007ebe007 */
[----:B------:R-:W-:Y:S02]  /*64550*/  @!P4 IADD3.X R23, R4, R29, R6, P5, P6 ;  /* 0x0000001d0417c210 */ /* 0x000fe40002fec406 */
[----:B------:R-:W-:Y:S01]  /*64560*/  @P2 LOP3.LUT R13, R13, 0x40000, RZ, 0xfc, !PT ;  /* 0x000400000d0d2812 */ /* 0x000fe200078efcff */
[----:B--2---:R-:W-:-:S05]  /*64570*/  FMUL R20, R167, UR26 ;  /* 0x0000001aa7147c20 */ /* 0x004fca0008400000 */
[----:B------:R-:W-:-:S05]  /*64580*/  F2FP.SATFINITE.E4M3.F32.PACK_AB_MERGE_C R20, RZ, R20, RZ ;  /* 0x00000014ff14723e */ /* 0x000fca00048070ff */
[----:B------:R0:W-:Y:S02]  /*64590*/  @!P3 STG.E.U8 desc[UR30][R18.64+0xb8], R20 ;  /* 0x0000b8141200b986 */ /* 0x0001e4000c10111e */
[----:B0-----:R-:W0:Y:S08]  /*645a0*/  @!P2 LDC.64 R18, c[0x0][0x5c0] ;  /* 0x00017000ff12ab82 */ /* 0x001e300000000a00 */
[----:B------:R-:W1:Y:S01]  /*645b0*/  @!P4 LDC.64 R20, c[0x0][0x5c0] ;  /* 0x00017000ff14cb82 */ /* 0x000e620000000a00 */
[----:B0-----:R-:W-:-:S04]  /*645c0*/  @!P2 IADD3 R184, P3, P5, R24, R18, R3 ;  /* 0x0000001218b8a210 */ /* 0x001fc80007d7e003 */
[----:B------:R-:W-:Y:S02]  /*645d0*/  @!P2 IADD3.X R185, R29, R19, R4, P3, P5 ;  /* 0x000000131db9a210 */ /* 0x000fe40001fea404 */
[----:B------:R-:W-:Y:S02]  /*645e0*/  LOP3.LUT P2, RZ, R16, 0x80, RZ, 0xc0, !PT ;  /* 0x0000008010ff7812 */ /* 0x000fe4000784c0ff */
[----:B-1----:R-:W-:Y:S02]  /*645f0*/  @!P4 IADD3 R20, P1, R22, R20, RZ ;  /* 0x000000141614c210 */ /* 0x002fe40007f3e0ff */
[----:B------:R-:W-:-:S03]  /*64600*/  ISETP.LT.OR P5, PT, R28, 0xc1, !P2 ;  /* 0x000000c11c00780c */ /* 0x000fc600057a1670 */
[----:B------:R-:W-:Y:S02]  /*64610*/  @!P4 IMAD.X R21, R23, 0x1, R21, P1 ;  /* 0x000000011715c824 */ /* 0x000fe400008e0615 */
[----:B---3--:R-:W-:-:S05]  /*64620*/  FMUL R18, R166, UR26 ;  /* 0x0000001aa6127c20 */ /* 0x008fca0008400000 */
[----:B------:R-:W-:-:S05]  /*64630*/  F2FP.SATFINITE.E4M3.F32.PACK_AB_MERGE_C R18, RZ, R18, RZ ;  /* 0x00000012ff12723e */ /* 0x000fca00048070ff */
[----:B------:R0:W-:Y:S02]  /*64640*/  @!P4 STG.E.U8 desc[UR30][R20.64+0xb9], R18 ;  /* 0x0000b9121400c986 */ /* 0x0001e4000c10111e */
[----:B0-----:R-:W0:Y:S01]  /*64650*/  @!P5 LDC.64 R18, c[0x0][0x5c0] ;  /* 0x00017000ff12db82 */ /* 0x001e220000000a00 */
[----:B------:R-:W-:Y:S02]  /*64660*/  ISETP.LT.OR P4, PT, R28, 0xc2, !P2 ;  /* 0x000000c21c00780c */ /* 0x000fe40005781670 */
[----:B0-----:R-:W-:-:S04]  /*64670*/  @!P5 IADD3 R166, P1, P3, R24, R18, R7 ;  /* 0x0000001218a6d210 */ /* 0x001fc80007b3e007 */
[----:B------:R-:W-:-:S07]  /*64680*/  @!P5 IADD3.X R167, R29, R19, R6, P1, P3 ;  /* 0x000000131da7d210 */ /* 0x000fce0000fe6406 */
[----:B------:R-:W0:Y:S02]  /*64690*/  @!P4 LDC.64 R18, c[0x0][0x5c0] ;  /* 0x00017000ff12cb82 */ /* 0x000e240000000a00 */
[----:B0-----:R-:W-:Y:S01]  /*646a0*/  @!P4 IADD3 R170, P1, P3, R24, R18, R7 ;  /* 0x0000001218aac210 */ /* 0x001fe20007b3e007 */
[----:B----4-:R-:W-:Y:S02]  /*646b0*/  FMUL R18, R179, UR26 ;  /* 0x0000001ab3127c20 */ /* 0x010fe40008400000 */
[----:B------:R-:W2:Y:S01]  /*646c0*/  LDL.LU R179, [R1+0x890] ;  /* 0x0008900001b37983 */ /* 0x000ea20000300800 */
[----:B------:R-:W-:-:S04]  /*646d0*/  LOP3.LUT R13, R13, 0xfffeffff, RZ, 0xc0, !PT ;  /* 0xfffeffff0d0d7812 */ /* 0x000fc800078ec0ff */
[----:B------:R-:W-:-:S04]  /*646e0*/  @P5 LOP3.LUT R13, R13, 0x10000, RZ, 0xfc, !PT ;  /* 0x000100000d0d5812 */ /* 0x000fc800078efcff */
[----:B------:R-:W-:Y:S02]  /*646f0*/  LOP3.LUT R13, R13, 0xffffbfff, RZ, 0xc0, !PT ;  /* 0xffffbfff0d0d7812 */ /* 0x000fe400078ec0ff */
[----:B------:R-:W-:Y:S02]  /*64700*/  LOP3.LUT P6, RZ, R2, 0x20000, RZ, 0xc0, !PT ;  /* 0x0002000002ff7812 */ /* 0x000fe400078cc0ff */
[----:B------:R-:W-:Y:S02]  /*64710*/  @P4 LOP3.LUT R13, R13, 0x4000, RZ, 0xfc, !PT ;  /* 0x000040000d0d4812 */ /* 0x000fe400078efcff */
[----:B------:R-:W-:Y:S02]  /*64720*/  @!P4 IADD3.X R171, R29, R19, R6, P1, P3 ;  /* 0x000000131dabc210 */ /* 0x000fe40000fe6406 */
[----:B------:R-:W-:Y:S02]  /*64730*/  ISETP.LT.OR P4, PT, R28, 0xc9, !P2 ;  /* 0x000000c91c00780c */ /* 0x000fe40005781670 */
[----:B------:R-:W-:-:S05]  /*64740*/  F2FP.SATFINITE.E4M3.F32.PACK_AB_MERGE_C R18, RZ, R18, RZ ;  /* 0x00000012ff12723e */ /* 0x000fca00048070ff */
[----:B------:R0:W-:Y:S06]  /*64750*/  @!P6 STG.E.U8 desc[UR30][R72.64], R18 ;  /* 0x000000124800e986 */ /* 0x0001ec000c10111e */
[----:B0-----:R-:W0:Y:S02]  /*64760*/  @!P4 LDC.64 R18, c[0x0][0x5c0] ;  /* 0x00017000ff12cb82 */ /* 0x001e240000000a00 */
[----:B0-----:R-:W-:Y:S01]  /*64770*/  @!P4 IADD3 R208, P1, P3, R24, R18, R7 ;  /* 0x0000001218d0c210 */ /* 0x001fe20007b3e007 */
[----:B------:R-:W-:Y:S02]  /*64780*/  FMUL R18, R178, UR26 ;  /* 0x0000001ab2127c20 */ /* 0x000fe40008400000 */
[----:B------:R-:W3:Y:S04]  /*64790*/  LDL.LU R178, [R1+0x894] ;  /* 0x0008940001b27983 */ /* 0x000ee80000300800 */
[----:B------:R-:W4:Y:S01]  /*647a0*/  LDL.LU R195, [R1+0x898] ;  /* 0x0008980001c37983 */ /* 0x000f220000300800 */
[----:B------:R-:W-:-:S02]  /*647b0*/  @!P4 IADD3.X R209, R29, R19, R6, P1, P3 ;  /* 0x000000131dd1c210 */ /* 0x000fc40000fe6406 */
[----:B------:R-:W-:Y:S01]  /*647c0*/  ISETP.GE.AND P1, PT, R15, 0x109, PT ;  /* 0x000001090f00780c */ /* 0x000fe20003f26270 */
[----:B------:R-:W4:Y:S03]  /*647d0*/  LDL.LU R194, [R1+0x89c] ;  /* 0x00089c0001c27983 */ /* 0x000f260000300800 */
[----:B------:R-:W-:Y:S02]  /*647e0*/  ISETP.LT.OR P3, PT, R28, 0x1, !P1 ;  /* 0x000000011c00780c */ /* 0x000fe40004f61670 */
[----:B------:R-:W-:-:S04]  /*647f0*/  LOP3.LUT R17, R17, 0xfffeffff, RZ, 0xc0, !PT ;  /* 0xfffeffff11117812 */ /* 0x000fc800078ec0ff */
[----:B------:R-:W-:Y:S02]  /*64800*/  @P0 LOP3.LUT R17, R17, 0x10000, RZ, 0xfc, !PT ;  /* 0x0001000011110812 */ /* 0x000fe400078efcff */
[----:B------:R-:W-:-:S05]  /*64810*/  LOP3.LUT P0, RZ, R2, 0x40000, RZ, 0xc0, !PT ;  /* 0x0004000002ff7812 */ /* 0x000fca000780c0ff */
[----:B------:R-:W0:Y:S01]  /*64820*/  @!P3 LDC.64 R20, c[0x0][0x5c0] ;  /* 0x00017000ff14bb82 */ /* 0x000e220000000a00 */
[----:B------:R-:W-:Y:S02]  /*64830*/  F2FP.SATFINITE.E4M3.F32.PACK_AB_MERGE_C R18, RZ, R18, RZ ;  /* 0x00000012ff12723e */ /* 0x000fe400048070ff */
[----:B------:R-:W-:-:S05]  /*64840*/  LOP3.LUT R13, R13, 0xffffdfff, RZ, 0xc0, !PT ;  /* 0xffffdfff0d0d7812 */ /* 0x000fca00078ec0ff */
[----:B------:R1:W-:Y:S01]  /*64850*/  @!P0 STG.E.U8 desc[UR30][R124.64+0x1], R18 ;  /* 0x000001127c008986 */ /* 0x0003e2000c10111e */
[----:B------:R-:W-:Y:S02]  /*64860*/  ISETP.LT.OR P0, PT, R28, 0xca, !P2 ;  /* 0x000000ca1c00780c */ /* 0x000fe40005701670 */
[----:B------:R-:W-:Y:S02]  /*64870*/  @P4 LOP3.LUT R13, R13, 0x2000, RZ, 0xfc, !PT ;  /* 0x000020000d0d4812 */ /* 0x000fe400078efcff */
[----:B------:R-:W-:-:S04]  /*64880*/  @!P3 IADD3 R19, P4, P5, R3, R24, R9 ;  /* 0x000000180313b210 */ /* 0x000fc80007d9e009 */
[----:B------:R-:W-:Y:S02]  /*64890*/  @!P3 IADD3.X R22, R4, R29, R8, P4, P5 ;  /* 0x0000001d0416b210 */ /* 0x000fe400027ea408 */
[----:B0-----:R-:W-:-:S03]  /*648a0*/  @!P3 IADD3 R20, P4, R19, R20, RZ ;  /* 0x000000141314b210 */ /* 0x001fc60007f9e0ff */
[----:B-1----:R-:W0:Y:S02]  /*648b0*/  @!P0 LDC.64 R18, c[0x0][0x5c0] ;  /* 0x00017000ff128b82 */ /* 0x002e240000000a00 */
[----:B------:R-:W-:Y:S01]  /*648c0*/  @!P3 IMAD.X R21, R22, 0x1, R21, P4 ;  /* 0x000000011615b824 */ /* 0x000fe200020e0615 */
[----:B0-----:R-:W-:-:S04]  /*648d0*/  @!P0 IADD3 R182, P5, P6, R24, R18, R7 ;  /* 0x0000001218b68210 */ /* 0x001fc80007ebe007 */
[----:B------:R-:W-:Y:S02]  /*648e0*/  @!P0 IADD3.X R183, R29, R19, R6, P5, P6 ;  /* 0x000000131db78210 */ /* 0x000fe40002fec406 */
[----:B------:R-:W-:Y:S02]  /*648f0*/  LOP3.LUT P6, RZ, R2, 0x80000, RZ, 0xc0, !PT ;  /* 0x0008000002ff7812 */ /* 0x000fe400078cc0ff */
[----:B------:R-:W-:-:S11]  /*64900*/  LOP3.LUT R16, R16, 0xffffffbf, RZ, 0xc0, !PT ;  /* 0xffffffbf10107812 */ /* 0x000fd600078ec0ff */
[----:B------:R-:W-:Y:S02]  /*64910*/  @P6 LOP3.LUT R16, R16, 0x40, RZ, 0xfc, !PT ;  /* 0x0000004010106812 */ /* 0x000fe400078efcff */
[----:B------:R-:W-:Y:S01]  /*64920*/  ISETP.LT.OR P6, PT, R28, 0xd1, !P2 ;  /* 0x000000d11c00780c */ /* 0x000fe200057c1670 */
[----:B--2---:R-:W-:-:S05]  /*64930*/  FMUL R18, R179, UR26 ;  /* 0x0000001ab3127c20 */ /* 0x004fca0008400000 */
[----:B------:R-:W-:-:S05]  /*64940*/  F2FP.SATFINITE.E4M3.F32.PACK_AB_MERGE_C R18, RZ, R18, RZ ;  /* 0x00000012ff12723e */ /* 0x000fca00048070ff */
[----:B------:R0:W-:Y:S01]  /*64950*/  @!P3 STG.E.U8 desc[UR30][R20.64], R18 ;  /* 0x000000121400b986 */ /* 0x0001e2000c10111e */
[----:B------:R-:W-:-:S13]  /*64960*/  ISETP.LT.OR P3, PT, R28, 0x2, !P1 ;  /* 0x000000021c00780c */ /* 0x000fda0004f61670 */
[----:B0-----:R-:W0:Y:S01]  /*64970*/  @!P3 LDC.64 R18, c[0x0][0x5c0] ;  /* 0x00017000ff12bb82 */ /* 0x001e220000000a00 */
[----:B------:R-:W-:-:S04]  /*64980*/  @!P3 IADD3 R20, P4, P5, R3, R24, R9 ;  /* 0x000000180314b210 */ /* 0x000fc80007d9e009 */
[----:B------:R-:W-:Y:S02]  /*64990*/  @!P3 IADD3.X R21, R4, R29, R8, P4, P5 ;  /* 0x0000001d0415b210 */ /* 0x000fe400027ea408 */
[----:B0-----:R-:W-:-:S05]  /*649a0*/  @!P3 IADD3 R20, P4, R20, R18, RZ ;  /* 0x000000121414b210 */ /* 0x001fca0007f9e0ff */
[----:B------:R-:W-:Y:S02]  /*649b0*/  @!P3 IMAD.X R21, R21, 0x1, R19, P4 ;  /* 0x000000011515b824 */ /* 0x000fe400020e0613 */
[----:B------:R-:W0:Y:S02]  /*649c0*/  @!P6 LDC.64 R18, c[0x0][0x5c0] ;  /* 0x00017000ff12eb82 */ /* 0x000e240000000a00 */
[----:B0-----:R-:W-:-:S04]  /*649d0*/  @!P6 IADD3 R188, P4, P5, R24, R18, R7 ;  /* 0x0000001218bce210 */ /* 0x001fc80007d9e007 */
[----:B------:R-:W-:Y:S01]  /*649e0*/  @!P6 IADD3.X R189, R29, R19, R6, P4, P5 ;  /* 0x000000131dbde210 */ /* 0x000fe200027ea406 */
[----:B------:R-:W-:Y:S04]  /*649f0*/  STL [R1+0x10cc], R188 ;  /* 0x0010ccbc01007387 */ /* 0x000fe80000100800 */
[----:B------:R-:W-:Y:S04]  /*64a00*/  STL [R1+0x10c8], R189 ;  /* 0x0010c8bd01007387 */ /* 0x000fe80000100800 */
[----:B------:R-:W2:Y:S01]  /*64a10*/  LDL.LU R204, [R1+0x8a0] ;  /* 0x0008a00001cc7983 */ /* 0x000ea20000300800 */
[----:B------:R-:W-:Y:S01]  /*64a20*/  ISETP.LT.OR P5, PT, R28, 0xd2, !P2 ;  /* 0x000000d21c00780c */ /* 0x000fe200057a1670 */
[----:B---3--:R-:W-:-:S05]  /*64a30*/  FMUL R18, R178, UR26 ;  /* 0x0000001ab2127c20 */ /* 0x008fca0008400000 */
[----:B------:R-:W-:-:S05]  /*64a40*/  F2FP.SATFINITE.E4M3.F32.PACK_AB_MERGE_C R18, RZ, R18, RZ ;  /* 0x00000012ff12723e */ /* 0x000fca00048070ff */
[----:B------:R0:W-:Y:S01]  /*64a50*/  @!P3 STG.E.U8 desc[UR30][R20.64+0x1], R18 ;  /* 0x000001121400b986 */ /* 0x0001e2000c10111e */
[----:B------:R-:W-:Y:S01]  /*64a60*/  LOP3.LUT R13, R13, 0xfffffbff, RZ, 0xc0, !PT ;  /* 0xfffffbff0d0d7812 */ /* 0x000fe200078ec0ff */
[----:B0-----:R-:W0:Y:S03]  /*64a70*/  @!P5 LDC.64 R18, c[0x0][0x5c0] ;  /* 0x00017000ff12db82 */ /* 0x001e260000000a00 */
[----:B------:R-:W-:-:S04]  /*64a80*/  @P0 LOP3.LUT R13, R13, 0x400, RZ, 0xfc, !PT ;  /* 0x000004000d0d0812 */ /* 0x000fc800078efcff */
[----:B------:R-:W-:-:S04]  /*64a90*/  LOP3.LUT R13, R13, 0xfffffeff, RZ, 0xc0, !PT ;  /* 0xfffffeff0d0d7812 */ /* 0x000fc800078ec0ff */
[----:B------:R-:W-:-:S04]  /*64aa0*/  @P6 LOP3.LUT R13, R13, 0x100, RZ, 0xfc, !PT ;  /* 0x000001000d0d6812 */ /* 0x000fc800078efcff */
        /* <DEDUP_REMOVED lines=10> */
[----:B0-----:R-:W-:-:S04]  /*64b50*/  @!P5 IADD3 R216, P3, P4, R24, R18, R7 ;  /* 0x0000001218d8d210 */ /* 0x001fc80007c7e007 */
[----:B------:R-:W-:Y:S01]  /*64b60*/  @!P5 IADD3.X R217, R29, R19, R6, P3, P4 ;  /* 0x000000131dd9d210 */ /* 0x000fe20001fe8406 */
[----:B------:R-:W-:Y:S04]  /*64b70*/  STL [R1+0x10c0], R216 ;  /* 0x0010c0d801007387 */ /* 0x000fe80000100800 */
[----:B------:R-:W-:Y:S04]  /*64b80*/  STL [R1+0x10bc], R217 ;  /* 0x0010bcd901007387 */ /* 0x000fe80000100800 */
[----:B------:R-:W3:Y:S04]  /*64b90*/  LDL.LU R212, [R1+0x8a4] ;  /* 0x0008a40001d47983 */ /* 0x000ee80000300800 */
[----:B------:R-:W4:Y:S01]  /*64ba0*/  LDL.LU R205, [R1+0x8a8] ;  /* 0x0008a80001cd7983 */ /* 0x000f220000300800 */
[----:B------:R-:W-:-:S02]  /*64bb0*/  ISETP.LT.OR P3, PT, R28, 0x9, !P1 ;  /* 0x000000091c00780c */ /* 0x000fc40004f61670 */
[----:B------:R-:W-:Y:S01]  /*64bc0*/  LOP3.LUT P0, RZ, R0, 0x800000, RZ, 0xc0, !PT ;  /* 0x0080000000ff7812 */ /* 0x000fe2000780c0ff */
[----:B------:R-:W-:-:S10]  /*64bd0*/  FMUL R18, R194, UR26 ;  /* 0x0000001ac2127c20 */ /* 0x000fd40008400000 */
[----:B------:R-:W0:Y:S01]  /*64be0*/  @!P3 LDC.64 R20, c[0x0][0x5c0] ;  /* 0x00017000ff14bb82 */ /* 0x000e220000000a00 */
[----:B------:R-:W-:Y:S02]  /*64bf0*/  F2FP.SATFINITE.E4M3.F32.PACK_AB_MERGE_C R18, RZ, R18, RZ ;  /* 0x00000012ff12723e */ /* 0x000fe400048070ff */
[----:B------:R-:W-:-:S03]  /*64c00*/  LOP3.LUT R13, R13, 0xffffffdf, RZ, 0xc0, !PT ;  /* 0xffffffdf0d0d7812 */ /* 0x000fc600078ec0ff */
[----:B------:R1:W-:Y:S01]  /*64c10*/  @!P0 STG.E.U8 desc[UR30][R70.64+0x9], R18 ;  /* 0x0000091246008986 */ /* 0x0003e2000c10111e */
[----:B------:R-:W-:Y:S02]  /*64c20*/  ISETP.LT.OR P0, PT, R28, 0xda, !P2 ;  /* 0x000000da1c00780c */ /* 0x000fe40005701670 */
[----:B------:R-:W-:Y:S02]  /*64c30*/  @P5 LOP3.LUT R13, R13, 0x20, RZ, 0xfc, !PT ;  /* 0x000000200d0d5812 */ /* 0x000fe400078efcff */
[----:B------:R-:W-:-:S04]  /*64c40*/  @!P3 IADD3 R19, P4, P5, R3, R24, R9 ;  /* 0x000000180313b210 */ /* 0x000fc80007d9e009 */
[----:B------:R-:W-:Y:S02]  /*64c50*/  @!P3 IADD3.X R22, R4, R29, R8, P4, P5 ;  /* 0x0000001d0416b210 */ /* 0x000fe400027ea408 */
[----:B0-----:R-:W-:-:S03]  /*64c60*/  @!P3 IADD3 R20, P4, R19, R20, RZ ;  /* 0x000000141314b210 */ /* 0x001fc60007f9e0ff */
[----:B-1----:R-:W0:Y:S02]  /*64c70*/  @!P0 LDC.64 R18, c[0x0][0x5c0] ;  /* 0x00017000ff128b82 */ /* 0x002e240000000a00 */
[----:B0-----:R-:W-:-:S04]  /*64c80*/  @!P0 IADD3 R194, P5, P6, R24, R18, R7 ;  /* 0x0000001218c28210 */ /* 0x001fc80007ebe007 */
[----:B------:R-:W-:Y:S01]  /*64c90*/  @!P0 IADD3.X R195, R29, R19, R6, P5, P6 ;  /* 0x000000131dc38210 */ /* 0x000fe20002fec406 */
[----:B------:R-:W-:Y:S04]  /*64ca0*/  STL [R1+0x10c4], R194 ;  /* 0x0010c4c201007387 */ /* 0x000fe80000100800 */
[----:B------:R-:W-:Y:S01]  /*64cb0*/  STL [R1+0x10b8], R195 ;  /* 0x0010b8c301007387 */ /* 0x000fe20000100800 */
[----:B------:R-:W-:Y:S02]  /*64cc0*/  @!P3 IMAD.X R21, R22, 0x1, R21, P4 ;  /* 0x000000011615b824 */ /* 0x000fe400020e0615 */
[----:B--2---:R-:W-:Y:S02]  /*64cd0*/  FMUL R18, R204, UR26 ;  /* 0x0000001acc127c20 */ /* 0x004fe40008400000 */
[----:B------:R-:W2:Y:S03]  /*64ce0*/  LDL.LU R204, [R1+0x8ac] ;  /* 0x0008ac0001cc7983 */ /* 0x000ea60000300800 */
[----:B------:R-:W-:-:S05]  /*64cf0*/  F2FP.SATFINITE.E4M3.F32.PACK_AB_MERGE_C R18, RZ, R18, RZ ;  /* 0x00000012ff12723e */ /* 0x000fca00048070ff */
[----:B------:R0:W-:Y:S01]  /*64d00*/  @!P3 STG.E.U8 desc[UR30][R20.64+0x8], R18 ;  /* 0x000008121400b986 */ /* 0x0001e2000c10111e */
[----:B------:R-:W-:Y:S02]  /*64d10*/  ISETP.LT.OR P3, PT, R28, 0xa, !P1 ;  /* 0x0000000a1c00780c */ /* 0x000fe40004f61670 */
[----:B------:R-:W-:-:S11]  /*64d20*/  LOP3.LUT P6, RZ, R2, 0x100000, RZ, 0xc0, !PT ;  /* 0x0010000002ff7812 */ /* 0x000fd600078cc0ff */
[----:B0-----:R-:W0:Y:S01]  /*64d30*/  @!P3 LDC.64 R18, c[0x0][0x5c0] ;  /* 0x00017000ff12bb82 */ /* 0x001e220000000a00 */
[----:B------:R-:W-:-:S04]  /*64d40*/  LOP3.LUT R16, R16, 0xffffffdf, RZ, 0xc0, !PT ;  /* 0xffffffdf10107812 */ /* 0x000fc800078ec0ff */
[----:B------:R-:W-:Y:S02]  /*64d50*/  @P6 LOP3.LUT R16, R16, 0x20, RZ, 0xfc, !PT ;  /* 0x0000002010106812 */ /* 0x000fe400078efcff */
[----:B------:R-:W-:Y:S02]  /*64d60*/  ISETP.LT.OR P6, PT, R28, 0xe1, !P2 ;  /* 0x000000e11c00780c */ /* 0x000fe400057c1670 */
[----:B------:R-:W-:-:S04]  /*64d70*/  @!P3 IADD3 R20, P4, P5, R3, R24, R9 ;  /* 0x000000180314b210 */ /* 0x000fc80007d9e009 */
[----:B------:R-:W-:Y:S02]  /*64d80*/  @!P3 IADD3.X R21, R4, R29, R8, P4, P5 ;  /* 0x0000001d0415b210 */ /* 0x000fe400027ea408 */
[----:B0-----:R-:W-:-:S05]  /*64d90*/  @!P3 IADD3 R20, P4, R20, R18, RZ ;  /* 0x000000121414b210 */ /* 0x001fca0007f9e0ff */
[----:B------:R-:W-:Y:S02]  /*64da0*/  @!P3 IMAD.X R21, R21, 0x1, R19, P4 ;  /* 0x000000011515b824 */ /* 0x000fe400020e0613 */
[----:B------:R-:W0:Y:S02]  /*64db0*/  @!P6 LDC.64 R18, c[0x0][0x5c0] ;  /* 0x00017000ff12eb82 */ /* 0x000e240000000a00 */
[----:B0-----:R-:W-:-:S04]  /*64dc0*/  @!P6 IADD3 R206, P4, P5, R24, R18, R7 ;  /* 0x0000001218cee210 */ /* 0x001fc80007d9e007 */
[----:B------:R-:W-:Y:S02]  /*64dd0*/  @!P6 IADD3.X R207, R29, R19, R6, P4, P5 ;  /* 0x000000131dcfe210 */ /* 0x000fe400027ea406 */
[----:B------:R-:W-:Y:S01]  /*64de0*/  ISETP.LT.OR P5, PT, R28, 0xe2, !P2 ;  /* 0x000000e21c00780c */ /* 0x000fe200057a1670 */
[----:B---3--:R-:W-:-:S05]  /*64df0*/  FMUL R18, R212, UR26 ;  /* 0x0000001ad4127c20 */ /* 0x008fca0008400000 */
[----:B------:R-:W-:-:S05]  /*64e00*/  F2FP.SATFINITE.E4M3.F32.PACK_AB_MERGE_C R18, RZ, R18, RZ ;  /* 0x00000012ff12723e */ /* 0x000fca00048070ff */
[----:B------:R0:W-:Y:S02]  /*64e10*/  @!P3 STG.E.U8 desc[UR30][R20.64+0x9], R18 ;  /* 0x000009121400b986 */ /* 0x0001e4000c10111e */
[----:B0-----:R-:W0:Y:S02]  /*64e20*/  @!P5 LDC.64 R18, c[0x0][0x5c0] ;  /* 0x00017000ff12db82 */ /* 0x001e240000000a00 */
[----:B------:R-:W-:Y:S04]  /*64e30*/  STL [R1+0x10ac], R206 ;  /* 0x0010acce01007387 */ /* 0x000fe80000100800 */
[----:B------:R-:W-:Y:S01]  /*64e40*/  STL [R1+0x10a8], R207 ;  /* 0x0010a8cf01007387 */ /* 0x000fe20000100800 */
[----:B0-----:R-:W-:-:S04]  /*64e50*/  @!P5 IADD3 R128, P3, P4, R24, R18, R7 ;  /* 0x000000121880d210 */ /* 0x001fc80007c7e007 */
[----:B------:R-:W-:Y:S01]  /*64e60*/  @!P5 IADD3.X R129, R29, R19, R6, P3, P4 ;  /* 0x000000131d81d210 */ /* 0x000fe20001fe8406 */
[----:B------:R-:W-:Y:S01]  /*64e70*/  STL [R1+0x10b4], R128 ;  /* 0x0010b48001007387 */ /* 0x000fe20000100800 */
[----:B----4-:R-:W-:-:S03]  /*64e80*/  FMUL R18, R205, UR26 ;  /* 0x0000001acd127c20 */ /* 0x010fc60008400000 */
[----:B------:R-:W-:Y:S04]  /*64e90*/  STL [R1+0x10b0], R129 ;  /* 0x0010b08101007387 */ /* 0x000fe80000100800 */
[----:B------:R-:W3:Y:S01]  /*64ea0*/  LDL.LU R205, [R1+0x8b0] ;  /* 0x0008b00001cd7983 */ /* 0x000ee20000300800 */
[----:B------:R-:W-:-:S04]  /*64eb0*/  LOP3.LUT R13, R13, 0xfffffff7, RZ, 0xc0, !PT ;  /* 0xfffffff70d0d7812 */ /* 0x000fc800078ec0ff */
[----:B------:R-:W-:Y:S02]  /*64ec0*/  @P0 LOP3.LUT R13, R13, 0x8, RZ, 0xfc, !PT ;  /* 0x000000080d0d0812 */ /* 0x000fe400078efcff */
[----:B------:R-:W-:Y:S02]  /*64ed0*/  LOP3.LUT R12, R12, 0x7fffffff, RZ, 0xc0, !PT ;  /* 0x7fffffff0c0c7812 */ /* 0x000fe400078ec0ff */
[----:B------:R-:W-:Y:S02]  /*64ee0*/  LOP3.LUT R13, R13, 0xfffffffd, RZ, 0xc0, !PT ;  /* 0xfffffffd0d0d7812 */ /* 0x000fe400078ec0ff */
[----:B------:R-:W-:Y:S02]  /*64ef0*/  @P5 LOP3.LUT R12, R12, 0x80000000, RZ, 0xfc, !PT ;  /* 0x800000000c0c5812 */ /* 0x000fe400078efcff */
[----:B------:R-:W-:Y:S02]  /*64f00*/  @P6 LOP3.LUT R13, R13, 0x2, RZ, 0xfc, !PT ;  /* 0x000000020d0d6812 */ /* 0x000fe400078efcff */
[----:B------:R-:W-:-:S02]  /*64f10*/  LOP3.LUT P6, RZ, R16, 0x20, RZ, 0xc0, !PT ;  /* 0x0000002010ff7812 */ /* 0x000fc400078cc0ff */
[----:B------:R-:W-:Y:S02]  /*64f20*/  ISETP.LT.OR P5, PT, R28, 0xe9, !P2 ;  /* 0x000000e91c00780c */ /* 0x000fe400057a1670 */
[----:B------:R-:W-:-:S09]  /*64f30*/  F2FP.SATFINITE.E4M3.F32.PACK_AB_MERGE_C R18, RZ, R18, RZ ;  /* 0x00000012ff12723e */ /* 0x000fd200048070ff */
[----:B------:R0:W-:Y:S02]  /*64f40*/  @!P6 STG.E.U8 desc[UR30][R126.64+0x10], R18 ;  /* 0x000010127e00e986 */ /* 0x0001e4000c10111e */
[----:B0-----:R-:W0:Y:S02]  /*64f50*/  @!P5 LDC.64 R18, c[0x0][0x5c0] ;  /* 0x00017000ff12db82 */ /* 0x001e240000000a00 */
[----:B0-----:R-:W-:-:S04]  /*64f60*/  @!P5 IADD3 R226, P3, P4, R24, R18, R7 ;  /* 0x0000001218e2d210 */ /* 0x001fc80007c7e007 */
[----:B------:R-:W-:Y:S01]  /*64f70*/  @!P5 IADD3.X R227, R29, R19, R6, P3, P4 ;  /* 0x000000131de3d210 */ /* 0x000fe20001fe8406 */
[----:B------:R-:W-:Y:S04]  /*64f80*/  STL [R1+0x10a0], R226 ;  /* 0x0010a0e201007387 */ /* 0x000fe80000100800 */
[----:B------:R-:W-:Y:S01]  /*64f90*/  STL [R1+0x109c], R227 ;  /* 0x00109ce301007387 */ /* 0x000fe20000100800 */
[----:B--2---:R-:W-:-:S03]  /*64fa0*/  FMUL R18, R204, UR26 ;  /* 0x0000001acc127c20 */ /* 0x004fc60008400000 */
[----:B------:R-:W2:Y:S04]  /*64fb0*/  LDL.LU R204, [R1+0x8b4] ;  /* 0x0008b40001cc7983 */ /* 0x000ea80000300800 */
[----:B------:R-:W4:Y:S01]  /*64fc0*/  LDL.LU R223, [R1+0x8b8] ;  /* 0x0008b80001df7983 */ /* 0x000f220000300800 */
[----:B------:R-:W-:Y:S02]  /*64fd0*/  ISETP.LT.OR P3, PT, R28, 0x11, !P1 ;  /* 0x000000111c00780c */ /* 0x000fe40004f61670 */
[----:B------:R-:W-:Y:S02]  /*64fe0*/  LOP3.LUT P0, RZ, R2, 0x200000, RZ, 0xc0, !PT ;  /* 0x0020000002ff7812 */ /* 0x000fe4000780c0ff */
[----:B------:R-:W-:-:S09]  /*64ff0*/  F2FP.SATFINITE.E4M3.F32.PACK_AB_MERGE_C R18, RZ, R18, RZ ;  /* 0x00000012ff12723e */ /* 0x000fd200048070ff */
[----:B------:R-:W0:Y:S02]  /*65000*/  @!P3 LDC.64 R20, c[0x0][0x5c0] ;  /* 0x00017000ff14bb82 */ /* 0x000e240000000a00 */
[----:B------:R1:W-:Y:S01]  /*65010*/  @!P0 STG.E.U8 desc[UR30][R130.64+0x11], R18 ;  /* 0x0000111282008986 */ /* 0x0003e2000c10111e */
[----:B------:R-:W-:Y:S02]  /*65020*/  ISETP.LT.OR P0, PT, R28, 0xea, !P2 ;  /* 0x000000ea1c00780c */ /* 0x000fe40005701670 */
[----:B------:R-:W-:-:S04]  /*65030*/  LOP3.LUT R12, R12, 0xbfffffff, RZ, 0xc0, !PT ;  /* 0xbfffffff0c0c7812 */ /* 0x000fc800078ec0ff */
[----:B------:R-:W-:Y:S02]  /*65040*/  @P5 LOP3.LUT R12, R12, 0x40000000, RZ, 0xfc, !PT ;  /* 0x400000000c0c5812 */ /* 0x000fe400078efcff */
[----:B------:R-:W-:-:S04]  /*65050*/  @!P3 IADD3 R19, P4, P5, R3, R24, R9 ;  /* 0x000000180313b210 */ /* 0x000fc80007d9e009 */
[----:B------:R-:W-:Y:S02]  /*65060*/  @!P3 IADD3.X R22, R4, R29, R8, P4, P5 ;  /* 0x0000001d0416b210 */ /* 0x000fe400027ea408 */
[----:B0-----:R-:W-:Y:S02]  /*65070*/  @!P3 IADD3 R20, P4, R19, R20, RZ ;  /* 0x000000141314b210 */ /* 0x001fe40007f9e0ff */
[----:B-1----:R-:W0:Y:S03]  /*65080*/  @!P0 LDC.64 R18, c[0x0][0x5c0] ;  /* 0x00017000ff128b82 */ /* 0x002e260000000a00 */
[----:B------:R-:W-:Y:S01]  /*65090*/  @!P3 IMAD.X R21, R22, 0x1, R21, P4 ;  /* 0x000000011615b824 */ /* 0x000fe200020e0615 */
[----:B0-----:R-:W-:-:S04]  /*650a0*/  @!P0 IADD3 R212, P5, P6, R24, R18, R7 ;  /* 0x0000001218d48210 */ /* 0x001fc80007ebe007 */
[----:B------:R-:W-:Y:S02]  /*650b0*/  @!P0 IADD3.X R213, R29, R19, R6, P5, P6 ;  /* 0x000000131dd58210 */ /* 0x000fe40002fec406 */
[----:B------:R-:W-:Y:S02]  /*650c0*/  LOP3.LUT P6, RZ, R0, 0x1000000, RZ, 0xc0, !PT ;  /* 0x0100000000ff7812 */ /* 0x000fe400078cc0ff */
[----:B------:R-:W-:-:S11]  /*650d0*/  LOP3.LUT R16, R16, 0xffffffef, RZ, 0xc0, !PT ;  /* 0xffffffef10107812 */ /* 0x000fd600078ec0ff */
[----:B------:R-:W-:Y:S02]  /*650e0*/  @P6 LOP3.LUT R16, R16, 0x10, RZ, 0xfc, !PT ;  /* 0x0000001010106812 */ /* 0x000fe400078efcff */
[----:B------:R-:W-:Y:S01]  /*650f0*/  ISETP.LT.OR P6, PT, R28, 0xf1, !P2 ;  /* 0x000000f11c00780c */ /* 0x000fe200057c1670 */
[----:B---3--:R-:W-:-:S05]  /*65100*/  FMUL R18, R205, UR26 ;  /* 0x0000001acd127c20 */ /* 0x008fca0008400000 */
        /* <DEDUP_REMOVED lines=8> */
[----:B------:R-:W0:Y:S01]  /*65190*/  @!P6 LDC.64 R18, c[0x0][0x5c0] ;  /* 0x00017000ff12eb82 */ /* 0x000e220000000a00 */
[----:B------:R-:W-:Y:S04]  /*651a0*/  STL [R1+0x10a4], R212 ;  /* 0x0010a4d401007387 */ /* 0x000fe80000100800 */
[----:B------:R-:W-:Y:S04]  /*651b0*/  STL [R1+0x1098], R213 ;  /* 0x001098d501007387 */ /* 0x000fe80000100800 */
[----:B------:R-:W3:Y:S01]  /*651c0*/  LDL.LU R222, [R1+0x8bc] ;  /* 0x0008bc0001de7983 */ /* 0x000ee20000300800 */
[----:B0-----:R-:W-:-:S04]  /*651d0*/  @!P6 IADD3 R214, P4, P5, R24, R18, R7 ;  /* 0x0000001218d6e210 */ /* 0x001fc80007d9e007 */
[----:B------:R-:W-:Y:S02]  /*651e0*/  @!P6 IADD3.X R215, R29, R19, R6, P4, P5 ;  /* 0x000000131dd7e210 */ /* 0x000fe400027ea406 */
[----:B------:R-:W-:Y:S01]  /*651f0*/  ISETP.LT.OR P5, PT, R28, 0xf2, !P2 ;  /* 0x000000f21c00780c */ /* 0x000fe200057a1670 */
[----:B------:R-:W-:Y:S04]  /*65200*/  STL [R1+0x108c], R214 ;  /* 0x00108cd601007387 */ /* 0x000fe80000100800 */
[----:B------:R-:W-:Y:S01]  /*65210*/  STL [R1+0x1088], R215 ;  /* 0x001088d701007387 */ /* 0x000fe20000100800 */
[----:B--2---:R-:W-:-:S05]  /*65220*/  FMUL R18, R204, UR26 ;  /* 0x0000001acc127c20 */ /* 0x004fca0008400000 */
[----:B------:R-:W-:-:S05]  /*65230*/  F2FP.SATFINITE.E4M3.F32.PACK_AB_MERGE_C R18, RZ, R18, RZ ;  /* 0x00000012ff12723e */ /* 0x000fca00048070ff */
[----:B------:R0:W-:Y:S02]  /*65240*/  @!P3 STG.E.U8 desc[UR30][R20.64+0x11], R18 ;  /* 0x000011121400b986 */ /* 0x0001e4000c10111e */
[----:B0-----:R-:W0:Y:S02]  /*65250*/  @!P5 LDC.64 R18, c[0x0][0x5c0] ;  /* 0x00017000ff12db82 */ /* 0x001e240000000a00 */
[----:B0-----:R-:W-:-:S04]  /*65260*/  @!P5 IADD3 R204, P3, P4, R24, R18, R7 ;  /* 0x0000001218ccd210 */ /* 0x001fc80007c7e007 */
[----:B------:R-:W-:Y:S01]  /*65270*/  @!P5 IADD3.X R205, R29, R19, R6, P3, P4 ;  /* 0x000000131dcdd210 */ /* 0x000fe20001fe8406 */
[----:B------:R-:W-:Y:S04]  /*65280*/  STL [R1+0x1094], R204 ;  /* 0x001094cc01007387 */ /* 0x000fe80000100800 */
[----:B------:R-:W-:Y:S04]  /*65290*/  STL [R1+0x1090], R205 ;  /* 0x001090cd01007387 */ /* 0x000fe80000100800 */
[----:B------:R-:W2:Y:S01]  /*652a0*/  LDL.LU R224, [R1+0x8c0] ;  /* 0x0008c00001e07983 */ /* 0x000ea20000300800 */
[----:B------:R-:W-:-:S04]  /*652b0*/  LOP3.LUT R12, R12, 0xefffffff, RZ, 0xc0, !PT ;  /* 0xefffffff0c0c7812 */ /* 0x000fc800078ec0ff */
[----:B------:R-:W-:-:S04]  /*652c0*/  @P0 LOP3.LUT R12, R12, 0x10000000, RZ, 0xfc, !PT ;  /* 0x100000000c0c0812 */ /* 0x000fc800078efcff */
[----:B------:R-:W-:-:S04]  /*652d0*/  LOP3.LUT R12, R12, 0xfbffffff, RZ, 0xc0, !PT ;  /* 0xfbffffff0c0c7812 */ /* 0x000fc800078ec0ff */
[----:B------:R-:W-:-:S04]  /*652e0*/  @P6 LOP3.LUT R12, R12, 0x4000000, RZ, 0xfc, !PT ;  /* 0x040000000c0c6812 */ /* 0x000fc800078efcff */
[----:B------:R-:W-:Y:S02]  /*652f0*/  LOP3.LUT R12, R12, 0xfeffffff, RZ, 0xc0, !PT ;  /* 0xfeffffff0c0c7812 */ /* 0x000fe400078ec0ff */
[----:B------:R-:W-:Y:S02]  /*65300*/  LOP3.LUT P6, RZ, R16, 0x10, RZ, 0xc0, !PT ;  /* 0x0000001010ff7812 */ /* 0x000fe400078cc0ff */
[----:B------:R-:W-:Y:S02]  /*65310*/  @P5 LOP3.LUT R12, R12, 0x1000000, RZ, 0xfc, !PT ;  /* 0x010000000c0c5812 */ /* 0x000fe400078efcff */
[----:B------:R-:W-:Y:S01]  /*65320*/  ISETP.LT.OR P5, PT, R28, 0xf9, !P2 ;  /* 0x000000f91c00780c */ /* 0x000fe200057a1670 */
[----:B----4-:R-:W-:-:S05]  /*65330*/  FMUL R18, R223, UR26 ;  /* 0x0000001adf127c20 */ /* 0x010fca0008400000 */
[----:B------:R-:W-:-:S05]  /*65340*/  F2FP.SATFINITE.E4M3.F32.PACK_AB_MERGE_C R18, RZ, R18, RZ ;  /* 0x00000012ff12723e */ /* 0x000fca00048070ff */
[----:B------:R0:W-:Y:S02]  /*65350*/  @!P6 STG.E.U8 desc[UR30][R132.64+0x18], R18 ;  /* 0x000018128400e986 */ /* 0x0001e4000c10111e */
[----:B0-----:R-:W0:Y:S02]  /*65360*/  @!P5 LDC.64 R18, c[0x0][0x5c0] ;  /* 0x00017000ff12db82 */ /* 0x001e240000000a00 */
[----:B0-----:R-:W-:-:S04]  /*65370*/  @!P5 IADD3 R20, P3, P4, R24, R18, R7 ;  /* 0x000000121814d210 */ /* 0x001fc80007c7e007 */
[----:B------:R-:W-:-:S05]  /*65380*/  @!P5 IADD3.X R21, R29, R19, R6, P3, P4 ;  /* 0x000000131d15d210 */ /* 0x000fca0001fe8406 */
[----:B------:R0:W-:Y:S04]  /*65390*/  @!P5 STL.64 [R1+0x10], R20 ;  /* 0x000010140100d387 */ /* 0x0001e80000100a00 */
[----:B------:R-:W4:Y:S04]  /*653a0*/  LDL.LU R14, [R1+0x8c4] ;  /* 0x0008c400010e7983 */ /* 0x000f280000300800 */
[----:B------:R-:W4:Y:S01]  /*653b0*/  LDL.LU R235, [R1+0x8c8] ;  /* 0x0008c80001eb7983 */ /* 0x000f220000300800 */
[----:B------:R-:W-:Y:S02]  /*653c0*/  ISETP.LT.OR P3, PT, R28, 0x19, !P1 ;  /* 0x000000191c00780c */ /* 0x000fe40004f61670 */
[----:B------:R-:W-:-:S11]  /*653d0*/  LOP3.LUT P0, RZ, R0, 0x2, RZ, 0xc0, !PT ;  /* 0x0000000200ff7812 */ /* 0x000fd6000780c0ff */
[----:B0-----:R-:W0:Y:S01]  /*653e0*/  @!P3 LDC.64 R20, c[0x0][0x5c0] ;  /* 0x00017000ff14bb82 */ /* 0x001e220000000a00 */
[----:B------:R-:W-:-:S04]  /*653f0*/  LOP3.LUT R12, R12, 0xff7fffff, RZ, 0xc0, !PT ;  /* 0xff7fffff0c0c7812 */ /* 0x000fc800078ec0ff */
[----:B------:R-:W-:Y:S02]  /*65400*/  @P5 LOP3.LUT R12, R12, 0x800000, RZ, 0xfc, !PT ;  /* 0x008000000c0c5812 */ /* 0x000fe400078efcff */
[----:B------:R-:W-:-:S04]  /*65410*/  @!P3 IADD3 R19, P4, P5, R3, R24, R9 ;  /* 0x000000180313b210 */ /* 0x000fc80007d9e009 */
[----:B------:R-:W-:Y:S02]  /*65420*/  @!P3 IADD3.X R22, R4, R29, R8, P4, P5 ;  /* 0x0000001d0416b210 */ /* 0x000fe400027ea408 */
[----:B0-----:R-:W-:Y:S01]  /*65430*/  @!P3 IADD3 R20, P4, R19, R20, RZ ;  /* 0x000000141314b210 */ /* 0x001fe20007f9e0ff */
[----:B---3--:R-:W-:-:S05]  /*65440*/  FMUL R18, R222, UR26 ;  /* 0x0000001ade127c20 */ /* 0x008fca0008400000 */
[----:B------:R-:W-:-:S05]  /*65450*/  F2FP.SATFINITE.E4M3.F32.PACK_AB_MERGE_C R18, RZ, R18, RZ ;  /* 0x00000012ff12723e */ /* 0x000fca00048070ff */
[----:B------:R0:W-:Y:S01]  /*65460*/  @!P0 STG.E.U8 desc[UR30][R48.64+0x19], R18 ;  /* 0x0000191230008986 */ /* 0x0001e2000c10111e */
[----:B------:R-:W-:-:S13]  /*65470*/  ISETP.LT.OR P0, PT, R28, 0xfa, !P2 ;  /* 0x000000fa1c00780c */ /* 0x000fda0005701670 */
[----:B0-----:R-:W0:Y:S01]  /*65480*/  @!P0 LDC.64 R18, c[0x0][0x5c0] ;  /* 0x00017000ff128b82 */ /* 0x001e220000000a00 */
        /* <DEDUP_REMOVED lines=19> */
[----:B------:R-:W2:Y:S01]  /*655c0*/  LDL.LU R234, [R1+0x8cc] ;  /* 0x0008cc0001ea7983 */ /* 0x000ea20000300800 */
[----:B0-----:R-:W-:-:S04]  /*655d0*/  @!P6 IADD3 R224, P4, P5, R24, R18, R7 ;  /* 0x0000001218e0e210 */ /* 0x001fc80007d9e007 */
[----:B------:R-:W-:Y:S02]  /*655e0*/  @!P6 IADD3.X R225, R29, R19, R6, P4, P5 ;  /* 0x000000131de1e210 */ /* 0x000fe400027ea406 */
[----:B------:R-:W-:Y:S01]  /*655f0*/  ISETP.LT.OR P5, PT, R28, 0x102, !P2 ;  /* 0x000001021c00780c */ /* 0x000fe200057a1670 */
[----:B----4-:R-:W-:-:S05]  /*65600*/  FMUL R18, R14, UR26 ;  /* 0x0000001a0e127c20 */ /* 0x010fca0008400000 */
[----:B------:R-:W-:-:S05]  /*65610*/  F2FP.SATFINITE.E4M3.F32.PACK_AB_MERGE_C R18, RZ, R18, RZ ;  /* 0x00000012ff12723e */ /* 0x000fca00048070ff */
[----:B------:R0:W-:Y:S02]  /*65620*/  @!P3 STG.E.U8 desc[UR30][R20.64+0x19], R18 ;  /* 0x000019121400b986 */ /* 0x0001e4000c10111e */
[----:B0-----:R-:W0:Y:S02]  /*65630*/  @!P5 LDC.64 R18, c[0x0][0x5c0] ;  /* 0x00017000ff12db82 */ /* 0x001e240000000a00 */
[----:B------:R-:W-:Y:S04]  /*65640*/  STL [R1+0x106c], R224 ;  /* 0x00106ce001007387 */ /* 0x000fe80000100800 */
[----:B------:R-:W-:Y:S01]  /*65650*/  STL [R1+0x1068], R225 ;  /* 0x001068e101007387 */ /* 0x000fe20000100800 */
[----:B0-----:R-:W-:-:S04]  /*65660*/  @!P5 IADD3 R132, P3, P4, R24, R18, R7 ;  /* 0x000000121884d210 */ /* 0x001fc80007c7e007 */
[----:B------:R-:W-:Y:S01]  /*65670*/  @!P5 IADD3.X R133, R29, R19, R6, P3, P4 ;  /* 0x000000131d85d210 */ /* 0x000fe20001fe8406 */
[----:B------:R-:W-:Y:S04]  /*65680*/  STL [R1+0x1074], R132 ;  /* 0x0010748401007387 */ /* 0x000fe80000100800 */
[----:B------:R-:W-:Y:S04]  /*65690*/  STL [R1+0x1070], R133 ;  /* 0x0010708501007387 */ /* 0x000fe80000100800 */
[----:B------:R-:W3:Y:S01]  /*656a0*/  LDL.LU R91, [R1+0x8d0] ;  /* 0x0008d000015b7983 */ /* 0x000ee20000300800 */
        /* <DEDUP_REMOVED lines=8> */
[----:B------:R-:W-:-:S05]  /*65730*/  FMUL R18, R235, UR26 ;  /* 0x0000001aeb127c20 */ /* 0x000fca0008400000 */
[----:B------:R-:W-:-:S05]  /*65740*/  F2FP.SATFINITE.E4M3.F32.PACK_AB_MERGE_C R18, RZ, R18, RZ ;  /* 0x00000012ff12723e */ /* 0x000fca00048070ff */
[----:B------:R0:W-:Y:S02]  /*65750*/  @!P6 STG.E.U8 desc[UR30][R68.64+0x20], R18 ;  /* 0x000020124400e986 */ /* 0x0001e4000c10111e */
[----:B0-----:R-:W0:Y:S02]  /*65760*/  @!P5 LDC.64 R18, c[0x0][0x5c0] ;  /* 0x00017000ff12db82 */ /* 0x001e240000000a00 */
[----:B0-----:R-:W-:-:S04]  /*65770*/  @!P5 IADD3 R20, P3, P4, R24, R18, R7 ;  /* 0x000000121814d210 */ /* 0x001fc80007c7e007 */
[----:B------:R-:W-:-:S05]  /*65780*/  @!P5 IADD3.X R21, R29, R19, R6, P3, P4 ;  /* 0x000000131d15d210 */ /* 0x000fca0001fe8406 */
[----:B------:R0:W-:Y:S04]  /*65790*/  @!P5 STL.64 [R1+0x30], R20 ;  /* 0x000030140100d387 */ /* 0x0001e80000100a00 */
[----:B------:R-:W4:Y:S01]  /*657a0*/  LDL.LU R14, [R1+0x8d4] ;  /* 0x0008d400010e7983 */ /* 0x000f220000300800 */
[----:B------:R-:W-:Y:S02]  /*657b0*/  ISETP.LT.OR P3, PT, R28, 0x21, !P1 ;  /* 0x000000211c00780c */ /* 0x000fe40004f61670 */
[----:B------:R-:W-:Y:S01]  /*657c0*/  LOP3.LUT P0, RZ, R2, 0x800000, RZ, 0xc0, !PT ;  /* 0x0080000002ff7812 */ /* 0x000fe2000780c0ff */
[----:B------:R-:W4:Y:S10]  /*657d0*/  LDL.LU R90, [R1+0x8d8] ;  /* 0x0008d800015a7983 */ /* 0x000f340000300800 */
[----:B0-----:R-:W0:Y:S01]  /*657e0*/  @!P3 LDC.64 R20, c[0x0][0x5c0] ;  /* 0x00017000ff14bb82 */ /* 0x001e220000000a00 */
[----:B------:R-:W-:-:S04]  /*657f0*/  LOP3.LUT R12, R12, 0xffff7fff, RZ, 0xc0, !PT ;  /* 0xffff7fff0c0c7812 */ /* 0x000fc800078ec0ff */
[----:B------:R-:W-:Y:S02]  /*65800*/  @P5 LOP3.LUT R12, R12, 0x8000, RZ, 0xfc, !PT ;  /* 0x000080000c0c5812 */ /* 0x000fe400078efcff */
[----:B------:R-:W-:-:S04]  /*65810*/  @!P3 IADD3 R19, P4, P5, R3, R24, R9 ;  /* 0x000000180313b210 */ /* 0x000fc80007d9e009 */
[----:B------:R-:W-:Y:S02]  /*65820*/  @!P3 IADD3.X R22, R4, R29, R8, P4, P5 ;  /* 0x0000001d0416b210 */ /* 0x000fe400027ea408 */
[----:B0-----:R-:W-:Y:S01]  /*65830*/  @!P3 IADD3 R20, P4, R19, R20, RZ ;  /* 0x000000141314b210 */ /* 0x001fe20007f9e0ff */
[----:B--2---:R-:W-:-:S05]  /*65840*/  FMUL R18, R234, UR26 ;  /* 0x0000001aea127c20 */ /* 0x004fca0008400000 */
[----:B------:R-:W-:-:S05]  /*65850*/  F2FP.SATFINITE.E4M3.F32.PACK_AB_MERGE_C R18, RZ, R18, RZ ;  /* 0x00000012ff12723e */ /* 0x000fca00048070ff */
[----:B------:R0:W-:Y:S01]  /*65860*/  @!P0 STG.E.U8 desc[UR30][R134.64+0x21], R18 ;  /* 0x0000211286008986 */ /* 0x0001e2000c10111e */
[----:B------:R-:W-:-:S13]  /*65870*/  ISETP.LT.OR P0, PT, R28, 0x10a, !P2 ;  /* 0x0000010a1c00780c */ /* 0x000fda0005701670 */
[----:B0-----:R-:W0:Y:S02]  /*65880*/  @!P0 LDC.64 R18, c[0x0][0x5c0] ;  /* 0x00017000ff128b82 */ /* 0x001e240000000a00 */
[----:B0-----:R-:W-:-:S04]  /*65890*/  @!P0 IADD3 R234, P5, P6, R24, R18, R7 ;  /* 0x0000001218ea8210 */ /* 0x001fc80007ebe007 */
[----:B------:R-:W-:Y:S01]  /*658a0*/  @!P0 IADD3.X R235, R29, R19, R6, P5, P6 ;  /* 0x000000131deb8210 */ /* 0x000fe20002fec406 */
[----:B------:R-:W-:Y:S04]  /*658b0*/  STL [R1+0x105c], R234 ;  /* 0x00105cea01007387 */ /* 0x000fe80000100800 */
[----:B------:R-:W-:Y:S01]  /*658c0*/  STL [R1+0x1058], R235 ;  /* 0x001058eb01007387 */ /* 0x000fe20000100800 */
[----:B---3--:R-:W-:-:S03]  /*658d0*/  FMUL R18, R91, UR26 ;  /* 0x0000001a5b127c20 */ /* 0x008fc60008400000 */
[----:B------:R-:W2:Y:S01]  /*658e0*/  LDL.LU R91, [R1+0x8dc] ;  /* 0x0008dc00015b7983 */ /* 0x000ea20000300800 */
[----:B------:R-:W-:Y:S01]  /*658f0*/  @!P3 IMAD.X R21, R22, 0x1, R21, P4 ;  /* 0x000000011615b824 */ /* 0x000fe200020e0615 */
        /* <DEDUP_REMOVED lines=14> */
[----:B------:R-:W-:Y:S01]  /*659e0*/  @!P6 IADD3.X R23, R29, R19, R6, P4, P5 ;  /* 0x000000131d17e210 */ /* 0x000fe200027ea406 */
[----:B----4-:R-:W-:-:S04]  /*659f0*/  FMUL R18, R14, UR26 ;  /* 0x0000001a0e127c20 */ /* 0x010fc80008400000 */
[----:B------:R-:W-:Y:S04]  /*65a00*/  @!P6 STL.64 [R1+0x8], R22 ;  /* 0x000008160100e387 */ /* 0x000fe80000100a00 */
[----:B------:R-:W3:Y:S01]  /*65a10*/  LDL.LU R14, [R1+0x8e0] ;  /* 0x0008e000010e7983 */ /* 0x000ee20000300800 */
[----:B------:R-:W-:Y:S02]  /*65a20*/  ISETP.LT.OR P5, PT, R28, 0x112, !P2 ;  /* 0x000001121c00780c */ /* 0x000fe400057a1670 */
[----:B------:R-:W-:-:S05]  /*65a30*/  F2FP.SATFINITE.E4M3.F32.PACK_AB_MERGE_C R18, RZ, R18, RZ ;  /* 0x00000012ff12723e */ /* 0x000fca00048070ff */
[----:B------:R0:W-:Y:S01]  /*65a40*/  @!P3 STG.E.U8 desc[UR30][R20.64+0x21], R18 ;  /* 0x000021121400b986 */ /* 0x0001e2000c10111e */
[----:B------:R-:W-:-:S05]  /*65a50*/  LOP3.LUT R12, R12, 0xffffbfff, RZ, 0xc0, !PT ;  /* 0xffffbfff0c0c7812 */ /* 0x000fca00078ec0ff */
[----:B0-----:R-:W0:Y:S01]  /*65a60*/  @!P5 LDC.64 R18, c[0x0][0x5c0] ;  /* 0x00017000ff12db82 */ /* 0x001e220000000a00 */
[----:B------:R-:W-:-:S04]  /*65a70*/  @P0 LOP3.LUT R12, R12, 0x4000, RZ, 0xfc, !PT ;  /* 0x000040000c0c0812 */ /* 0x000fc800078efcff */
[----:B------:R-:W-:-:S04]  /*65a80*/  LOP3.LUT R12, R12, 0xffffefff, RZ, 0xc0, !PT ;  /* 0xffffefff0c0c7812 */ /* 0x000fc800078ec0ff */
[----:B------:R-:W-:-:S04]  /*65a90*/  @P6 LOP3.LUT R12, R12, 0x1000, RZ, 0xfc, !PT ;  /* 0x000010000c0c6812 */ /* 0x000fc800078efcff */
        /* <DEDUP_REMOVED lines=9> */
[----:B0-----:R-:W0:Y:S01]  /*65b30*/  @!P5 LDC.64 R18, c[0x0][0x5c0] ;  /* 0x00017000ff12db82 */ /* 0x001e220000000a00 */
[----:B------:R-:W-:Y:S04]  /*65b40*/  STL [R1+0x104c], R134 ;  /* 0x00104c8601007387 */ /* 0x000fe80000100800 */
[----:B------:R-:W-:Y:S01]  /*65b50*/  STL [R1+0x1048], R135 ;  /* 0x0010488701007387 */ /* 0x000fe20000100800 */
[----:B0-----:R-:W-:-:S04]  /*65b60*/  @!P5 IADD3 R20, P3, P4, R24, R18, R7 ;  /* 0x000000121814d210 */ /* 0x001fc80007c7e007 */
[----:B------:R-:W-:-:S05]  /*65b70*/  @!P5 IADD3.X R21, R29, R19, R6, P3, P4 ;  /* 0x000000131d15d210 */ /* 0x000fca0001fe8406 */
[----:B------:R0:W-:Y:S01]  /*65b80*/  @!P5 STL.64 [R1+0x60], R20 ;  /* 0x000060140100d387 */ /* 0x0001e20000100a00 */
[----:B------:R-:W-:Y:S02]  /*65b90*/  ISETP.LT.OR P3, PT, R28, 0x29, !P1 ;  /* 0x000000291c00780c */ /* 0x000fe40004f61670 */
[----:B------:R-:W-:-:S11]  /*65ba0*/  LOP3.LUT P0, RZ, R0, 0x2000000, RZ, 0xc0, !PT ;  /* 0x0200000000ff7812 */ /* 0x000fd6000780c0ff */
[----:B0-----:R-:W0:Y:S01]  /*65bb0*/  @!P3 LDC.64 R20, c[0x0][0x5c0] ;  /* 0x00017000ff14bb82 */ /* 0x001e220000000a00 */
[----:B------:R-:W-:-:S04]  /*65bc0*/  LOP3.LUT R12, R12, 0xfffffdff, RZ, 0xc0, !PT ;  /* 0xfffffdff0c0c7812 */ /* 0x000fc800078ec0ff */
[----:B------:R-:W-:Y:S01]  /*65bd0*/  @P5 LOP3.LUT R12, R12, 0x200, RZ, 0xfc, !PT ;  /* 0x000002000c0c5812 */ /* 0x000fe200078efcff */
[----:B--2---:R-:W-:Y:S02]  /*65be0*/  FMUL R18, R91, UR26 ;  /* 0x0000001a5b127c20 */ /* 0x004fe40008400000 */
[----:B------:R-:W2:Y:S03]  /*65bf0*/  LDL.LU R91, [R1+0x8e4] ;  /* 0x0008e400015b7983 */ /* 0x000ea60000300800 */
[----:B------:R-:W-:Y:S01]  /*65c00*/  F2FP.SATFINITE.E4M3.F32.PACK_AB_MERGE_C R18, RZ, R18, RZ ;  /* 0x00000012ff12723e */ /* 0x000fe200048070ff */
[----:B------:R-:W4:Y:S04]  /*65c10*/  LDL.LU R90, [R1+0x8e8] ;  /* 0x0008e800015a7983 */ /* 0x000f280000300800 */
[----:B------:R1:W-:Y:S01]  /*65c20*/  @!P0 STG.E.U8 desc[UR30][R30.64+0x29], R18 ;  /* 0x000029121e008986 */ /* 0x0003e2000c10111e */
[----:B------:R-:W-:-:S02]  /*65c30*/  ISETP.LT.OR P0, PT, R28, 0x11a, !P2 ;  /* 0x0000011a1c00780c */ /* 0x000fc40005701670 */
[----:B------:R-:W-:-:S04]  /*65c40*/  @!P3 IADD3 R19, P4, P5, R3, R24, R9 ;  /* 0x000000180313b210 */ /* 0x000fc80007d9e009 */
[----:B------:R-:W-:Y:S02]  /*65c50*/  @!P3 IADD3.X R22, R4, R29, R8, P4, P5 ;  /* 0x0000001d0416b210 */ /* 0x000fe400027ea408 */
[----:B0-----:R-:W-:-:S05]  /*65c60*/  @!P3 IADD3 R20, P4, R19, R20, RZ ;  /* 0x000000141314b210 */ /* 0x001fca0007f9e0ff */
[----:B-1----:R-:W0:Y:S02]  /*65c70*/  @!P0 LDC.64 R18, c[0x0][0x5c0] ;  /* 0x00017000ff128b82 */ /* 0x002e240000000a00 */
[----:B0-----:R-:W-:-:S04]  /*65c80*/  @!P0 IADD3 R26, P5, P6, R24, R18, R7 ;  /* 0x00000012181a8210 */ /* 0x001fc80007ebe007 */
[----:B------:R-:W-:-:S05]  /*65c90*/  @!P0 IADD3.X R27, R29, R19, R6, P5, P6 ;  /* 0x000000131d1b8210 */ /* 0x000fca0002fec406 */
[----:B------:R-:W-:Y:S01]  /*65ca0*/  @!P0 STL.64 [R1+0x20], R26 ;  /* 0x0000201a01008387 */ /* 0x000fe20000100a00 */
[----:B---3--:R-:W-:-:S03]  /*65cb0*/  FMUL R18, R14, UR26 ;  /* 0x0000001a0e127c20 */ /* 0x008fc60008400000 */
[----:B------:R-:W3:Y:S01]  /*65cc0*/  LDL.LU R14, [R1+0x8ec] ;  /* 0x0008ec00010e7983 */ /* 0x000ee20000300800 */
        /* <DEDUP_REMOVED lines=15> */
[----:B------:R-:W-:-:S05]  /*65dc0*/  @!P6 IADD3.X R23, R29, R19, R6, P4, P5 ;  /* 0x000000131d17e210 */ /* 0x000fca00027ea406 */
[----:B------:R-:W-:Y:S01]  /*65dd0*/  @!P6 STL.64 [R1+0x28], R22 ;  /* 0x000028160100e387 */ /* 0x000fe20000100a00 */
[----:B------:R-:W-:Y:S02]  /*65de0*/  ISETP.LT.OR P5, PT, R28, 0x122, !P2 ;  /* 0x000001221c00780c */ /* 0x000fe400057a1670 */
[----:B------:R-:W-:-:S04]  /*65df0*/  LOP3.LUT R12, R12, 0xfffffeff, RZ, 0xc0, !PT ;  /* 0xfffffeff0c0c7812 */ /* 0x000fc800078ec0ff */
[----:B------:R-:W-:-:S04]  /*65e00*/  @P0 LOP3.LUT R12, R12, 0x100, RZ, 0xfc, !PT ;  /* 0x000001000c0c0812 */ /* 0x000fc800078efcff */
[----:B------:R-:W-:-:S04]  /*65e10*/  LOP3.LUT R12, R12, 0xffffffbf, RZ, 0xc0, !PT ;  /* 0xffffffbf0c0c7812 */ /* 0x000fc800078ec0ff */
[----:B------:R-:W-:-:S04]  /*65e20*/  @P6 LOP3.LUT R12, R12, 0x40, RZ, 0xfc, !PT ;  /* 0x000000400c0c6812 */ /* 0x000fc800078efcff */
[----:B------:R-:W-:Y:S02]  /*65e30*/  LOP3.LUT R12, R12, 0xffffffef, RZ, 0xc0, !PT ;  /* 0xffffffef0c0c7812 */ /* 0x000fe400078ec0ff */
[----:B------:R-:W-:Y:S02]  /*65e40*/  LOP3.LUT P6, RZ, R16, 0x2, RZ, 0xc0, !PT ;  /* 0x0000000210ff7812 */ /* 0x000fe400078cc0ff */
[----:B------:R-:W-:Y:S01]  /*65e50*/  @P5 LOP3.LUT R12, R12, 0x10, RZ, 0xfc, !PT ;  /* 0x000000100c0c5812 */ /* 0x000fe200078efcff */
[----:B--2---:R-:W-:Y:S02]  /*65e60*/  FMUL R18, R91, UR26 ;  /* 0x0000001a5b127c20 */ /* 0x004fe40008400000 */
[----:B------:R-:W2:Y:S03]  /*65e70*/  LDL.LU R91, [R1+0x8f0] ;  /* 0x0008f000015b7983 */ /* 0x000ea60000300800 */
[----:B------:R-:W-:-:S05]  /*65e80*/  F2FP.SATFINITE.E4M3.F32.PACK_AB_MERGE_C R18, RZ, R18, RZ ;  /* 0x00000012ff12723e */ /* 0x000fca00048070ff */
[----:B------:R0:W-:Y:S02]  /*65e90*/  @!P3 STG.E.U8 desc[UR30][R20.64+0x29], R18 ;  /* 0x000029121400b986 */ /* 0x0001e4000c10111e */
[----:B0-----:R-:W0:Y:S02]  /*65ea0*/  @!P5 LDC.64 R18, c[0x0][0x5c0] ;  /* 0x00017000ff12db82 */ /* 0x001e240000000a00 */
[----:B0-----:R-:W-:Y:S01]  /*65eb0*/  @!P5 IADD3 R136, P3, P4, R24, R18, R7 ;  /* 0x000000121888d210 */ /* 0x001fe20007c7e007 */
[----:B----4-:R-:W-:-:S03]  /*65ec0*/  FMUL R18, R90, UR26 ;  /* 0x0000001a5a127c20 */ /* 0x010fc60008400000 */
        /* <DEDUP_REMOVED lines=8> */
[----:B------:R-:W-:Y:S01]  /*65f50*/  @!P5 IADD3.X R21, R29, R19, R6, P3, P4 ;  /* 0x000000131d15d210 */ /* 0x000fe20001fe8406 */
[----:B---3--:R-:W-:-:S04]  /*65f60*/  FMUL R18, R14, UR26 ;  /* 0x0000001a0e127c20 */ /* 0x008fc80008400000 */
[----:B------:R0:W-:Y:S04]  /*65f70*/  @!P5 STL.64 [R1+0xa0], R20 ;  /* 0x0000a0140100d387 */ /* 0x0001e80000100a00 */
[----:B------:R-:W3:Y:S01]  /*65f80*/  LDL.LU R14, [R1+0x8f4] ;  /* 0x0008f400010e7983 */ /* 0x000ee20000300800 */
[----:B------:R-:W-:Y:S02]  /*65f90*/  ISETP.LT.OR P3, PT, R28, 0x31, !P1 ;  /* 0x000000311c00780c */ /* 0x000fe40004f61670 */
[----:B------:R-:W-:Y:S01]  /*65fa0*/  LOP3.LUT P0, RZ, R2, 0x2000000, RZ, 0xc0, !PT ;  /* 0x0200000002ff7812 */ /* 0x000fe2000780c0ff */
[----:B------:R-:W4:Y:S01]  /*65fb0*/  LDL.LU R90, [R1+0x8f8] ;  /* 0x0008f800015a7983 */ /* 0x000f220000300800 */
[----:B------:R-:W-:-:S09]  /*65fc0*/  F2FP.SATFINITE.E4M3.F32.PACK_AB_MERGE_C R18, RZ, R18, RZ ;  /* 0x00000012ff12723e */ /* 0x000fd200048070ff */
[----:B0-----:R-:W0:Y:S02]  /*65fd0*/  @!P3 LDC.64 R20, c[0x0][0x5c0] ;  /* 0x00017000ff14bb82 */ /* 0x001e240000000a00 */
[----:B------:R1:W-:Y:S01]  /*65fe0*/  @!P0 STG.E.U8 desc[UR30][R138.64+0x31], R18 ;  /* 0x000031128a008986 */ /* 0x0003e2000c10111e */
[----:B------:R-:W-:Y:S02]  /*65ff0*/  ISETP.LT.OR P0, PT, R28, 0x12a, !P2 ;  /* 0x0000012a1c00780c */ /* 0x000fe40005701670 */
[----:B------:R-:W-:-:S04]  /*66000*/  LOP3.LUT R12, R12, 0xfffffff7, RZ, 0xc0, !PT ;  /* 0xfffffff70c0c7812 */ /* 0x000fc800078ec0ff */
[----:B------:R-:W-:Y:S02]  /*66010*/  @P5 LOP3.LUT R12, R12, 0x8, RZ, 0xfc, !PT ;  /* 0x000000080c0c5812 */ /* 0x000fe400078efcff */
[----:B------:R-:W-:-:S04]  /*66020*/  @!P3 IADD3 R19, P4, P5, R3, R24, R9 ;  /* 0x000000180313b210 */ /* 0x000fc80007d9e009 */
[----:B------:R-:W-:Y:S02]  /*66030*/  @!P3 IADD3.X R22, R4, R29, R8, P4, P5 ;  /* 0x0000001d0416b210 */ /* 0x000fe400027ea408 */
[----:B0-----:R-:W-:Y:S02]  /*66040*/  @!P3 IADD3 R20, P4, R19, R20, RZ ;  /* 0x000000141314b210 */ /* 0x001fe40007f9e0ff */
[----:B-1----:R-:W0:Y:S02]  /*66050*/  @!P0 LDC.64 R18, c[0x0][0x5c0] ;  /* 0x00017000ff128b82 */ /* 0x002e240000000a00 */
[----:B0-----:R-:W-:-:S04]  /*66060*/  @!P0 IADD3 R26, P5, P6, R24, R18, R7 ;  /* 0x00000012181a8210 */ /* 0x001fc80007ebe007 */
[----:B------:R-:W-:-:S05]  /*66070*/  @!P0 IADD3.X R27, R29, R19, R6, P5, P6 ;  /* 0x000000131d1b8210 */ /* 0x000fca0002fec406 */
[----:B------:R-:W-:Y:S01]  /*66080*/  @!P0 STL.64 [R1+0x48], R26 ;  /* 0x0000481a01008387 */ /* 0x000fe20000100a00 */
[----:B------:R-:W-:Y:S01]  /*66090*/  @!P3 IMAD.X R21, R22, 0x1, R21, P4 ;  /* 0x000000011615b824 */ /* 0x000fe200020e0615 */
[----:B------:R-:W-:Y:S02]  /*660a0*/  LOP3.LUT P6, RZ, R0, 0x8000000, RZ, 0xc0, !PT ;  /* 0x0800000000ff7812 */ /* 0x000fe400078cc0ff */
[----:B------:R-:W-:-:S11]  /*660b0*/  LOP3.LUT R16, R16, 0xfffffffe, RZ, 0xc0, !PT ;  /* 0xfffffffe10107812 */ /* 0x000fd600078ec0ff */
[----:B------:R-:W-:Y:S02]  /*660c0*/  @P6 LOP3.LUT R16, R16, 0x1, RZ, 0xfc, !PT ;  /* 0x0000000110106812 */ /* 0x000fe400078efcff */
[----:B------:R-:W-:Y:S01]  /*660d0*/  ISETP.LT.OR P6, PT, R28, 0x131, !P2 ;  /* 0x000001311c00780c */ /* 0x000fe200057c1670 */
[----:B--2---:R-:W-:Y:S02]  /*660e0*/  FMUL R18, R91, UR26 ;  /* 0x0000001a5b127c20 */ /* 0x004fe40008400000 */
[----:B------:R-:W2:Y:S03]  /*660f0*/  LDL.LU R91, [R1+0x8fc] ;  /* 0x0008fc00015b7983 */ /* 0x000ea60000300800 */
        /* <DEDUP_REMOVED lines=9> */
[----:B------:R-:W-:-:S04]  /*66190*/  LOP3.LUT R12, R12, 0xfffffffb, RZ, 0xc0, !PT ;  /* 0xfffffffb0c0c7812 */ /* 0x000fc800078ec0ff */
[----:B------:R-:W-:-:S04]  /*661a0*/  @P0 LOP3.LUT R12, R12, 0x4, RZ, 0xfc, !PT ;  /* 0x000000040c0c0812 */ /* 0x000fc800078efcff */
[----:B------:R-:W-:-:S04]  /*661b0*/  LOP3.LUT R12, R12, 0xfffffffe, RZ, 0xc0, !PT ;  /* 0xfffffffe0c0c7812 */ /* 0x000fc800078ec0ff */
[----:B------:R-:W-:Y:S02]  /*661c0*/  @P6 LOP3.LUT R12, R12, 0x1, RZ, 0xfc, !PT ;  /* 0x000000010c0c6812 */ /* 0x000fe400078efcff */
[----:B0-----:R-:W-:-:S04]  /*661d0*/  @!P6 IADD3 R22, P4, P5, R24, R18, R7 ;  /* 0x000000121816e210 */ /* 0x001fc80007d9e007 */
[----:B------:R-:W-:-:S05]  /*661e0*/  @!P6 IADD3.X R23, R29, R19, R6, P4, P5 ;  /* 0x000000131d17e210 */ /* 0x000fca00027ea406 */
[----:B------:R-:W-:Y:S01]  /*661f0*/  @!P6 STL.64 [R1+0x58], R22 ;  /* 0x000058160100e387 */ /* 0x000fe20000100a00 */
[----:B------:R-:W-:Y:S01]  /*66200*/  LOP3.LUT P6, RZ, R16, 0x1, RZ, 0xc0, !PT ;  /* 0x0000000110ff7812 */ /* 0x000fe200078cc0ff */
[----:B---3--:R-:W-:Y:S02]  /*66210*/  FMUL R16, R14, UR26 ;  /* 0x0000001a0e107c20 */ /* 0x008fe40008400000 */
[----:B------:R-:W3:Y:S01]  /*66220*/  LDL.LU R14, [R1+0x900] ;  /* 0x00090000010e7983 */ /* 0x000ee20000300800 */
[----:B------:R-:W-:-:S13]  /*66230*/  ISETP.LT.OR P5, PT, R28, 0x132, !P2 ;  /* 0x000001321c00780c */ /* 0x000fda00057a1670 */
[----:B------:R-:W0:Y:S01]  /*66240*/  @!P5 LDC.64 R18, c[0x0][0x5c0] ;  /* 0x00017000ff12db82 */ /* 0x000e220000000a00 */
[----:B------:R-:W-:Y:S02]  /*66250*/  F2FP.SATFINITE.E4M3.F32.PACK_AB_MERGE_C R16, RZ, R16, RZ ;  /* 0x00000010ff10723e */ /* 0x000fe400048070ff */
[----:B------:R-:W-:-:S03]  /*66260*/  LOP3.LUT R11, R11, 0xbfffffff, RZ, 0xc0, !PT ;  /* 0xbfffffff0b0b7812 */ /* 0x000fc600078ec0ff */
[----:B------:R4:W-:Y:S01]  /*66270*/  @!P3 STG.E.U8 desc[UR30][R20.64+0x31], R16 ;  /* 0x000031101400b986 */ /* 0x0009e2000c10111e */
[----:B------:R-:W-:Y:S02]  /*66280*/  @P5 LOP3.LUT R11, R11, 0x40000000, RZ, 0xfc, !PT ;  /* 0x400000000b0b5812 */ /* 0x000fe400078efcff */
[----:B0-----:R-:W-:-:S04]  /*66290*/  @!P5 IADD3 R138, P3, P4, R24, R18, R7 ;  /* 0x00000012188ad210 */ /* 0x001fc80007c7e007 */
[----:B------:R-:W-:Y:S02]  /*662a0*/  @!P5 IADD3.X R139, R29, R19, R6, P3, P4 ;  /* 0x000000131d8bd210 */ /* 0x000fe40001fe8406 */
[----:B------:R-:W-:-:S13]  /*662b0*/  ISETP.LT.OR P5, PT, R28, 0x139, !P2 ;  /* 0x000001391c00780c */ /* 0x000fda00057a1670 */
[----:B------:R-:W0:Y:S01]  /*662c0*/  @!P5 LDC.64 R18, c[0x0][0x5c0] ;  /* 0x00017000ff12db82 */ /* 0x000e220000000a00 */
[----:B----4-:R-:W-:Y:S01]  /*662d0*/  FMUL R16, R90, UR26 ;  /* 0x0000001a5a107c20 */ /* 0x010fe20008400000 */
[----:B------:R-:W-:Y:S04]  /*662e0*/  STL [R1+0x100c], R138 ;  /* 0x00100c8a01007387 */ /* 0x000fe80000100800 */
[----:B------:R-:W-:Y:S01]  /*662f0*/  F2FP.SATFINITE.E4M3.F32.PACK_AB_MERGE_C R16, RZ, R16, RZ ;  /* 0x00000010ff10723e */ /* 0x000fe200048070ff */
[----:B------:R-:W-:Y:S04]  /*66300*/  STL [R1+0x1008], R139 ;  /* 0x0010088b01007387 */ /* 0x000fe80000100800 */
[----:B------:R-:W-:Y:S01]  /*66310*/  @!P6 STG.E.U8 desc[UR30][R140.64+0x38], R16 ;  /* 0x000038108c00e986 */ /* 0x000fe2000c10111e */
[----:B0-----:R-:W-:-:S04]  /*66320*/  @!P5 IADD3 R20, P3, P4, R24, R18, R7 ;  /* 0x000000121814d210 */ /* 0x001fc80007c7e007 */
[----:B------:R-:W-:-:S05]  /*66330*/  @!P5 IADD3.X R21, R29, R19, R6, P3, P4 ;  /* 0x000000131d15d210 */ /* 0x000fca0001fe8406 */
[----:B------:R0:W-:Y:S01]  /*66340*/  @!P5 STL.64 [R1+0xb0], R20 ;  /* 0x0000b0140100d387 */ /* 0x0001e20000100a00 */
[----:B------:R-:W-:Y:S02]  /*66350*/  ISETP.LT.OR P3, PT, R28, 0x39, !P1 ;  /* 0x000000391c00780c */ /* 0x000fe40004f61670 */
[----:B------:R-:W-:-:S11]  /*66360*/  LOP3.LUT P0, RZ, R0, 0x800, RZ, 0xc0, !PT ;  /* 0x0000080000ff7812 */ /* 0x000fd6000780c0ff */
[----:B0-----:R-:W0:Y:S01]  /*66370*/  @!P3 LDC.64 R20, c[0x0][0x5c0] ;  /* 0x00017000ff14bb82 */ /* 0x001e220000000a00 */
[----:B------:R-:W-:Y:S01]  /*66380*/  LOP3.LUT R11, R11, 0xdfffffff, RZ, 0xc0, !PT ;  /* 0xdfffffff0b0b7812 */ /* 0x000fe200078ec0ff */
[----:B--2---:R-:W-:Y:S02]  /*66390*/  FMUL R16, R91, UR26 ;  /* 0x0000001a5b107c20 */ /* 0x004fe40008400000 */
[----:B------:R-:W2:Y:S03]  /*663a0*/  LDL.LU R91, [R1+0x904] ;  /* 0x00090400015b7983 */ /* 0x000ea60000300800 */
[----:B------:R-:W-:Y:S01]  /*663b0*/  F2FP.SATFINITE.E4M3.F32.PACK_AB_MERGE_C R16, RZ, R16, RZ ;  /* 0x00000010ff10723e */ /* 0x000fe200048070ff */
[----:B------:R-:W4:Y:S04]  /*663c0*/  LDL.LU R90, [R1+0x908] ;  /* 0x00090800015a7983 */ /* 0x000f280000300800 */
[----:B------:R3:W-:Y:S01]  /*663d0*/  @!P0 STG.E.U8 desc[UR30][R52.64+0x39], R16 ;  /* 0x0000391034008986 */ /* 0x0007e2000c10111e */
[----:B------:R-:W-:-:S02]  /*663e0*/  ISETP.LT.OR P0, PT, R28, 0x13a, !P2 ;  /* 0x0000013a1c00780c */ /* 0x000fc40005701670 */
[----:B------:R-:W-:Y:S02]  /*663f0*/  @P5 LOP3.LUT R11, R11, 0x20000000, RZ, 0xfc, !PT ;  /* 0x200000000b0b5812 */ /* 0x000fe400078efcff */
[----:B------:R-:W-:-:S04]  /*66400*/  @!P3 IADD3 R18, P4, P5, R3, R24, R9 ;  /* 0x000000180312b210 */ /* 0x000fc80007d9e009 */
[----:B------:R-:W-:Y:S02]  /*66410*/  @!P3 IADD3.X R22, R4, R29, R8, P4, P5 ;  /* 0x0000001d0416b210 */ /* 0x000fe400027ea408 */
[----:B0-----:R-:W-:-:S03]  /*66420*/  @!P3 IADD3 R20, P4, R18, R20, RZ ;  /* 0x000000141214b210 */ /* 0x001fc60007f9e0ff */
[----:B------:R-:W0:Y:S02]  /*66430*/  @!P0 LDC.64 R18, c[0x0][0x5c0] ;  /* 0x00017000ff128b82 */ /* 0x000e240000000a00 */
        /* <DEDUP_REMOVED lines=10> */
[----:B------:R-:W1:Y:S01]  /*664e0*/  @!P3 LDC.64 R18, c[0x0][0x5c0] ;  /* 0x00017000ff12bb82 */ /* 0x000e620000000a00 */
[----:B------:R-:W-:-:S04]  /*664f0*/  LOP3.LUT R17, R17, 0x7fffffff, RZ, 0xc0, !PT ;  /* 0x7fffffff11117812 */ /* 0x000fc800078ec0ff */
[----:B------:R-:W-:Y:S02]  /*66500*/  @P6 LOP3.LUT R17, R17, 0x80000000, RZ, 0xfc, !PT ;  /* 0x8000000011116812 */ /* 0x000fe400078efcff */
[----:B------:R-:W-:Y:S02]  /*66510*/  ISETP.LT.OR P6, PT, R28, 0x141, !P2 ;  /* 0x000001411c00780c */ /* 0x000fe400057c1670 */
[----:B0-----:R-:W-:-:S04]  /*66520*/  @!P3 IADD3 R20, P4, P5, R3, R24, R9 ;  /* 0x000000180314b210 */ /* 0x001fc80007d9e009 */
[----:B------:R-:W-:Y:S02]  /*66530*/  @!P3 IADD3.X R16, R4, R29, R8, P4, P5 ;  /* 0x0000001d0410b210 */ /* 0x000fe400027ea408 */
[----:B-1----:R-:W-:-:S05]  /*66540*/  @!P3 IADD3 R20, P4, R20, R18, RZ ;  /* 0x000000121414b210 */ /* 0x002fca0007f9e0ff */
[----:B------:R-:W-:Y:S02]  /*66550*/  @!P3 IMAD.X R21, R16, 0x1, R19, P4 ;  /* 0x000000011015b824 */ /* 0x000fe400020e0613 */
[----:B------:R-:W0:Y:S02]  /*66560*/  @!P6 LDC.64 R18, c[0x0][0x5c0] ;  /* 0x00017000ff12eb82 */ /* 0x000e240000000a00 */
[----:B0-----:R-:W-:-:S04]  /*66570*/  @!P6 IADD3 R22, P4, P5, R24, R18, R7 ;  /* 0x000000121816e210 */ /* 0x001fc80007d9e007 */
[----:B------:R-:W-:-:S05]  /*66580*/  @!P6 IADD3.X R23, R29, R19, R6, P4, P5 ;  /* 0x000000131d17e210 */ /* 0x000fca00027ea406 */
[----:B------:R0:W-:Y:S01]  /*66590*/  @!P6 STL.64 [R1+0x80], R22 ;  /* 0x000080160100e387 */ /* 0x0001e20000100a00 */
[----:B------:R-:W-:-:S13]  /*665a0*/  ISETP.LT.OR P5, PT, R28, 0x142, !P2 ;  /* 0x000001421c00780c */ /* 0x000fda00057a1670 */
[----:B------:R-:W0:Y:S01]  /*665b0*/  @!P5 LDC.64 R18, c[0x0][0x5c0] ;  /* 0x00017000ff12db82 */ /* 0x000e220000000a00 */
[----:B------:R-:W-:-:S04]  /*665c0*/  LOP3.LUT R11, R11, 0xefffffff, RZ, 0xc0, !PT ;  /* 0xefffffff0b0b7812 */ /* 0x000fc800078ec0ff */
[----:B------:R-:W-:-:S04]  /*665d0*/  @P0 LOP3.LUT R11, R11, 0x10000000, RZ, 0xfc, !PT ;  /* 0x100000000b0b0812 */ /* 0x000fc800078efcff */
[----:B------:R-:W-:-:S04]  /*665e0*/  LOP3.LUT R11, R11, 0xfbffffff, RZ, 0xc0, !PT ;  /* 0xfbffffff0b0b7812 */ /* 0x000fc800078ec0ff */
[----:B------:R-:W-:-:S04]  /*665f0*/  @P6 LOP3.LUT R11, R11, 0x4000000, RZ, 0xfc, !PT ;  /* 0x040000000b0b6812 */ /* 0x000fc800078efcff */
[----:B------:R-:W-:-:S04]  /*66600*/  LOP3.LUT R11, R11, 0xfeffffff, RZ, 0xc0, !PT ;  /* 0xfeffffff0b0b7812 */ /* 0x000fc800078ec0ff */
[----:B------:R-:W-:Y:S01]  /*66610*/  @P5 LOP3.LUT R11, R11, 0x1000000, RZ, 0xfc, !PT ;  /* 0x010000000b0b5812 */ /* 0x000fe200078efcff */
[----:B--2---:R-:W-:Y:S02]  /*66620*/  FMUL R16, R91, UR26 ;  /* 0x0000001a5b107c20 */ /* 0x004fe40008400000 */
[----:B------:R-:W2:Y:S03]  /*66630*/  LDL.LU R91, [R1+0x910] ;  /* 0x00091000015b7983 */ /* 0x000ea60000300800 */
[----:B------:R-:W-:-:S05]  /*66640*/  F2FP.SATFINITE.E4M3.F32.PACK_AB_MERGE_C R16, RZ, R16, RZ ;  /* 0x00000010ff10723e */ /* 0x000fca00048070ff */
[----:B------:R4:W-:Y:S01]  /*66650*/  @!P3 STG.E.U8 desc[UR30][R20.64+0x39], R16 ;  /* 0x000039101400b986 */ /* 0x0009e2000c10111e */
[----:B0-----:R-:W-:-:S04]  /*66660*/  @!P5 IADD3 R22, P3, P4, R24, R18, R7 ;  /* 0x000000121816d210 */ /* 0x001fc80007c7e007 */
[----:B------:R-:W-:-:S05]  /*66670*/  @!P5 IADD3.X R23, R29, R19, R6, P3, P4 ;  /* 0x000000131d17d210 */ /* 0x000fca0001fe8406 */
[----:B------:R-:W-:Y:S01]  /*66680*/  @!P5 STL.64 [R1+0x40], R22 ;  /* 0x000040160100d387 */ /* 0x000fe20000100a00 */
[----:B------:R-:W-:-:S13]  /*66690*/  ISETP.LT.OR P5, PT, R28, 0x149, !P2 ;  /* 0x000001491c00780c */ /* 0x000fda00057a1670 */
[----:B------:R-:W0:Y:S01]  /*666a0*/  @!P5 LDC.64 R18, c[0x0][0x5c0] ;  /* 0x00017000ff12db82 */ /* 0x000e220000000a00 */
[----:B------:R-:W-:Y:S01]  /*666b0*/  LOP3.LUT P6, RZ, R17, 0x80000000, RZ, 0xc0, !PT ;  /* 0x8000000011ff7812 */ /* 0x000fe200078cc0ff */
[----:B----4-:R-:W-:-:S05]  /*666c0*/  FMUL R16, R90, UR26 ;  /* 0x0000001a5a107c20 */ /* 0x010fca0008400000 */
[----:B------:R-:W-:Y:S02]  /*666d0*/  F2FP.SATFINITE.E4M3.F32.PACK_AB_MERGE_C R16, RZ, R16, RZ ;  /* 0x00000010ff10723e */ /* 0x000fe400048070ff */
[----:B0-----:R-:W-:-:S04]  /*666e0*/  @!P5 IADD3 R20, P3, P4, R24, R18, R7 ;  /* 0x000000121814d210 */ /* 0x001fc80007c7e007 */
[----:B------:R-:W-:-:S05]  /*666f0*/  @!P5 IADD3.X R21, R29, R19, R6, P3, P4 ;  /* 0x000000131d15d210 */ /* 0x000fca0001fe8406 */
[----:B------:R-:W-:Y:S04]  /*66700*/  @!P5 STL.64 [R1+0xd0], R20 ;  /* 0x0000d0140100d387 */ /* 0x000fe80000100a00 */
[----:B------:R-:W4:Y:S04]  /*66710*/  LDL.LU R90, [R1+0x914] ;  /* 0x00091400015a7983 */ /* 0x000f280000300800 */
[----:B------:R3:W-:Y:S02]  /*66720*/  @!P6 STG.E.U8 desc[UR30][R78.64+0x40], R16 ;  /* 0x000040104e00e986 */ /* 0x0007e4000c10111e */
[----:B---3--:R-:W-:-:S02]  /*66730*/  FMUL R16, R14, UR26 ;  /* 0x0000001a0e107c20 */ /* 0x008fc40008400000 */
[----:B------:R-:W3:Y:S01]  /*66740*/  LDL.LU R14, [R1+0x918] ;  /* 0x00091800010e7983 */ /* 0x000ee20000300800 */
        /* <DEDUP_REMOVED lines=11> */
[----:B------:R-:W0:Y:S02]  /*66800*/  @!P0 LDC.64 R18, c[0x0][0x5c0] ;  /* 0x00017000ff128b82 */ /* 0x000e240000000a00 */
        /* <DEDUP_REMOVED lines=13> */
[----:B------:R-:W1:Y:S01]  /*668e0*/  @!P3 LDC.64 R18, c[0x0][0x5c0] ;  /* 0x00017000ff12bb82 */ /* 0x000e620000000a00 */
[----:B0-----:R-:W-:-:S04]  /*668f0*/  @!P3 IADD3 R20, P4, P5, R3, R24, R9 ;  /* 0x000000180314b210 */ /* 0x001fc80007d9e009 */
[----:B------:R-:W-:Y:S02]  /*66900*/  @!P3 IADD3.X R16, R4, R29, R8, P4, P5 ;  /* 0x0000001d0410b210 */ /* 0x000fe400027ea408 */
[----:B-1----:R-:W-:-:S05]  /*66910*/  @!P3 IADD3 R20, P4, R20, R18, RZ ;  /* 0x000000121414b210 */ /* 0x002fca0007f9e0ff */
[----:B------:R-:W-:Y:S02]  /*66920*/  @!P3 IMAD.X R21, R16, 0x1, R19, P4 ;  /* 0x000000011015b824 */ /* 0x000fe400020e0613 */
[----:B------:R-:W0:Y:S01]  /*66930*/  @!P6 LDC.64 R18, c[0x0][0x5c0] ;  /* 0x00017000ff12eb82 */ /* 0x000e220000000a00 */
[----:B----4-:R-:W-:-:S05]  /*66940*/  FMUL R16, R90, UR26 ;  /* 0x0000001a5a107c20 */ /* 0x010fca0008400000 */
[----:B------:R-:W-:Y:S02]  /*66950*/  F2FP.SATFINITE.E4M3.F32.PACK_AB_MERGE_C R16, RZ, R16, RZ ;  /* 0x00000010ff10723e */ /* 0x000fe400048070ff */
[----:B0-----:R-:W-:-:S04]  /*66960*/  @!P6 IADD3 R22, P4, P5, R24, R18, R7 ;  /* 0x000000121816e210 */ /* 0x001fc80007d9e007 */
[----:B------:R-:W-:Y:S01]  /*66970*/  @!P6 IADD3.X R23, R29, R19, R6, P4, P5 ;  /* 0x000000131d17e210 */ /* 0x000fe200027ea406 */
[----:B------:R3:W-:Y:S04]  /*66980*/  @!P3 STG.E.U8 desc[UR30][R20.64+0x41], R16 ;  /* 0x000041101400b986 */ /* 0x0007e8000c10111e */
[----:B------:R0:W-:Y:S01]  /*66990*/  @!P6 STL.64 [R1+0xa8], R22 ;  /* 0x0000a8160100e387 */ /* 0x0001e20000100a00 */
[----:B---3--:R-:W-:-:S03]  /*669a0*/  FMUL R16, R14, UR26 ;  /* 0x0000001a0e107c20 */ /* 0x008fc60008400000 */
[----:B------:R-:W3:Y:S01]  /*669b0*/  LDL.LU R14, [R1+0x920] ;  /* 0x00092000010e7983 */ /* 0x000ee20000300800 */
[----:B------:R-:W-:-:S13]  /*669c0*/  ISETP.LT.OR P5, PT, R28, 0x152, !P2 ;  /* 0x000001521c00780c */ /* 0x000fda00057a1670 */
[----:B------:R-:W0:Y:S01]  /*669d0*/  @!P5 LDC.64 R18, c[0x0][0x5c0] ;  /* 0x00017000ff12db82 */ /* 0x000e220000000a00 */
[----:B------:R-:W-:-:S04]  /*669e0*/  LOP3.LUT R11, R11, 0xffbfffff, RZ, 0xc0, !PT ;  /* 0xffbfffff0b0b7812 */ /* 0x000fc800078ec0ff */
[----:B------:R-:W-:-:S04]  /*669f0*/  @P0 LOP3.LUT R11, R11, 0x400000, RZ, 0xfc, !PT ;  /* 0x004000000b0b0812 */ /* 0x000fc800078efcff */
[----:B------:R-:W-:-:S04]  /*66a00*/  LOP3.LUT R11, R11, 0xffdfffff, RZ, 0xc0, !PT ;  /* 0xffdfffff0b0b7812 */ /* 0x000fc800078ec0ff */
[----:B------:R-:W-:-:S04]  /*66a10*/  @P6 LOP3.LUT R11, R11, 0x200000, RZ, 0xfc, !PT ;  /* 0x002000000b0b6812 */ /* 0x000fc800078efcff */
[----:B------:R-:W-:Y:S02]  /*66a20*/  LOP3.LUT R11, R11, 0xffefffff, RZ, 0xc0, !PT ;  /* 0xffefffff0b0b7812 */ /* 0x000fe400078ec0ff */
[----:B0-----:R-:W-:-:S04]  /*66a30*/  @!P5 IADD3 R22, P3, P4, R24, R18, R7 ;  /* 0x000000121816d210 */ /* 0x001fc80007c7e007 */
[----:B------:R-:W-:Y:S02]  /*66a40*/  @!P5 IADD3.X R23, R29, R19, R6, P3, P4 ;  /* 0x000000131d17d210 */ /* 0x000fe40001fe8406 */
[----:B------:R-:W-:-:S03]  /*66a50*/  @P5 LOP3.LUT R11, R11, 0x100000, RZ, 0xfc, !PT ;  /* 0x001000000b0b5812 */ /* 0x000fc600078efcff */
[----:B------:R-:W-:Y:S01]  /*66a60*/  @!P5 STL.64 [R1+0x78], R22 ;  /* 0x000078160100d387 */ /* 0x000fe20000100a00 */
[----:B------:R-:W-:-:S13]  /*66a70*/  ISETP.LT.OR P5, PT, R28, 0x159, !P2 ;  /* 0x000001591c00780c */ /* 0x000fda00057a1670 */
[----:B------:R-:W0:Y:S01]  /*66a80*/  @!P5 LDC.64 R18, c[0x0][0x5c0] ;  /* 0x00017000ff12db82 */ /* 0x000e220000000a00 */
[----:B------:R-:W-:Y:S02]  /*66a90*/  LOP3.LUT P6, RZ, R17, 0x40000000, RZ, 0xc0, !PT ;  /* 0x4000000011ff7812 */ /* 0x000fe400078cc0ff */
[----:B0-----:R-:W-:-:S04]  /*66aa0*/  @!P5 IADD3 R20, P3, P4, R24, R18, R7 ;  /* 0x000000121814d210 */ /* 0x001fc80007c7e007 */
[----:B------:R-:W-:-:S05]  /*66ab0*/  @!P5 IADD3.X R21, R29, R19, R6, P3, P4 ;  /* 0x000000131d15d210 */ /* 0x000fca0001fe8406 */
[----:B------:R0:W-:Y:S04]  /*66ac0*/  @!P5 STL.64 [R1+0xf8], R20 ;  /* 0x0000f8140100d387 */ /* 0x0001e80000100a00 */
[----:B------:R-:W4:Y:S01]  /*66ad0*/  LDL.LU R90, [R1+0x924] ;  /* 0x00092400015a7983 */ /* 0x000f220000300800 */
[----:B------:R-:W-:-:S05]  /*66ae0*/  F2FP.SATFINITE.E4M3.F32.PACK_AB_MERGE_C R16, RZ, R16, RZ ;  /* 0x00000010ff10723e */ /* 0x000fca00048070ff */
[----:B------:R2:W-:Y:S01]  /*66af0*/  @!P6 STG.E.U8 desc[UR30][R144.64+0x48], R16 ;  /* 0x000048109000e986 */ /* 0x0005e2000c10111e */
[----:B------:R-:W-:Y:S02]  /*66b00*/  ISETP.LT.OR P3, PT, R28, 0x49, !P1 ;  /* 0x000000491c00780c */ /* 0x000fe40004f61670 */
[----:B------:R-:W-:-:S11]  /*66b10*/  LOP3.LUT P0, RZ, R0, 0x10, RZ, 0xc0, !PT ;  /* 0x0000001000ff7812 */ /* 0x000fd6000780c0ff */
[----:B0-----:R-:W0:Y:S01]  /*66b20*/  @!P3 LDC.64 R20, c[0x0][0x5c0] ;  /* 0x00017000ff14bb82 */ /* 0x001e220000000a00 */
[----:B--2---:R-:W-:Y:S02]  /*66b30*/  FMUL R16, R91, UR26 ;  /* 0x0000001a5b107c20 */ /* 0x004fe40008400000 */
[----:B------:R-:W2:Y:S03]  /*66b40*/  LDL.LU R91, [R1+0x928] ;  /* 0x00092800015b7983 */ /* 0x000ea60000300800 */
        /* <DEDUP_REMOVED lines=8> */
[----:B------:R-:W0:Y:S02]  /*66bd0*/  @!P0 LDC.64 R18, c[0x0][0x5c0] ;  /* 0x00017000ff128b82 */ /* 0x000e240000000a00 */
[----:B0-----:R-:W-:-:S04]  /*66be0*/  @!P0 IADD3 R144, P5, P6, R24, R18, R7 ;  /* 0x0000001218908210 */ /* 0x001fc80007ebe007 */
[----:B------:R-:W-:Y:S01]  /*66bf0*/  @!P0 IADD3.X R145, R29, R19, R6, P5, P6 ;  /* 0x000000131d918210 */ /* 0x000fe20002fec406 */
[----:B------:R-:W-:Y:S04]  /*66c00*/  STL [R1+0xfbc], R144 ;  /* 0x000fbc9001007387 */ /* 0x000fe80000100800 */
[----:B------:R-:W-:Y:S01]  /*66c10*/  STL [R1+0xfb8], R145 ;  /* 0x000fb89101007387 */ /* 0x000fe20000100800 */
[----:B------:R-:W-:Y:S02]  /*66c20*/  @!P3 IMAD.X R21, R22, 0x1, R21, P4 ;  /* 0x000000011615b824 */ /* 0x000fe400020e0615 */
[----:B---3--:R-:W-:Y:S02]  /*66c30*/  FMUL R16, R14, UR26 ;  /* 0x0000001a0e107c20 */ /* 0x008fe40008400000 */
[----:B------:R-:W3:Y:S03]  /*66c40*/  LDL.LU R14, [R1+0x92c] ;  /* 0x00092c00010e7983 */ /* 0x000ee60000300800 */
        /* <DEDUP_REMOVED lines=14> */
[----:B------:R-:W-:Y:S02]  /*66d30*/  @!P6 IADD3.X R23, R29, R19, R6, P4, P5 ;  /* 0x000000131d17e210 */ /* 0x000fe400027ea406 */
[----:B------:R-:W-:-:S13]  /*66d40*/  ISETP.LT.OR P5, PT, R28, 0x162, !P2 ;  /* 0x000001621c00780c */ /* 0x000fda00057a1670 */
[----:B------:R-:W0:Y:S01]  /*66d50*/  @!P5 LDC.64 R18, c[0x0][0x5c0] ;  /* 0x00017000ff12db82 */ /* 0x000e220000000a00 */
[----:B----4-:R-:W-:-:S05]  /*66d60*/  FMUL R16, R90, UR26 ;  /* 0x0000001a5a107c20 */ /* 0x010fca0008400000 */
[----:B------:R-:W-:-:S05]  /*66d70*/  F2FP.SATFINITE.E4M3.F32.PACK_AB_MERGE_C R16, RZ, R16, RZ ;  /* 0x00000010ff10723e */ /* 0x000fca00048070ff */
[----:B------:R2:W-:Y:S04]  /*66d80*/  @!P3 STG.E.U8 desc[UR30][R20.64+0x49], R16 ;  /* 0x000049101400b986 */ /* 0x0005e8000c10111e */
[----:B------:R-:W-:Y:S01]  /*66d90*/  @!P6 STL.64 [R1+0xc8], R22 ;  /* 0x0000c8160100e387 */ /* 0x000fe20000100a00 */
[----:B0-----:R-:W-:-:S04]  /*66da0*/  @!P5 IADD3 R142, P3, P4, R24, R18, R7 ;  /* 0x00000012188ed210 */ /* 0x001fc80007c7e007 */
[----:B------:R-:W-:Y:S01]  /*66db0*/  @!P5 IADD3.X R143, R29, R19, R6, P3, P4 ;  /* 0x000000131d8fd210 */ /* 0x000fe20001fe8406 */
[----:B------:R-:W-:Y:S04]  /*66dc0*/  STL [R1+0xfac], R142 ;  /* 0x000fac8e01007387 */ /* 0x000fe80000100800 */
[----:B------:R-:W-:Y:S01]  /*66dd0*/  STL [R1+0xfa8], R143 ;  /* 0x000fa88f01007387 */ /* 0x000fe20000100800 */
[----:B------:R-:W-:-:S04]  /*66de0*/  LOP3.LUT R11, R11, 0xfffbffff, RZ, 0xc0, !PT ;  /* 0xfffbffff0b0b7812 */ /* 0x000fc800078ec0ff */
[----:B------:R-:W-:-:S04]  /*66df0*/  @P0 LOP3.LUT R11, R11, 0x40000, RZ, 0xfc, !PT ;  /* 0x000400000b0b0812 */ /* 0x000fc800078efcff */
[----:B------:R-:W-:Y:S01]  /*66e00*/  LOP3.LUT R11, R11, 0xfffdffff, RZ, 0xc0, !PT ;  /* 0xfffdffff0b0b7812 */ /* 0x000fe200078ec0ff */
[----:B--2---:R-:W-:Y:S02]  /*66e10*/  FMUL R16, R91, UR26 ;  /* 0x0000001a5b107c20 */ /* 0x004fe40008400000 */
[----:B------:R-:W2:Y:S01]  /*66e20*/  LDL.LU R91, [R1+0x930] ;  /* 0x00093000015b7983 */ /* 0x000ea20000300800 */
[----:B------:R-:W-:-:S04]  /*66e30*/  @P6 LOP3.LUT R11, R11, 0x20000, RZ, 0xfc, !PT ;  /* 0x000200000b0b6812 */ /* 0x000fc800078efcff */
[----:B------:R-:W-:-:S04]  /*66e40*/  LOP3.LUT R11, R11, 0xfffeffff, RZ, 0xc0, !PT ;  /* 0xfffeffff0b0b7812 */ /* 0x000fc800078ec0ff */
[----:B------:R-:W-:Y:S02]  /*66e50*/  @P5 LOP3.LUT R11, R11, 0x10000, RZ, 0xfc, !PT ;  /* 0x000100000b0b5812 */ /* 0x000fe400078efcff */
[----:B------:R-:W-:-:S13]  /*66e60*/  ISETP.LT.OR P5, PT, R28, 0x169, !P2 ;  /* 0x000001691c00780c */ /* 0x000fda00057a1670 */
[----:B------:R-:W0:Y:S01]  /*66e70*/  @!P5 LDC.64 R18, c[0x0][0x5c0] ;  /* 0x00017000ff12db82 */ /* 0x000e220000000a00 */
[----:B------:R-:W-:Y:S02]  /*66e80*/  LOP3.LUT P6, RZ, R17, 0x20000000, RZ, 0xc0, !PT ;  /* 0x2000000011ff7812 */ /* 0x000fe400078cc0ff */
[----:B0-----:R-:W-:-:S04]  /*66e90*/  @!P5 IADD3 R140, P3, P4, R24, R18, R7 ;  /* 0x00000012188cd210 */ /* 0x001fc80007c7e007 */
[----:B------:R-:W-:Y:S01]  /*66ea0*/  @!P5 IADD3.X R141, R29, R19, R6, P3, P4 ;  /* 0x000000131d8dd210 */ /* 0x000fe20001fe8406 */
[----:B------:R-:W-:Y:S04]  /*66eb0*/  STL [R1+0xfa0], R140 ;  /* 0x000fa08c01007387 */ /* 0x000fe80000100800 */
[----:B------:R-:W-:Y:S04]  /*66ec0*/  STL [R1+0xf9c], R141 ;  /* 0x000f9c8d01007387 */ /* 0x000fe80000100800 */
[----:B------:R-:W4:Y:S01]  /*66ed0*/  LDL.LU R90, [R1+0x934] ;  /* 0x00093400015a7983 */ /* 0x000f220000300800 */
[----:B------:R-:W-:-:S05]  /*66ee0*/  F2FP.SATFINITE.E4M3.F32.PACK_AB_MERGE_C R16, RZ, R16, RZ ;  /* 0x00000010ff10723e */ /* 0x000fca00048070ff */
[----:B------:R3:W-:Y:S02]  /*66ef0*/  @!P6 STG.E.U8 desc[UR30][R88.64+0x50], R16 ;  /* 0x000050105800e986 */ /* 0x0007e4000c10111e */
[----:B---3--:R-:W-:Y:S02]  /*66f00*/  FMUL R16, R14, UR26 ;  /* 0x0000001a0e107c20 */ /* 0x008fe40008400000 */
        /* <DEDUP_REMOVED lines=12> */
[----:B------:R-:W0:Y:S03]  /*66fd0*/  @!P0 LDC.64 R18, c[0x0][0x5c0] ;  /* 0x00017000ff128b82 */ /* 0x000e260000000a00 */
[----:B------:R-:W-:Y:S01]  /*66fe0*/  @!P3 IMAD.X R21, R22, 0x1, R21, P4 ;  /* 0x000000011615b824 */ /* 0x000fe200020e0615 */
[----:B------:R-:W-:Y:S02]  /*66ff0*/  LOP3.LUT R17, R17, 0xefffffff, RZ, 0xc0, !PT ;  /* 0xefffffff11117812 */ /* 0x000fe400078ec0ff */
[----:B0-----:R-:W-:-:S04]  /*67000*/  @!P0 IADD3 R130, P5, P6, R24, R18, R7 ;  /* 0x0000001218828210 */ /* 0x001fc80007ebe007 */
[----:B------:R-:W-:Y:S02]  /*67010*/  @!P0 IADD3.X R131, R29, R19, R6, P5, P6 ;  /* 0x000000131d838210 */ /* 0x000fe40002fec406 */
[----:B------:R-:W-:-:S13]  /*67020*/  LOP3.LUT P6, RZ, R0, 0x20000000, RZ, 0xc0, !PT ;  /* 0x2000000000ff7812 */ /* 0x000fda00078cc0ff */
[----:B------:R-:W-:Y:S02]  /*67030*/  @P6 LOP3.LUT R17, R17, 0x10000000, RZ, 0xfc, !PT ;  /* 0x1000000011116812 */ /* 0x000fe400078efcff */
[----:B------:R-:W-:Y:S01]  /*67040*/  ISETP.LT.OR P6, PT, R28, 0x171, !P2 ;  /* 0x000001711c00780c */ /* 0x000fe200057c1670 */
[----:B------:R-:W-:Y:S04]  /*67050*/  STL [R1+0xfa4], R130 ;  /* 0x000fa48201007387 */ /* 0x000fe80000100800 */
[----:B------:R-:W-:Y:S01]  /*67060*/  STL [R1+0xf98], R131 ;  /* 0x000f988301007387 */ /* 0x000fe20000100800 */
[----:B--2---:R-:W-:-:S03]  /*67070*/  FMUL R16, R91, UR26 ;  /* 0x0000001a5b107c20 */ /* 0x004fc60008400000 */
[----:B------:R-:W2:Y:S02]  /*67080*/  LDL.LU R91, [R1+0x93c] ;  /* 0x00093c00015b7983 */ /* 0x000ea40000300800 */
        /* <DEDUP_REMOVED lines=16> */
[----:B------:R-:W-:Y:S01]  /*67190*/  STL [R1+0xf90], R126 ;  /* 0x000f907e01007387 */ /* 0x000fe20000100800 */
[----:B0-----:R-:W-:-:S03]  /*671a0*/  @!P5 IADD3 R124, P3, P4, R24, R18, R7 ;  /* 0x00000012187cd210 */ /* 0x001fc60007c7e007 */
[----:B------:R-:W-:Y:S01]  /*671b0*/  STL [R1+0xf8c], R127 ;  /* 0x000f8c7f01007387 */ /* 0x000fe20000100800 */
[----:B------:R-:W-:-:S03]  /*671c0*/  @!P5 IADD3.X R125, R29, R19, R6, P3, P4 ;  /* 0x000000131d7dd210 */ /* 0x000fc60001fe8406 */
[----:B------:R-:W-:Y:S01]  /*671d0*/  STL [R1+0xf94], R124 ;  /* 0x000f947c01007387 */ /* 0x000fe20000100800 */
[----:B---3--:R-:W-:-:S03]  /*671e0*/  FMUL R16, R14, UR26 ;  /* 0x0000001a0e107c20 */ /* 0x008fc60008400000 */
[----:B------:R-:W-:Y:S04]  /*671f0*/  STL [R1+0xf88], R125 ;  /* 0x000f887d01007387 */ /* 0x000fe80000100800 */
[----:B------:R-:W3:Y:S01]  /*67200*/  LDL.LU R14, [R1+0x940] ;  /* 0x00094000010e7983 */ /* 0x000ee20000300800 */
[----:B------:R-:W-:-:S04]  /*67210*/  LOP3.LUT R11, R11, 0xffffbfff, RZ, 0xc0, !PT ;  /* 0xffffbfff0b0b7812 */ /* 0x000fc800078ec0ff */
[----:B------:R-:W-:-:S04]  /*67220*/  @P0 LOP3.LUT R11, R11, 0x4000, RZ, 0xfc, !PT ;  /* 0x000040000b0b0812 */ /* 0x000fc800078efcff */
[----:B------:R-:W-:-:S04]  /*67230*/  LOP3.LUT R11, R11, 0xffffdfff, RZ, 0xc0, !PT ;  /* 0xffffdfff0b0b7812 */ /* 0x000fc800078ec0ff */
[----:B------:R-:W-:-:S04]  /*67240*/  @P6 LOP3.LUT R11, R11, 0x2000, RZ, 0xfc, !PT ;  /* 0x000020000b0b6812 */ /* 0x000fc800078efcff */
[----:B------:R-:W-:-:S04]  /*67250*/  LOP3.LUT R11, R11, 0xffffefff, RZ, 0xc0, !PT ;  /* 0xffffefff0b0b7812 */ /* 0x000fc800078ec0ff */
[----:B------:R-:W-:Y:S02]  /*67260*/  @P5 LOP3.LUT R11, R11, 0x1000, RZ, 0xfc, !PT ;  /* 0x000010000b0b5812 */ /* 0x000fe400078efcff */
[----:B------:R-:W-:-:S13]  /*67270*/  ISETP.LT.OR P5, PT, R28, 0x179, !P2 ;  /* 0x000001791c00780c */ /* 0x000fda00057a1670 */
[----:B------:R-:W0:Y:S01]  /*67280*/  @!P5 LDC.64 R18, c[0x0][0x5c0] ;  /* 0x00017000ff12db82 */ /* 0x000e220000000a00 */
[----:B------:R-:W-:Y:S02]  /*67290*/  LOP3.LUT P6, RZ, R17, 0x10000000, RZ, 0xc0, !PT ;  /* 0x1000000011ff7812 */ /* 0x000fe400078cc0ff */
[----:B------:R-:W-:Y:S02]  /*672a0*/  F2FP.SATFINITE.E4M3.F32.PACK_AB_MERGE_C R16, RZ, R16, RZ ;  /* 0x00000010ff10723e */ /* 0x000fe400048070ff */
[----:B------:R-:W-:Y:S02]  /*672b0*/  LOP3.LUT P0, RZ, R0, 0x2000, RZ, 0xc0, !PT ;  /* 0x0000200000ff7812 */ /* 0x000fe4000780c0ff */
[----:B0-----:R-:W-:-:S04]  /*672c0*/  @!P5 IADD3 R122, P3, P4, R24, R18, R7 ;  /* 0x00000012187ad210 */ /* 0x001fc80007c7e007 */
[----:B------:R-:W-:Y:S02]  /*672d0*/  @!P5 IADD3.X R123, R29, R19, R6, P3, P4 ;  /* 0x000000131d7bd210 */ /* 0x000fe40001fe8406 */
[----:B------:R-:W-:Y:S01]  /*672e0*/  ISETP.LT.OR P3, PT, R28, 0x59, !P1 ;  /* 0x000000591c00780c */ /* 0x000fe20004f61670 */
[----:B------:R2:W-:-:S12]  /*672f0*/  @!P6 STG.E.U8 desc[UR30][R148.64+0x58], R16 ;  /* 0x000058109400e986 */ /* 0x0005d8000c10111e */
[----:B------:R-:W0:Y:S01]  /*67300*/  @!P3 LDC.64 R20, c[0x0][0x5c0] ;  /* 0x00017000ff14bb82 */ /* 0x000e220000000a00 */
[----:B------:R-:W-:-:S04]  /*67310*/  LOP3.LUT R11, R11, 0xfffff7ff, RZ, 0xc0, !PT ;  /* 0xfffff7ff0b0b7812 */ /* 0x000fc800078ec0ff */
[----:B------:R-:W-:Y:S02]  /*67320*/  @P5 LOP3.LUT R11, R11, 0x800, RZ, 0xfc, !PT ;  /* 0x000008000b0b5812 */ /* 0x000fe400078efcff */
[----:B------:R-:W-:Y:S01]  /*67330*/  @!P3 IADD3 R18, P4, P5, R3, R24, R9 ;  /* 0x000000180312b210 */ /* 0x000fe20007d9e009 */
[----:B------:R-:W-:Y:S04]  /*67340*/  STL [R1+0xf80], R122 ;  /* 0x000f807a01007387 */ /* 0x000fe80000100800 */
[----:B------:R-:W-:Y:S04]  /*67350*/  STL [R1+0xf7c], R123 ;  /* 0x000f7c7b01007387 */ /* 0x000fe80000100800 */
[----:B------:R-:W4:Y:S01]  /*67360*/  LDL.LU R90, [R1+0x944] ;  /* 0x00094400015a7983 */ /* 0x000f220000300800 */
[----:B------:R-:W-:Y:S01]  /*67370*/  @!P3 IADD3.X R22, R4, R29, R8, P4, P5 ;  /* 0x0000001d0416b210 */ /* 0x000fe200027ea408 */
[----:B--2---:R-:W-:-:S05]  /*67380*/  FMUL R16, R91, UR26 ;  /* 0x0000001a5b107c20 */ /* 0x004fca0008400000 */
[----:B------:R-:W-:-:S05]  /*67390*/  F2FP.SATFINITE.E4M3.F32.PACK_AB_MERGE_C R16, RZ, R16, RZ ;  /* 0x00000010ff10723e */ /* 0x000fca00048070ff */
[----:B------:R3:W-:Y:S01]  /*673a0*/  @!P0 STG.E.U8 desc[UR30][R54.64+0x59], R16 ;  /* 0x0000591036008986 */ /* 0x0007e2000c10111e */
[----:B------:R-:W-:Y:S02]  /*673b0*/  ISETP.LT.OR P0, PT, R28, 0x17a, !P2 ;  /* 0x0000017a1c00780c */ /* 0x000fe40005701670 */
[----:B0-----:R-:W-:-:S11]  /*673c0*/  @!P3 IADD3 R20, P2, R18, R20, RZ ;  /* 0x000000141214b210 */ /* 0x001fd60007f5e0ff */
[----:B------:R-:W0:Y:S02]  /*673d0*/  @!P0 LDC.64 R18, c[0x0][0x5c0] ;  /* 0x00017000ff128b82 */ /* 0x000e240000000a00 */
[----:B0-----:R-:W-:-:S04]  /*673e0*/  @!P0 IADD3 R120, P4, P5, R24, R18, R7 ;  /* 0x0000001218788210 */ /* 0x001fc80007d9e007 */
[----:B------:R-:W-:Y:S01]  /*673f0*/  @!P0 IADD3.X R121, R29, R19, R6, P4, P5 ;  /* 0x000000131d798210 */ /* 0x000fe200027ea406 */
[----:B------:R-:W-:Y:S04]  /*67400*/  STL [R1+0xf84], R120 ;  /* 0x000f847801007387 */ /* 0x000fe80000100800 */
[----:B------:R-:W-:Y:S01]  /*67410*/  STL [R1+0xf78], R121 ;  /* 0x000f787901007387 */ /* 0x000fe20000100800 */
[----:B---3--:R-:W-:-:S03]  /*67420*/  FMUL R16, R14, UR26 ;  /* 0x0000001a0e107c20 */ /* 0x008fc60008400000 */
[----:B------:R-:W2:Y:S04]  /*67430*/  LDL.LU R14, [R1+0x948] ;  /* 0x00094800010e7983 */ /* 0x000ea80000300800 */
[----:B------:R-:W3:Y:S01]  /*67440*/  LDL.LU R91, [R1+0x94c] ;  /* 0x00094c00015b7983 */ /* 0x000ee20000300800 */
[----:B------:R-:W-:Y:S01]  /*67450*/  @!P3 IMAD.X R21, R22, 0x1, R21, P2 ;  /* 0x000000011615b824 */ /* 0x000fe200010e0615 */
[----:B------:R-:W-:Y:S02]  /*67460*/  ISETP.LT.OR P2, PT, R28, 0x5a, !P1 ;  /* 0x0000005a1c00780c */ /* 0x000fe40004f41670 */
[----:B------:R-:W-:Y:S02]  /*67470*/  LOP3.LUT P5, RZ, R2, 0x40000000, RZ, 0xc0, !PT ;  /* 0x4000000002ff7812 */ /* 0x000fe400078ac0ff */
[----:B------:R-:W-:-:S09]  /*67480*/  LOP3.LUT R11, R11, 0xfffffbff, RZ, 0xc0, !PT ;  /* 0xfffffbff0b0b7812 */ /* 0x000fd200078ec0ff */
[----:B------:R-:W0:Y:S01]  /*67490*/  @!P2 LDC.64 R18, c[0x0][0x5c0] ;  /* 0x00017000ff12ab82 */ /* 0x000e220000000a00 */
[----:B------:R-:W-:Y:S02]  /*674a0*/  @P0 LOP3.LUT R11, R11, 0x400, RZ, 0xfc, !PT ;  /* 0x000004000b0b0812 */ /* 0x000fe400078efcff */
[----:B------:R-:W-:Y:S02]  /*674b0*/  LOP3.LUT R17, R17, 0xf7ffffff, RZ, 0xc0, !PT ;  /* 0xf7ffffff11117812 */ /* 0x000fe400078ec0ff */
[----:B------:R-:W-:Y:S02]  /*674c0*/  F2FP.SATFINITE.E4M3.F32.PACK_AB_MERGE_C R16, RZ, R16, RZ ;  /* 0x00000010ff10723e */ /* 0x000fe400048070ff */
[----:B------:R-:W-:Y:S02]  /*674d0*/  ISETP.GE.AND P0, PT, R15, 0x101, PT ;  /* 0x000001010f00780c */ /* 0x000fe40003f06270 */
[----:B------:R-:W-:Y:S01]  /*674e0*/  @P5 LOP3.LUT R17, R17, 0x8000000, RZ, 0xfc, !PT ;  /* 0x0800000011115812 */ /* 0x000fe200078efcff */
[----:B------:R1:W-:Y:S01]  /*674f0*/  @!P3 STG.E.U8 desc[UR30][R20.64+0x58], R16 ;  /* 0x000058101400b986 */ /* 0x0003e2000c10111e */
[----:B------:R-:W-:-:S02]  /*67500*/  ISETP.LT.OR P5, PT, R28, 0xc1, !P0 ;  /* 0x000000c11c00780c */ /* 0x000fc400047a1670 */
[----:B-1----:R-:W-:-:S04]  /*67510*/  @!P2 IADD3 R20, P3, P4, R3, R24, R9 ;  /* 0x000000180314a210 */ /* 0x002fc80007c7e009 */
[----:B------:R-:W-:Y:S02]  /*67520*/  @!P2 IADD3.X R16, R4, R29, R8, P3, P4 ;  /* 0x0000001d0410a210 */ /* 0x000fe40001fe8408 */
[----:B0-----:R-:W-:-:S05]  /*67530*/  @!P2 IADD3 R20, P3, R20, R18, RZ ;  /* 0x000000121414a210 */ /* 0x001fca0007f7e0ff */
        /* <DEDUP_REMOVED lines=13> */
[----:B------:R-:W-:Y:S04]  /*67610*/  STL [R1+0xf74], R116 ;  /* 0x000f747401007387 */ /* 0x000fe80000100800 */
[----:B------:R-:W-:Y:S01]  /*67620*/  STL [R1+0xf70], R117 ;  /* 0x000f707501007387 */ /* 0x000fe20000100800 */
[----:B------:R-:W-:-:S04]  /*67630*/  LOP3.LUT R11, R11, 0xfffffdff, RZ, 0xc0, !PT ;  /* 0xfffffdff0b0b7812 */ /* 0x000fc800078ec0ff */
[----:B------:R-:W-:-:S04]  /*67640*/  @P5 LOP3.LUT R11, R11, 0x200, RZ, 0xfc, !PT ;  /* 0x000002000b0b5812 */ /* 0x000fc800078efcff */
[----:B------:R-:W-:-:S04]  /*67650*/  LOP3.LUT R11, R11, 0xfffffeff, RZ, 0xc0, !PT ;  /* 0xfffffeff0b0b7812 */ /* 0x000fc800078ec0ff */
[----:B------:R-:W-:Y:S02]  /*67660*/  @P4 LOP3.LUT R11, R11, 0x100, RZ, 0xfc, !PT ;  /* 0x000001000b0b4812 */ /* 0x000fe400078efcff */
[----:B------:R-:W-:-:S13]  /*67670*/  ISETP.LT.OR P4, PT, R28, 0xc9, !P0 ;  /* 0x000000c91c00780c */ /* 0x000fda0004781670 */
[----:B------:R-:W0:Y:S01]  /*67680*/  @!P4 LDC.64 R18, c[0x0][0x5c0] ;  /* 0x00017000ff12cb82 */ /* 0x000e220000000a00 */
[----:B------:R-:W-:Y:S01]  /*67690*/  LOP3.LUT P5, RZ, R17, 0x8000000, RZ, 0xc0, !PT ;  /* 0x0800000011ff7812 */ /* 0x000fe200078ac0ff */
[----:B--2---:R-:W-:Y:S02]  /*676a0*/  FMUL R16, R14, UR26 ;  /* 0x0000001a0e107c20 */ /* 0x004fe40008400000 */
[----:B------:R-:W2:Y:S01]  /*676b0*/  LDL.LU R14, [R1+0x950] ;  /* 0x00095000010e7983 */ /* 0x000ea20000300800 */
        /* <DEDUP_REMOVED lines=22> */
[----:B------:R-:W-:Y:S01]  /*67820*/  @!P6 IADD3.X R113, R29, R19, R8, P4, P5 ;  /* 0x000000131d71e210 */ /* 0x000fe200027ea408 */
[----:B------:R-:W-:Y:S04]  /*67830*/  STL [R1+0xf64], R112 ;  /* 0x000f647001007387 */ /* 0x000fe80000100800 */
[----:B------:R-:W-:Y:S01]  /*67840*/  STL [R1+0xf58], R113 ;  /* 0x000f587101007387 */ /* 0x000fe20000100800 */
        /* <DEDUP_REMOVED lines=46> */
[----:B------:R2:W-:Y:S01]  /*67b30*/  @!P5 STG.E.U8 desc[UR30][R92.64+0x68], R16 ;  /* 0x000068105c00d986 */ /* 0x0005e2000c10111e */
[----:B------:R-:W-:Y:S02]  /*67b40*/  ISETP.LT.OR P2, PT, R28, 0x69, !P1 ;  /* 0x000000691c00780c */ /* 0x000fe40004f41670 */
[----:B------:R-:W-:-:S11]  /*67b50*/  LOP3.LUT P6, RZ, R0, 0x1000, RZ, 0xc0, !PT ;  /* 0x0000100000ff7812 */ /* 0x000fd600078cc0ff */
[----:B------:R-:W0:Y:S01]  /*67b60*/  @!P2 LDC.64 R20, c[0x0][0x5c0] ;  /* 0x00017000ff14ab82 */ /* 0x000e220000000a00 */
        /* <DEDUP_REMOVED lines=18> */
[----:B------:R-:W-:Y:S01]  /*67c90*/  @P5 LOP3.LUT R17, R17, 0x2000000, RZ, 0xfc, !PT ;  /* 0x0200000011115812 */ /* 0x000fe200078efcff */
[----:B---3--:R-:W-:Y:S02]  /*67ca0*/  FMUL R16, R91, UR26 ;  /* 0x0000001a5b107c20 */ /* 0x008fe40008400000 */
[----:B------:R-:W3:Y:S03]  /*67cb0*/  LDL.LU R91, [R1+0x96c] ;  /* 0x00096c00015b7983 */ /* 0x000ee60000300800 */
[----:B------:R-:W-:-:S05]  /*67cc0*/  F2FP.SATFINITE.E4M3.F32.PACK_AB_MERGE_C R16, RZ, R16, RZ ;  /* 0x00000010ff10723e */ /* 0x000fca00048070ff */
[----:B------:R0:W-:Y:S01]  /*67cd0*/  @!P2 STG.E.U8 desc[UR30][R20.64+0x68], R16 ;  /* 0x000068101400a986 */ /* 0x0001e2000c10111e */
[----:B------:R-:W-:-:S13]  /*67ce0*/  ISETP.LT.OR P2, PT, R28, 0x6a, !P1 ;  /* 0x0000006a1c00780c */ /* 0x000fda0004f41670 */
[----:B------:R-:W1:Y:S01]  /*67cf0*/  @!P2 LDC.64 R18, c[0x0][0x5c0] ;  /* 0x00017000ff12ab82 */ /* 0x000e620000000a00 */
        /* <DEDUP_REMOVED lines=19> */
[----:B--2---:R-:W-:-:S03]  /*67e30*/  FMUL R16, R14, UR26 ;  /* 0x0000001a0e107c20 */ /* 0x004fc60008400000 */
[----:B------:R-:W2:Y:S01]  /*67e40*/  LDL.LU R14, [R1+0x970] ;  /* 0x00097000010e7983 */ /* 0x000ea20000300800 */
        /* <DEDUP_REMOVED lines=9> */
[----:B------:R-:W-:-:S11]  /*67ee0*/  F2FP.SATFINITE.E4M3.F32.PACK_AB_MERGE_C R16, RZ, R16, RZ ;  /* 0x00000010ff10723e */ /* 0x000fd600048070ff */
[----:B------:R3:W-:Y:S01]  /*67ef0*/  @!P5 STG.E.U8 desc[UR30][R152.64+0x70], R16 ;  /* 0x000070109800d986 */ /* 0x0007e2000c10111e */
[----:B0-----:R-:W-:-:S04]  /*67f00*/  @!P4 IADD3 R100, P2, P3, R24, R18, R9 ;  /* 0x000000121864c210 */ /* 0x001fc80007b5e009 */
[----:B------:R-:W-:Y:S01]  /*67f10*/  @!P4 IADD3.X R101, R29, R19, R8, P2, P3 ;  /* 0x000000131d65c210 */ /* 0x000fe200017e6408 */
[----:B------:R-:W-:Y:S04]  /*67f20*/  STL [R1+0xf24], R100 ;  /* 0x000f246401007387 */ /* 0x000fe80000100800 */
[----:B------:R-:W-:Y:S01]  /*67f30*/  STL [R1+0xf20], R101 ;  /* 0x000f206501007387 */ /* 0x000fe20000100800 */
[----:B---3--:R-:W-:-:S03]  /*67f40*/  FMUL R16, R91, UR26 ;  /* 0x0000001a5b107c20 */ /* 0x008fc60008400000 */
[----:B------:R-:W3:Y:S04]  /*67f50*/  LDL.LU R91, [R1+0x974] ;  /* 0x00097400015b7983 */ /* 0x000ee80000300800 */
        /* <DEDUP_REMOVED lines=19> */
[----:B------:R-:W-:Y:S01]  /*68090*/  LOP3.LUT R17, R17, 0xfeffffff, RZ, 0xc0, !PT ;  /* 0xfeffffff11117812 */ /* 0x000fe200078ec0ff */
[----:B--2---:R-:W-:-:S02]  /*680a0*/  FMUL R16, R14, UR26 ;  /* 0x0000001a0e107c20 */ /* 0x004fc40008400000 */
[----:B------:R-:W2:Y:S03]  /*680b0*/  LDL.LU R14, [R1+0x97c] ;  /* 0x00097c00010e7983 */ /* 0x000ea60000300800 */
[----:B------:R-:W-:-:S05]  /*680c0*/  F2FP.SATFINITE.E4M3.F32.PACK_AB_MERGE_C R16, RZ, R16, RZ ;  /* 0x00000010ff10723e */ /* 0x000fca00048070ff */
[----:B------:R0:W-:Y:S01]  /*680d0*/  @!P2 STG.E.U8 desc[UR30][R20.64+0x70], R16 ;  /* 0x000070101400a986 */ /* 0x0001e2000c10111e */
[----:B------:R-:W-:-:S13]  /*680e0*/  ISETP.LT.OR P2, PT, R28, 0x72, !P1 ;  /* 0x000000721c00780c */ /* 0x000fda0004f41670 */
[----:B------:R-:W1:Y:S01]  /*680f0*/  @!P2 LDC.64 R18, c[0x0][0x5c0] ;  /* 0x00017000ff12ab82 */ /* 0x000e620000000a00 */
        /* <DEDUP_REMOVED lines=11> */
[----:B------:R-:W-:Y:S04]  /*681b0*/  STL [R1+0xf10], R94 ;  /* 0x000f105e01007387 */ /* 0x000fe80000100800 */
[----:B------:R-:W-:Y:S01]  /*681c0*/  STL [R1+0xf0c], R95 ;  /* 0x000f0c5f01007387 */ /* 0x000fe20000100800 */
[----:B---3--:R-:W-:-:S05]  /*681d0*/  FMUL R16, R91, UR26 ;  /* 0x0000001a5b107c20 */ /* 0x008fca0008400000 */
[----:B------:R-:W-:-:S05]  /*681e0*/  F2FP.SATFINITE.E4M3.F32.PACK_AB_MERGE_C R16, RZ, R16, RZ ;  /* 0x00000010ff10723e */ /* 0x000fca00048070ff */
[----:B------:R4:W-:Y:S01]  /*681f0*/  @!P2 STG.E.U8 desc[UR30][R20.64+0x71], R16 ;  /* 0x000071101400a986 */ /* 0x0009e2000c10111e */
[----:B0-----:R-:W-:-:S04]  /*68200*/  @!P4 IADD3 R90, P2, P3, R24, R18, R9 ;  /* 0x00000012185ac210 */ /* 0x001fc80007b5e009 */
[----:B------:R-:W-:Y:S01]  /*68210*/  @!P4 IADD3.X R91, R29, R19, R8, P2, P3 ;  /* 0x000000131d5bc210 */ /* 0x000fe200017e6408 */
[----:B------:R-:W-:Y:S04]  /*68220*/  STL [R1+0xf14], R90 ;  /* 0x000f145a01007387 */ /* 0x000fe80000100800 */
[----:B------:R-:W-:Y:S01]  /*68230*/  STL [R1+0xf08], R91 ;  /* 0x000f085b01007387 */ /* 0x000fe20000100800 */
[----:B----4-:R-:W-:-:S03]  /*68240*/  FMUL R16, R59, UR26 ;  /* 0x0000001a3b107c20 */ /* 0x010fc60008400000 */
        /* <DEDUP_REMOVED lines=17> */
[----:B--2---:R-:W-:Y:S02]  /*68360*/  FMUL R16, R14, UR26 ;  /* 0x0000001a0e107c20 */ /* 0x004fe40008400000 */
[----:B------:R-:W2:Y:S01]  /*68370*/  LDL.LU R14, [R1+0x988] ;  /* 0x00098800010e7983 */ /* 0x000ea20000300800 */
        /* <DEDUP_REMOVED lines=13> */
[----:B0-----:R-:W-:-:S04]  /*68450*/  @!P6 IADD3 R88, P4, P5, R24, R18, R9 ;  /* 0x000000121858e210 */ /* 0x001fc80007d9e009 */
[----:B------:R-:W-:Y:S01]  /*68460*/  @!P6 IADD3.X R89, R29, R19, R8, P4, P5 ;  /* 0x000000131d59e210 */ /* 0x000fe200027ea408 */
[----:B------:R-:W-:Y:S04]  /*68470*/  STL [R1+0xefc], R88 ;  /* 0x000efc5801007387 */ /* 0x000fe80000100800 */
[----:B------:R-:W-:Y:S01]  /*68480*/  STL [R1+0xef8], R89 ;  /* 0x000ef85901007387 */ /* 0x000fe20000100800 */
[----:B------:R-:W-:Y:S02]  /*68490*/  LOP3.LUT P5, RZ, R0, 0x80000000, RZ, 0xc0, !PT ;  /* 0x8000000000ff7812 */ /* 0x000fe400078ac0ff */
[----:B------:R-:W-:-:S11]  /*684a0*/  LOP3.LUT R17, R17, 0xff7fffff, RZ, 0xc0, !PT ;  /* 0xff7fffff11117812 */ /* 0x000fd600078ec0ff */
[----:B------:R-:W-:Y:S02]  /*684b0*/  @P5 LOP3.LUT R17, R17, 0x800000, RZ, 0xfc, !PT ;  /* 0x0080000011115812 */ /* 0x000fe400078efcff */
[----:B------:R-:W-:Y:S01]  /*684c0*/  ISETP.LT.OR P5, PT, R28, 0x101, !P0 ;  /* 0x000001011c00780c */ /* 0x000fe200047a1670 */
[----:B---3--:R-:W-:Y:S02]  /*684d0*/  FMUL R16, R59, UR26 ;  /* 0x0000001a3b107c20 */ /* 0x008fe40008400000 */
[----:B------:R-:W3:Y:S03]  /*684e0*/  LDL.LU R59, [R1+0x98c] ;  /* 0x00098c00013b7983 */ /* 0x000ee60000300800 */
        /* <DEDUP_REMOVED lines=43> */
[----:B---3--:R-:W-:Y:S02]  /*687a0*/  FMUL R16, R59, UR26 ;  /* 0x0000001a3b107c20 */ /* 0x008fe40008400000 */
[----:B------:R-:W3:Y:S03]  /*687b0*/  LDL.LU R59, [R1+0x998] ;  /* 0x00099800013b7983 */ /* 0x000ee60000300800 */
        /* <DEDUP_REMOVED lines=42> */
[----:B---3--:R-:W-:-:S03]  /*68a60*/  FMUL R16, R59, UR26 ;  /* 0x0000001a3b107c20 */ /* 0x008fc60008400000 */
        /* <DEDUP_REMOVED lines=38> */
[----:B---3--:R-:W-:-:S05]  /*68cd0*/  FMUL R16, R59, UR26 ;  /* 0x0000001a3b107c20 */ /* 0x008fca0008400000 */
        /* <DEDUP_REMOVED lines=9> */
[----:B------:R-:W-:Y:S04]  /*68d70*/  STL [R1+0xebc], R72 ;  /* 0x000ebc4801007387 */ /* 0x000fe80000100800 */
[----:B------:R-:W-:Y:S04]  /*68d80*/  STL [R1+0xeb8], R73 ;  /* 0x000eb84901007387 */ /* 0x000fe80000100800 */
[----:B------:R-:W3:Y:S01]  /*68d90*/  LDL.LU R59, [R1+0x9ac] ;  /* 0x0009ac00013b7983 */ /* 0x000ee20000300800 */
        /* <DEDUP_REMOVED lines=33> */
[----:B------:R-:W-:-:S04]  /*68fb0*/  @!P2 IADD3 R18, P3, P4, R3, R24, R9 ;  /* 0x000000180312a210 */ /* 0x000fc80007c7e009 */
[----:B------:R-:W-:Y:S02]  /*68fc0*/  @!P2 IADD3.X R22, R4, R29, R8, P3, P4 ;  /* 0x0000001d0416a210 */ /* 0x000fe40001fe8408 */
[----:B0-----:R-:W-:Y:S01]  /*68fd0*/  @!P2 IADD3 R20, P3, R18, R20, RZ ;  /* 0x000000141214a210 */ /* 0x001fe20007f7e0ff */
[----:B------:R-:W-:Y:S04]  /*68fe0*/  STL [R1+0xfb0], R66 ;  /* 0x000fb04201007387 */ /* 0x000fe80000100800 */
[----:B------:R-:W-:Y:S04]  /*68ff0*/  STL [R1+0xea4], R67 ;  /* 0x000ea44301007387 */ /* 0x000fe80000100800 */
[----:B------:R-:W4:Y:S01]  /*69000*/  LDL.LU R61, [R1+0x9b4] ;  /* 0x0009b400013d7983 */ /* 0x000f220000300800 */
[----:B---3--:R-:W-:-:S05]  /*69010*/  FMUL R16, R59, UR26 ;  /* 0x0000001a3b107c20 */ /* 0x008fca0008400000 */
[----:B------:R-:W-:-:S05]  /*69020*/  F2FP.SATFINITE.E4M3.F32.PACK_AB_MERGE_C R16, RZ, R16, RZ ;  /* 0x00000010ff10723e */ /* 0x000fca00048070ff */
[----:B------:R2:W-:Y:S01]  /*69030*/  @!P6 STG.E.U8 desc[UR30][R202.64+0x91], R16 ;  /* 0x00009110ca00e986 */ /* 0x0005e2000c10111e */
[----:B------:R-:W-:-:S13]  /*69040*/  ISETP.LT.OR P6, PT, R28, 0x12a, !P0 ;  /* 0x0000012a1c00780c */ /* 0x000fda00047c1670 */
[----:B------:R-:W0:Y:S02]  /*69050*/  @!P6 LDC.64 R18, c[0x0][0x5c0] ;  /* 0x00017000ff12eb82 */ /* 0x000e240000000a00 */
[----:B0-----:R-:W-:-:S04]  /*69060*/  @!P6 IADD3 R64, P4, P5, R24, R18, R9 ;  /* 0x000000121840e210 */ /* 0x001fc80007d9e009 */
[----:B------:R-:W-:Y:S01]  /*69070*/  @!P6 IADD3.X R65, R29, R19, R8, P4, P5 ;  /* 0x000000131d41e210 */ /* 0x000fe200027ea408 */
[----:B------:R-:W-:Y:S04]  /*69080*/  STL [R1+0xfb4], R64 ;  /* 0x000fb44001007387 */ /* 0x000fe80000100800 */
[----:B------:R-:W-:Y:S01]  /*69090*/  STL [R1+0xea0], R65 ;  /* 0x000ea04101007387 */ /* 0x000fe20000100800 */
[----:B--2---:R-:W-:-:S03]  /*690a0*/  FMUL R16, R14, UR26 ;  /* 0x0000001a0e107c20 */ /* 0x004fc60008400000 */
[----:B------:R-:W2:Y:S01]  /*690b0*/  LDL.LU R14, [R1+0x9b8] ;  /* 0x0009b800010e7983 */ /* 0x000ea20000300800 */
[----:B------:R-:W-:Y:S01]  /*690c0*/  @!P2 IMAD.X R21, R22, 0x1, R21, P3 ;  /* 0x000000011615a824 */ /* 0x000fe200018e0615 */
[----:B------:R-:W-:Y:S02]  /*690d0*/  F2FP.SATFINITE.E4M3.F32.PACK_AB_MERGE_C R16, RZ, R16, RZ ;  /* 0x00000010ff10723e */ /* 0x000fe400048070ff */
[----:B------:R-:W3:Y:S04]  /*690e0*/  LDL.LU.64 R58, [R1+0x70] ;  /* 0x00007000013a7983 */ /* 0x000ee80000300a00 */
[----:B------:R0:W-:Y:S01]  /*690f0*/  @!P2 STG.E.U8 desc[UR30][R20.64+0x90], R16 ;  /* 0x000090101400a986 */ /* 0x0001e2000c10111e */
[----:B------:R-:W-:Y:S02]  /*69100*/  ISETP.LT.OR P2, PT, R28, 0x92, !P1 ;  /* 0x000000921c00780c */ /* 0x000fe40004f41670 */
[----:B------:R-:W-:Y:S01]  /*69110*/  LOP3.LUT P5, RZ, R2, 0x2, RZ, 0xc0, !PT ;  /* 0x0000000202ff7812 */ /* 0x000fe200078ac0ff */
[----:B------:R-:W3:Y:S10]  /*69120*/  LDL.LU R37, [R1+0x9bc] ;  /* 0x0009bc0001257983 */ /* 0x000ef40000300800 */
        /* <DEDUP_REMOVED lines=15> */
[----:B------:R2:W-:Y:S01]  /*69220*/  @!P2 STG.E.U8 desc[UR30][R20.64+0x91], R16 ;  /* 0x000091101400a986 */ /* 0x0005e2000c10111e */
[----:B0-----:R-:W-:-:S04]  /*69230*/  @!P4 IADD3 R60, P2, P3, R24, R18, R9 ;  /* 0x00000012183cc210 */ /* 0x001fc80007b5e009 */
[----:B------:R-:W-:Y:S01]  /*69240*/  @!P4 IADD3.X R61, R29, R19, R8, P2, P3 ;  /* 0x000000131d3dc210 */ /* 0x000fe200017e6408 */
[----:B------:R-:W-:Y:S04]  /*69250*/  STL [R1+0xfc4], R62 ;  /* 0x000fc43e01007387 */ /* 0x000fe80000100800 */
[----:B------:R-:W-:Y:S04]  /*69260*/  STL [R1+0xfc0], R63 ;  /* 0x000fc03f01007387 */ /* 0x000fe80000100800 */
        /* <DEDUP_REMOVED lines=10> */
[----:B------:R-:W-:Y:S02]  /*69310*/  ISETP.LT.OR P4, PT, R28, 0x139, !P0 ;  /* 0x000001391c00780c */ /* 0x000fe40004781670 */
[----:B------:R-:W-:-:S11]  /*69320*/  LOP3.LUT P5, RZ, R17, 0x100000, RZ, 0xc0, !PT ;  /* 0x0010000011ff7812 */ /* 0x000fd600078ac0ff */
[----:B------:R-:W0:Y:S01]  /*69330*/  @!P4 LDC.64 R18, c[0x0][0x5c0] ;  /* 0x00017000ff12cb82 */ /* 0x000e220000000a00 */
[----:B------:R-:W-:-:S05]  /*69340*/  F2FP.SATFINITE.E4M3.F32.PACK_AB_MERGE_C R16, RZ, R16, RZ ;  /* 0x00000010ff10723e */ /* 0x000fca00048070ff */
[----:B---3--:R0:W-:Y:S01]  /*69350*/  @!P5 STG.E.U8 desc[UR30][R58.64+0x98], R16 ;  /* 0x000098103a00d986 */ /* 0x0081e2000c10111e */
[----:B------:R-:W-:Y:S02]  /*69360*/  LOP3.LUT P6, RZ, R0, 0x8000, RZ, 0xc0, !PT ;  /* 0x0000800000ff7812 */ /* 0x000fe400078cc0ff */
[----:B0-----:R-:W-:-:S04]  /*69370*/  @!P4 IADD3 R58, P2, P3, R24, R18, R9 ;  /* 0x00000012183ac210 */ /* 0x001fc80007b5e009 */
[----:B------:R-:W-:Y:S02]  /*69380*/  @!P4 IADD3.X R59, R29, R19, R8, P2, P3 ;  /* 0x000000131d3bc210 */ /* 0x000fe400017e6408 */
[----:B------:R-:W-:Y:S01]  /*69390*/  ISETP.LT.OR P2, PT, R28, 0x99, !P1 ;  /* 0x000000991c00780c */ /* 0x000fe20004f41670 */
[----:B------:R-:W-:-:S05]  /*693a0*/  FMUL R16, R37, UR26 ;  /* 0x0000001a25107c20 */ /* 0x000fca0008400000 */
[----:B------:R-:W-:-:S07]  /*693b0*/  F2FP.SATFINITE.E4M3.F32.PACK_AB_MERGE_C R16, RZ, R16, RZ ;  /* 0x00000010ff10723e */ /* 0x000fce00048070ff */
[----:B------:R-:W0:Y:S01]  /*693c0*/  @!P2 LDC.64 R20, c[0x0][0x5c0] ;  /* 0x00017000ff14ab82 */ /* 0x000e220000000a00 */
[----:B------:R2:W-:Y:S01]  /*693d0*/  @!P6 STG.E.U8 desc[UR30][R232.64+0x99], R16 ;  /* 0x00009910e800e986 */ /* 0x0005e2000c10111e */
[----:B------:R-:W-:Y:S02]  /*693e0*/  ISETP.LT.OR P6, PT, R28, 0x13a, !P0 ;  /* 0x0000013a1c00780c */ /* 0x000fe400047c1670 */
[----:B------:R-:W-:-:S04]  /*693f0*/  LOP3.LUT R10, R10, 0xffffefff, RZ, 0xc0, !PT ;  /* 0xffffefff0a0a7812 */ /* 0x000fc800078ec0ff */
[----:B------:R-:W-:Y:S02]  /*69400*/  @P4 LOP3.LUT R10, R10, 0x1000, RZ, 0xfc, !PT ;  /* 0x000010000a0a4812 */ /* 0x000fe400078efcff */
[----:B------:R-:W-:-:S04]  /*69410*/  @!P2 IADD3 R18, P3, P4, R3, R24, R9 ;  /* 0x000000180312a210 */ /* 0x000fc80007c7e009 */
[----:B------:R-:W-:Y:S02]  /*69420*/  @!P2 IADD3.X R22, R4, R29, R8, P3, P4 ;  /* 0x0000001d0416a210 */ /* 0x000fe40001fe8408 */
[----:B0-----:R-:W-:Y:S02]  /*69430*/  @!P2 IADD3 R20, P3, R18, R20, RZ ;  /* 0x000000141214a210 */ /* 0x001fe40007f7e0ff */
[----:B------:R-:W0:Y:S01]  /*69440*/  @!P6 LDC.64 R18, c[0x0][0x5c0] ;  /* 0x00017000ff12eb82 */ /* 0x000e220000000a00 */
[----:B------:R-:W-:Y:S04]  /*69450*/  STL [R1+0xfd4], R58 ;  /* 0x000fd43a01007387 */ /* 0x000fe80000100800 */
[----:B------:R-:W-:Y:S04]  /*69460*/  STL [R1+0xfd0], R59 ;  /* 0x000fd03b01007387 */ /* 0x000fe80000100800 */
[----:B------:R-:W3:Y:S01]  /*69470*/  LDL.LU R26, [R1+0x9c4] ;  /* 0x0009c400011a7983 */ /* 0x000ee20000300800 */
        /* <DEDUP_REMOVED lines=8> */
[----:B------:R-:W4:Y:S04]  /*69500*/  LDL.LU.64 R46, [R1+0xb8] ;  /* 0x0000b800012e7983 */ /* 0x000f280000300a00 */
[----:B------:R0:W-:Y:S01]  /*69510*/  @!P2 STG.E.U8 desc[UR30][R20.64+0x98], R16 ;  /* 0x000098101400a986 */ /* 0x0001e2000c10111e */
[----:B------:R-:W-:Y:S02]  /*69520*/  ISETP.LT.OR P2, PT, R28, 0x9a, !P1 ;  /* 0x0000009a1c00780c */ /* 0x000fe40004f41670 */
[----:B------:R-:W-:Y:S01]  /*69530*/  LOP3.LUT P5, RZ, R5, 0x40, RZ, 0xc0, !PT ;  /* 0x0000004005ff7812 */ /* 0x000fe200078ac0ff */
[----:B------:R-:W4:Y:S01]  /*69540*/  LDL.LU R27, [R1+0x9cc] ;  /* 0x0009cc00011b7983 */ /* 0x000f220000300800 */
[----:B------:R-:W-:-:S03]  /*69550*/  LOP3.LUT R17, R17, 0xfff7ffff, RZ, 0xc0, !PT ;  /* 0xfff7ffff11117812 */ /* 0x000fc600078ec0ff */
[----:B------:R-:W4:Y:S06]  /*69560*/  LDL.LU.64 R36, [R1+0xf0] ;  /* 0x0000f00001247983 */ /* 0x000f2c0000300a00 */
[----:B------:R-:W1:Y:S02]  /*69570*/  @!P2 LDC.64 R18, c[0x0][0x5c0] ;  /* 0x00017000ff12ab82 */ /* 0x000e640000000a00 */
[----:B------:R-:W-:Y:S02]  /*69580*/  @P5 LOP3.LUT R17, R17, 0x80000, RZ, 0xfc, !PT ;  /* 0x0008000011115812 */ /* 0x000fe400078efcff */
[----:B------:R-:W-:-:S02]  /*69590*/  ISETP.LT.OR P5, PT, R28, 0x141, !P0 ;  /* 0x000001411c00780c */ /* 0x000fc400047a1670 */
        /* <DEDUP_REMOVED lines=9> */
[----:B---3--:R-:W-:-:S05]  /*69630*/  FMUL R16, R26, UR26 ;  /* 0x0000001a1a107c20 */ /* 0x008fca0008400000 */
        /* <DEDUP_REMOVED lines=24> */
[----:B----4-:R0:W-:-:S12]  /*697c0*/  @!P5 STG.E.U8 desc[UR30][R46.64+0xa0], R16 ;  /* 0x0000a0102e00d986 */ /* 0x0101d8000c10111e */
[----:B------:R-:W1:Y:S01]  /*697d0*/  @!P2 LDC.64 R20, c[0x0][0x5c0] ;  /* 0x00017000ff14ab82 */ /* 0x000e620000000a00 */
[----:B0-----:R-:W-:-:S05]  /*697e0*/  FMUL R16, R27, UR26 ;  /* 0x0000001a1b107c20 */ /* 0x001fca0008400000 */
[----:B------:R-:W-:Y:S02]  /*697f0*/  F2FP.SATFINITE.E4M3.F32.PACK_AB_MERGE_C R16, RZ, R16, RZ ;  /* 0x00000010ff10723e */ /* 0x000fe400048070ff */
[----:B------:R-:W-:-:S03]  /*69800*/  LOP3.LUT R10, R10, 0xfffffeff, RZ, 0xc0, !PT ;  /* 0xfffffeff0a0a7812 */ /* 0x000fc600078ec0ff */
[----:B------:R0:W-:Y:S01]  /*69810*/  @!P6 STG.E.U8 desc[UR30][R36.64+0xa1], R16 ;  /* 0x0000a1102400e986 */ /* 0x0001e2000c10111e */
[----:B------:R-:W-:Y:S02]  /*69820*/  ISETP.LT.OR P6, PT, R28, 0x14a, !P0 ;  /* 0x0000014a1c00780c */ /* 0x000fe400047c1670 */
[----:B------:R-:W-:Y:S02]  /*69830*/  @P4 LOP3.LUT R10, R10, 0x100, RZ, 0xfc, !PT ;  /* 0x000001000a0a4812 */ /* 0x000fe400078efcff */
[----:B------:R-:W-:-:S04]  /*69840*/  @!P2 IADD3 R18, P3, P4, R3, R24, R9 ;  /* 0x000000180312a210 */ /* 0x000fc80007c7e009 */
[----:B------:R-:W-:Y:S02]  /*69850*/  @!P2 IADD3.X R22, R4, R29, R8, P3, P4 ;  /* 0x0000001d0416a210 */ /* 0x000fe40001fe8408 */
[----:B-1----:R-:W-:-:S03]  /*69860*/  @!P2 IADD3 R20, P3, R18, R20, RZ ;  /* 0x000000141214a210 */ /* 0x002fc60007f7e0ff */
[----:B------:R-:W1:Y:S01]  /*69870*/  @!P6 LDC.64 R18, c[0x0][0x5c0] ;  /* 0x00017000ff12eb82 */ /* 0x000e620000000a00 */
[----:B------:R-:W-:Y:S04]  /*69880*/  STL [R1+0xff4], R50 ;  /* 0x000ff43201007387 */ /* 0x000fe80000100800 */
[----:B------:R-:W-:Y:S04]  /*69890*/  STL [R1+0xff0], R51 ;  /* 0x000ff03301007387 */ /* 0x000fe80000100800 */
[----:B0-----:R-:W3:Y:S01]  /*698a0*/  LDL.LU R36, [R1+0x9d4] ;  /* 0x0009d40001247983 */ /* 0x001ee20000300800 */
[----:B-1----:R-:W-:-:S04]  /*698b0*/  @!P6 IADD3 R48, P4, P5, R24, R18, R9 ;  /* 0x000000121830e210 */ /* 0x002fc80007d9e009 */
        /* <DEDUP_REMOVED lines=11> */
[----:B------:R-:W4:Y:S10]  /*69970*/  LDL.LU R37, [R1+0x9dc] ;  /* 0x0009dc0001257983 */ /* 0x000f340000300800 */
        /* <DEDUP_REMOVED lines=92> */
[----:B------:R-:W-:Y:S02]  /*69f40*/  @P6 LOP3.LUT R10, R10, 0x4, RZ, 0xfc, !PT ;  /* 0x000000040a0a6812 */ /* 0x000fe400078efcff */
[C---:B------:R-:W-:Y:S02]  /*69f50*/  LOP3.LUT P6, RZ, R5.reuse, 0x200, RZ, 0xc0, !PT ;  /* 0x0000020005ff7812 */ /* 0x040fe400078cc0ff */
[----:B------:R-:W-:-:S04]  /*69f60*/  LOP3.LUT R5, R5, 0x7fffffff, RZ, 0xc0, !PT ;  /* 0x7fffffff05057812 */ /* 0x000fc800078ec0ff */
[----:B------:R-:W-:Y:S02]  /*69f70*/  @P4 LOP3.LUT R5, R5, 0x80000000, RZ, 0xfc, !PT ;  /* 0x8000000005054812 */ /* 0x000fe400078efcff */
[----:B------:R-:W-:Y:S02]  /*69f80*/  ISETP.LT.OR P4, PT, R28, 0x169, !P0 ;  /* 0x000001691c00780c */ /* 0x000fe40004781670 */
[----:B------:R-:W-:-:S11]  /*69f90*/  LOP3.LUT R10, R10, 0xfffffffd, RZ, 0xc0, !PT ;  /* 0xfffffffd0a0a7812 */ /* 0x000fd600078ec0ff */
[----:B------:R-:W0:Y:S01]  /*69fa0*/  @!P4 LDC.64 R18, c[0x0][0x5c0] ;  /* 0x00017000ff12cb82 */ /* 0x000e220000000a00 */
[----:B------:R-:W-:Y:S02]  /*69fb0*/  @P5 LOP3.LUT R10, R10, 0x2, RZ, 0xfc, !PT ;  /* 0x000000020a0a5812 */ /* 0x000fe400078efcff */
[----:B------:R-:W-:Y:S02]  /*69fc0*/  LOP3.LUT P5, RZ, R17, 0x20000, RZ, 0xc0, !PT ;  /* 0x0002000011ff7812 */ /* 0x000fe400078ac0ff */
[----:B------:R-:W-:-:S11]  /*69fd0*/  F2FP.SATFINITE.E4M3.F32.PACK_AB_MERGE_C R16, RZ, R16, RZ ;  /* 0x00000010ff10723e */ /* 0x000fd600048070ff */
[----:B----4-:R0:W-:Y:S02]  /*69fe0*/  @!P5 STG.E.U8 desc[UR30][R34.64+0xb0], R16 ;  /* 0x0000b0102200d986 */ /* 0x0101e4000c10111e */
        /* <DEDUP_REMOVED lines=16> */
[----:B------:R-:W-:Y:S04]  /*6a0f0*/  STL [R1+0x1044], R35 ;  /* 0x0010442301007387 */ /* 0x000fe80000100800 */
[----:B-1----:R-:W3:Y:S01]  /*6a100*/  LDL.LU R27, [R1+0x9f4] ;  /* 0x0009f400011b7983 */ /* 0x002ee20000300800 */
[----:B0-----:R-:W-:-:S04]  /*6a110*/  @!P6 IADD3 R32, P4, P5, R24, R18, R9 ;  /* 0x000000121820e210 */ /* 0x001fc80007d9e009 */
[----:B------:R-:W-:Y:S01]  /*6a120*/  @!P6 IADD3.X R33, R29, R19, R8, P4, P5 ;  /* 0x000000131d21e210 */ /* 0x000fe200027ea408 */
[----:B------:R-:W-:Y:S04]  /*6a130*/  STL [R1+0x1060], R32 ;  /* 0x0010602001007387 */ /* 0x000fe80000100800 */
[----:B------:R-:W-:Y:S04]  /*6a140*/  STL [R1+0x1054], R33 ;  /* 0x0010542101007387 */ /* 0x000fe80000100800 */
[----:B------:R-:W4:Y:S04]  /*6a150*/  LDL.LU R23, [R1+0x9f8] ;  /* 0x0009f80001177983 */ /* 0x000f280000300800 */
[----:B------:R-:W4:Y:S01]  /*6a160*/  LDL.LU.64 R194, [R1+0x1a8] ;  /* 0x0001a80001c27983 */ /* 0x000f220000300a00 */
[----:B--2---:R-:W-:-:S03]  /*6a170*/  FMUL R16, R14, UR26 ;  /* 0x0000001a0e107c20 */ /* 0x004fc60008400000 */
[----:B------:R-:W2:Y:S01]  /*6a180*/  LDL.LU R14, [R1+0x9fc] ;  /* 0x0009fc00010e7983 */ /* 0x000ea20000300800 */
[----:B------:R-:W-:Y:S01]  /*6a190*/  @!P2 IMAD.X R21, R22, 0x1, R21, P3 ;  /* 0x000000011615a824 */ /* 0x000fe200018e0615 */
[----:B------:R-:W-:Y:S02]  /*6a1a0*/  F2FP.SATFINITE.E4M3.F32.PACK_AB_MERGE_C R16, RZ, R16, RZ ;  /* 0x00000010ff10723e */ /* 0x000fe400048070ff */
[----:B------:R-:W2:Y:S04]  /*6a1b0*/  LDL.LU.64 R216, [R1+0x188] ;  /* 0x0001880001d87983 */ /* 0x000ea80000300a00 */
        /* <DEDUP_REMOVED lines=11> */
[----:B------:R-:W-:-:S04]  /*6a270*/  ISETP.GE.AND P4, PT, R15, 0x101, PT ;  /* 0x000001010f00780c */ /* 0x000fc80003f86270 */
[----:B------:R-:W-:-:S13]  /*6a280*/  ISETP.LT.OR P4, PT, R28, 0x172, !P4 ;  /* 0x000001721c00780c */ /* 0x000fda0006781670 */
[----:B------:R-:W0:Y:S01]  /*6a290*/  @!P4 LDC.64 R18, c[0x0][0x5c0] ;  /* 0x00017000ff12cb82 */ /* 0x000e220000000a00 */
[----:B------:R-:W-:Y:S01]  /*6a2a0*/  LOP3.LUT P5, RZ, R2, 0x10, RZ, 0xc0, !PT ;  /* 0x0000001002ff7812 */ /* 0x000fe200078ac0ff */
[----:B------:R-:W-:Y:S01]  /*6a2b0*/  STL [R1+0x1080], R30 ;  /* 0x0010801e01007387 */ /* 0x000fe20000100800 */
[----:B---3--:R-:W-:-:S05]  /*6a2c0*/  FMUL R16, R27, UR26 ;  /* 0x0000001a1b107c20 */ /* 0x008fca0008400000 */
[----:B------:R-:W-:Y:S01]  /*6a2d0*/  F2FP.SATFINITE.E4M3.F32.PACK_AB_MERGE_C R16, RZ, R16, RZ ;  /* 0x00000010ff10723e */ /* 0x000fe200048070ff */
[----:B------:R-:W-:Y:S04]  /*6a2e0*/  STL [R1+0x1064], R31 ;  /* 0x0010641f01007387 */ /* 0x000fe80000100800 */
[----:B------:R4:W-:Y:S01]  /*6a2f0*/  @!P2 STG.E.U8 desc[UR30][R20.64+0xb1], R16 ;  /* 0x0000b1101400a986 */ /* 0x0009e2000c10111e */
[----:B0-----:R-:W-:-:S03]  /*6a300*/  @!P4 IADD3 R26, P2, P3, R24, R18, R9 ;  /* 0x00000012181ac210 */ /* 0x001fc60007b5e009 */
[----:B------:R-:W3:Y:S01]  /*6a310*/  LDL.LU R188, [R1+0xa00] ;  /* 0x000a000001bc7983 */ /* 0x000ee20000300800 */
[----:B------:R-:W-:Y:S01]  /*6a320*/  @!P4 IADD3.X R27, R29, R19, R8, P2, P3 ;  /* 0x000000131d1bc210 */ /* 0x000fe200017e6408 */
[----:B----4-:R-:W-:-:S05]  /*6a330*/  FMUL R16, R23, UR26 ;  /* 0x0000001a17107c20 */ /* 0x010fca0008400000 */
[----:B------:R-:W-:Y:S01]  /*6a340*/  F2FP.SATFINITE.E4M3.F32.PACK_AB_MERGE_C R16, RZ, R16, RZ ;  /* 0x00000010ff10723e */ /* 0x000fe200048070ff */
[----:B------:R-:W-:Y:S04]  /*6a350*/  STL [R1+0x1084], R27 ;  /* 0x0010841b01007387 */ /* 0x000fe80000100800 */
[----:B------:R2:W-:Y:S02]  /*6a360*/  @!P5 STG.E.U8 desc[UR30][R194.64+0xb8], R16 ;  /* 0x0000b810c200d986 */ /* 0x0005e4000c10111e */
[----:B--2---:R-:W-:Y:S02]  /*6a370*/  FMUL R16, R14, UR26 ;  /* 0x0000001a0e107c20 */ /* 0x004fe40008400000 */
[----:B------:R-:W2:Y:S01]  /*6a380*/  LDL.LU R14, [R1+0xa04] ;  /* 0x000a0400010e7983 */ /* 0x000ea20000300800 */
[----:B------:R-:W-:-:S04]  /*6a390*/  LOP3.LUT R5, R5, 0xbfffffff, RZ, 0xc0, !PT ;  /* 0xbfffffff05057812 */ /* 0x000fc800078ec0ff */
[----:B------:R-:W-:Y:S02]  /*6a3a0*/  @P6 LOP3.LUT R5, R5, 0x40000000, RZ, 0xfc, !PT ;  /* 0x4000000005056812 */ /* 0x000fe400078efcff */
[----:B------:R-:W-:Y:S02]  /*6a3b0*/  LOP3.LUT P6, RZ, R0, 0x10000, RZ, 0xc0, !PT ;  /* 0x0001000000ff7812 */ /* 0x000fe400078cc0ff */
[----:B------:R-:W-:-:S11]  /*6a3c0*/  F2FP.SATFINITE.E4M3.F32.PACK_AB_MERGE_C R16, RZ, R16, RZ ;  /* 0x00000010ff10723e */ /* 0x000fd600048070ff */
[----:B------:R0:W-:Y:S04]  /*6a3d0*/  @!P6 STG.E.U8 desc[UR30][R216.64+0xb9], R16 ;  /* 0x0000b910d800e986 */ /* 0x0001e8000c10111e */
[----:B0-----:R-:W4:Y:S01]  /*6a3e0*/  LDL.LU R217, [R1+0xa08] ;  /* 0x000a080001d97983 */ /* 0x001f220000300800 */
[----:B------:R-:W-:Y:S02]  /*6a3f0*/  ISETP.LT.OR P2, PT, R28, 0xb9, !P1 ;  /* 0x000000b91c00780c */ /* 0x000fe40004f41670 */
[----:B------:R-:W-:Y:S01]  /*6a400*/  LOP3.LUT R5, R5, 0xdfffffff, RZ, 0xc0, !PT ;  /* 0xdfffffff05057812 */ /* 0x000fe200078ec0ff */
[----:B------:R-:W4:Y:S03]  /*6a410*/  LDL.LU R216, [R1+0xa0c] ;  /* 0x000a0c0001d87983 */ /* 0x000f260000300800 */
[----:B------:R-:W-:-:S04]  /*6a420*/  @P0 LOP3.LUT R5, R5, 0x20000000, RZ, 0xfc, !PT ;  /* 0x2000000005050812 */ /* 0x000fc800078efcff */
[----:B------:R-:W-:-:S03]  /*6a430*/  LOP3.LUT R5, R5, 0xefffffff, RZ, 0xc0, !PT ;  /* 0xefffffff05057812 */ /* 0x000fc600078ec0ff */
[----:B------:R-:W0:Y:S01]  /*6a440*/  @!P2 LDC.64 R18, c[0x0][0x5c0] ;  /* 0x00017000ff12ab82 */ /* 0x000e220000000a00 */
[----:B------:R-:W-:Y:S02]  /*6a450*/  @P4 LOP3.LUT R5, R5, 0x10000000, RZ, 0xfc, !PT ;  /* 0x1000000005054812 */ /* 0x000fe400078efcff */
[----:B------:R-:W-:-:S04]  /*6a460*/  @!P2 IADD3 R20, P3, P4, R3, R24, R9 ;  /* 0x000000180314a210 */ /* 0x000fc80007c7e009 */
[----:B------:R-:W-:Y:S02]  /*6a470*/  @!P2 IADD3.X R21, R4, R29, R8, P3, P4 ;  /* 0x0000001d0415a210 */ /* 0x000fe40001fe8408 */
[----:B------:R-:W-:-:S13]  /*6a480*/  ISETP.LT.OR P3, PT, R28, 0xba, !P1 ;  /* 0x000000ba1c00780c */ /* 0x000fda0004f61670 */
[----:B------:R-:W-:-:S04]  /*6a490*/  @!P3 IADD3 R22, P4, P5, R3, R24, R9 ;  /* 0x000000180316b210 */ /* 0x000fc80007d9e009 */
[----:B------:R-:W-:Y:S02]  /*6a4a0*/  @!P3 IADD3.X R23, R4, R29, R8, P4, P5 ;  /* 0x0000001d0417b210 */ /* 0x000fe400027ea408 */
[----:B0-----:R-:W-:-:S05]  /*6a4b0*/  @!P2 IADD3 R18, P4, R20, R18, RZ ;  /* 0x000000121412a210 */ /* 0x001fca0007f9e0ff */
[----:B------:R-:W-:Y:S02]  /*6a4c0*/  @!P2 IMAD.X R19, R21, 0x1, R19, P4 ;  /* 0x000000011513a824 */ /* 0x000fe400020e0613 */
[----:B---3--:R-:W-:-:S05]  /*6a4d0*/  FMUL R16, R188, UR26 ;  /* 0x0000001abc107c20 */ /* 0x008fca0008400000 */
[----:B------:R-:W-:-:S05]  /*6a4e0*/  F2FP.SATFINITE.E4M3.F32.PACK_AB_MERGE_C R16, RZ, R16, RZ ;  /* 0x00000010ff10723e */ /* 0x000fca00048070ff */
[----:B------:R0:W-:Y:S01]  /*6a4f0*/  @!P2 STG.E.U8 desc[UR30][R18.64+0xb8], R16 ;  /* 0x0000b8101200a986 */ /* 0x0001e2000c10111e */
[C---:B------:R-:W-:Y:S02]  /*6a500*/  LOP3.LUT P0, RZ, R17.reuse, 0x10000, RZ, 0xc0, !PT ;  /* 0x0001000011ff7812 */ /* 0x040fe4000780c0ff */
[----:B------:R-:W-:-:S04]  /*6a510*/  LOP3.LUT R17, R17, 0xffff7fff, RZ, 0xc0, !PT ;  /* 0xffff7fff11117812 */ /* 0x000fc800078ec0ff */
[----:B------:R-:W-:Y:S02]  /*6a520*/  @P1 LOP3.LUT R17, R17, 0x8000, RZ, 0xfc, !PT ;  /* 0x0000800011111812 */ /* 0x000fe400078efcff */
[----:B------:R-:W-:Y:S02]  /*6a530*/  ISETP.LT.OR P1, PT, R28, 0xc1, !P0 ;  /* 0x000000c11c00780c */ /* 0x000fe40004721670 */
[----:B------:R-:W-:Y:S01]  /*6a540*/  LOP3.LUT R5, R5, 0xf7ffffff, RZ, 0xc0, !PT ;  /* 0xf7ffffff05057812 */ /* 0x000fe200078ec0ff */
[----:B0-----:R-:W0:Y:S01]  /*6a550*/  @!P3 LDC.64 R18, c[0x0][0x5c0] ;  /* 0x00017000ff12bb82 */ /* 0x001e220000000a00 */
[----:B--2---:R-:W-:Y:S02]  /*6a560*/  FMUL R16, R14, UR26 ;  /* 0x0000001a0e107c20 */ /* 0x004fe40008400000 */
[----:B------:R-:W2:Y:S07]  /*6a570*/  LDL.LU R14, [R1+0xa10] ;  /* 0x000a1000010e7983 */ /* 0x000eae0000300800 */
[----:B------:R-:W-:-:S02]  /*6a580*/  @!P1 IADD3 R177, P5, P6, R3, R24, R7 ;  /* 0x0000001803b19210 */ /* 0x000fc40007ebe007 */
[----:B------:R-:W-:Y:S01]  /*6a590*/  @P1 LOP3.LUT R5, R5, 0x8000000, RZ, 0xfc, !PT ;  /* 0x0800000005051812 */ /* 0x000fe200078efcff */
[----:B------:R-:W3:Y:S01]  /*6a5a0*/  LDL.LU.64 R128, [R1+0x1b8] ;  /* 0x0001b80001807983 */ /* 0x000ee20000300a00 */
[----:B------:R-:W-:Y:S02]  /*6a5b0*/  @!P1 IADD3.X R232, R4, R29, R6, P5, P6 ;  /* 0x0000001d04e89210 */ /* 0x000fe40002fec406 */
[C---:B------:R-:W-:Y:S01]  /*6a5c0*/  ISETP.LT.OR P1, PT, R28.reuse, 0xc2, !P0 ;  /* 0x000000c21c00780c */ /* 0x040fe20004721670 */
[----:B------:R-:W3:Y:S01]  /*6a5d0*/  LDL.LU R207, [R1+0xa14] ;  /* 0x000a140001cf7983 */ /* 0x000ee20000300800 */
[----:B------:R-:W-:Y:S02]  /*6a5e0*/  ISETP.LT.OR P5, PT, R28, 0xc9, !P0 ;  /* 0x000000c91c00780c */ /* 0x000fe400047a1670 */
[----:B------:R-:W-:Y:S01]  /*6a5f0*/  ISETP.GE.AND P6, PT, R15, 0x1, PT ;  /* 0x000000010f00780c */ /* 0x000fe20003fc6270 */
[----:B------:R-:W3:Y:S01]  /*6a600*/  LDL.LU.64 R212, [R1+0x1b0] ;  /* 0x0001b00001d47983 */ /* 0x000ee20000300a00 */
[----:B------:R-:W-:-:S03]  /*6a610*/  F2FP.SATFINITE.E4M3.F32.PACK_AB_MERGE_C R16, RZ, R16, RZ ;  /* 0x00000010ff10723e */ /* 0x000fc600048070ff */
[----:B------:R-:W3:Y:S04]  /*6a620*/  LDL.LU R206, [R1+0xa18] ;  /* 0x000a180001ce7983 */ /* 0x000ee80000300800 */
[----:B------:R-:W-:-:S04]  /*6a630*/  @!P1 IADD3 R176, P2, P4, R3, R24, R7 ;  /* 0x0000001803b09210 */ /* 0x000fc80007c5e007 */
[----:B------:R-:W-:Y:S02]  /*6a640*/  @!P1 IADD3.X R203, R4, R29, R6, P2, P4 ;  /* 0x0000001d04cb9210 */ /* 0x000fe400017e8406 */
[----:B0-----:R-:W-:-:S05]  /*6a650*/  @!P3 IADD3 R18, P2, R22, R18, RZ ;  /* 0x000000121612b210 */ /* 0x001fca0007f5e0ff */
[----:B------:R-:W-:Y:S01]  /*6a660*/  @!P3 IMAD.X R19, R23, 0x1, R19, P2 ;  /* 0x000000011713b824 */ /* 0x000fe200010e0613 */
[----:B------:R-:W-:-:S04]  /*6a670*/  @!P5 IADD3 R188, P2, P4, R3, R24, R7 ;  /* 0x0000001803bcd210 */ /* 0x000fc80007c5e007 */
[----:B------:R-:W-:Y:S02]  /*6a680*/  @!P5 IADD3.X R189, R4, R29, R6, P2, P4 ;  /* 0x0000001d04bdd210 */ /* 0x000fe400017e8406 */
[----:B------:R-:W-:Y:S01]  /*6a690*/  ISETP.LT.OR P2, PT, R28, 0xc1, !P6 ;  /* 0x000000c11c00780c */ /* 0x000fe20007741670 */
[----:B------:R0:W-:-:S12]  /*6a6a0*/  @!P3 STG.E.U8 desc[UR30][R18.64+0xb9], R16 ;  /* 0x0000b9101200b986 */ /* 0x0001d8000c10111e */
[----:B0-----:R-:W0:Y:S01]  /*6a6b0*/  @!P2 LDC.64 R18, c[0x0][0x5c0] ;  /* 0x00017000ff12ab82 */ /* 0x001e220000000a00 */
[----:B----4-:R-:W-:-:S05]  /*6a6c0*/  FMUL R16, R217, UR26 ;  /* 0x0000001ad9107c20 */ /* 0x010fca0008400000 */
[----:B------:R-:W-:Y:S02]  /*6a6d0*/  F2FP.SATFINITE.E4M3.F32.PACK_AB_MERGE_C R16, RZ, R16, RZ ;  /* 0x00000010ff10723e */ /* 0x000fe400048070ff */
[----:B0-----:R-:W-:-:S05]  /*6a6e0*/  @!P2 IADD3 R18, P3, R24, R18, RZ ;  /* 0x000000121812a210 */ /* 0x001fca0007f7e0ff */
[----:B------:R-:W-:-:S05]  /*6a6f0*/  @!P2 IMAD.X R19, R29, 0x1, R19, P3 ;  /* 0x000000011d13a824 */ /* 0x000fca00018e0613 */
[----:B------:R0:W-:Y:S01]  /*6a700*/  @!P2 STG.E.U8 desc[UR30][R18.64+0xc0], R16 ;  /* 0x0000c0101200a986 */ /* 0x0001e2000c10111e */
[----:B------:R-:W-:-:S13]  /*6a710*/  ISETP.LT.OR P2, PT, R28, 0xca, !P0 ;  /* 0x000000ca1c00780c */ /* 0x000fda0004741670 */
[----:B------:R-:W-:-:S04]  /*6a720*/  @!P2 IADD3 R202, P3, P4, R3, R24, R7 ;  /* 0x0000001803caa210 */ /* 0x000fc80007c7e007 */
[----:B------:R-:W-:Y:S02]  /*6a730*/  @!P2 IADD3.X R233, R4, R29, R6, P3, P4 ;  /* 0x0000001d04e9a210 */ /* 0x000fe40001fe8406 */
[----:B------:R-:W-:-:S13]  /*6a740*/  ISETP.LT.OR P3, PT, R28, 0xc2, !P6 ;  /* 0x000000c21c00780c */ /* 0x000fda0007761670 */
[----:B0-----:R-:W0:Y:S01]  /*6a750*/  @!P3 LDC.64 R18, c[0x0][0x5c0] ;  /* 0x00017000ff12bb82 */ /* 0x001e220000000a00 */
[----:B------:R-:W-:-:S05]  /*6a760*/  FMUL R16, R216, UR26 ;  /* 0x0000001ad8107c20 */ /* 0x000fca0008400000 */
[----:B------:R-:W-:Y:S02]  /*6a770*/  F2FP.SATFINITE.E4M3.F32.PACK_AB_MERGE_C R16, RZ, R16, RZ ;  /* 0x00000010ff10723e */ /* 0x000fe400048070ff */
[----:B0-----:R-:W-:-:S05]  /*6a780*/  @!P3 IADD3 R18, P4, R24, R18, RZ ;  /* 0x000000121812b210 */ /* 0x001fca0007f9e0ff */
[----:B------:R-:W-:-:S05]  /*6a790*/  @!P3 IMAD.X R19, R29, 0x1, R19, P4 ;  /* 0x000000011d13b824 */ /* 0x000fca00020e0613 */
[----:B------:R2:W-:Y:S02]  /*6a7a0*/  @!P3 STG.E.U8 desc[UR30][R18.64+0xc1], R16 ;  /* 0x0000c1101200b986 */ /* 0x0005e4000c10111e */
[----:B--2---:R-:W-:Y:S02]  /*6a7b0*/  FMUL R16, R14, UR26 ;  /* 0x0000001a0e107c20 */ /* 0x004fe40008400000 */
[----:B------:R-:W2:Y:S01]  /*6a7c0*/  LDL.LU R14, [R1+0xa1c] ;  /* 0x000a1c00010e7983 */ /* 0x000ea20000300800 */
[----:B------:R-:W-:Y:S02]  /*6a7d0*/  LOP3.LUT R5, R5, 0xfbffffff, RZ, 0xc0, !PT ;  /* 0xfbffffff05057812 */ /* 0x000fe400078ec0ff */
[----:B------:R-:W-:Y:S01]  /*6a7e0*/  LOP3.LUT R17, R17, 0xffffefff, RZ, 0xc0, !PT ;  /* 0xffffefff11117812 */ /* 0x000fe200078ec0ff */
[----:B------:R-:W4:Y:S01]  /*6a7f0*/  LDL.LU R227, [R1+0xa20] ;  /* 0x000a200001e37983 */ /* 0x000f220000300800 */
[----:B------:R-:W-:Y:S02]  /*6a800*/  @P1 LOP3.LUT R5, R5, 0x4000000, RZ, 0xfc, !PT ;  /* 0x0400000005051812 */ /* 0x000fe400078efcff */
[----:B------:R-:W-:Y:S01]  /*6a810*/  @P2 LOP3.LUT R17, R17, 0x1000, RZ, 0xfc, !PT ;  /* 0x0000100011112812 */ /* 0x000fe200078efcff */
[----:B------:R-:W4:Y:S01]  /*6a820*/  LDL.LU.64 R204, [R1+0x1c0] ;  /* 0x0001c00001cc7983 */ /* 0x000f220000300a00 */
[----:B------:R-:W-:-:S02]  /*6a830*/  ISETP.LT.OR P2, PT, R28, 0xd1, !P0 ;  /* 0x000000d11c00780c */ /* 0x000fc40004741670 */
[C---:B------:R-:W-:Y:S01]  /*6a840*/  LOP3.LUT P1, RZ, R5.reuse, 0x400, RZ, 0xc0, !PT ;  /* 0x0000040005ff7812 */ /* 0x040fe2000782c0ff */
[----:B------:R-:W4:Y:S01]  /*6a850*/  LDL.LU R222, [R1+0xa24] ;  /* 0x000a240001de7983 */ /* 0x000f220000300800 */
[----:B------:R-:W-:Y:S02]  /*6a860*/  LOP3.LUT R5, R5, 0xfdffffff, RZ, 0xc0, !PT ;  /* 0xfdffffff05057812 */ /* 0x000fe400078ec0ff */
[----:B------:R-:W-:Y:S01]  /*6a870*/  F2FP.SATFINITE.E4M3.F32.PACK_AB_MERGE_C R16, RZ, R16, RZ ;  /* 0x00000010ff10723e */ /* 0x000fe200048070ff */
[----:B------:R-:W4:Y:S01]  /*6a880*/  LDL.LU.64 R214, [R1+0x180] ;  /* 0x0001800001d67983 */ /* 0x000f220000300a00 */
[----:B------:R-:W-:-:S04]  /*6a890*/  @P5 LOP3.LUT R5, R5, 0x2000000, RZ, 0xfc, !PT ;  /* 0x0200000005055812 */ /* 0x000fc800078efcff */
[C---:B------:R-:W-:Y:S02]  /*6a8a0*/  LOP3.LUT P5, RZ, R5.reuse, 0x800, RZ, 0xc0, !PT ;  /* 0x0000080005ff7812 */ /* 0x040fe400078ac0ff */
[----:B------:R-:W-:Y:S02]  /*6a8b0*/  LOP3.LUT R5, R5, 0xfeffffff, RZ, 0xc0, !PT ;  /* 0xfeffffff05057812 */ /* 0x000fe400078ec0ff */
[----:B------:R-:W-:Y:S02]  /*6a8c0*/  @!P2 IADD3 R194, P3, P4, R3, R24, R7 ;  /* 0x0000001803c2a210 */ /* 0x000fe40007c7e007 */
[----:B------:R-:W-:Y:S02]  /*6a8d0*/  @P2 LOP3.LUT R5, R5, 0x1000000, RZ, 0xfc, !PT ;  /* 0x0100000005052812 */ /* 0x000fe400078efcff */
[----:B------:R-:W-:Y:S02]  /*6a8e0*/  @!P2 IADD3.X R216, R4, R29, R6, P3, P4 ;  /* 0x0000001d04d8a210 */ /* 0x000fe40001fe8406 */
[----:B------:R-:W-:-:S02]  /*6a8f0*/  ISETP.LT.OR P2, PT, R28, 0xd2, !P0 ;  /* 0x000000d21c00780c */ /* 0x000fc40004741670 */
[----:B------:R-:W-:-:S11]  /*6a900*/  LOP3.LUT R5, R5, 0xff7fffff, RZ, 0xc0, !PT ;  /* 0xff7fffff05057812 */ /* 0x000fd600078ec0ff */
[----:B------:R-:W-:Y:S02]  /*6a910*/  @!P2 IADD3 R217, P3, P4, R3, R24, R7 ;  /* 0x0000001803d9a210 */ /* 0x000fe40007c7e007 */
[----:B------:R-:W-:Y:S02]  /*6a920*/  @P2 LOP3.LUT R5, R5, 0x800000, RZ, 0xfc, !PT ;  /* 0x0080000005052812 */ /* 0x000fe400078efcff */
[----:B------:R-:W-:Y:S02]  /*6a930*/  @!P2 IADD3.X R195, R4, R29, R6, P3, P4 ;  /* 0x0000001d04c3a210 */ /* 0x000fe40001fe8406 */
[----:B------:R-:W-:Y:S01]  /*6a940*/  ISETP.LT.OR P2, PT, R28, 0xd9, !P0 ;  /* 0x000000d91c00780c */ /* 0x000fe20004741670 */
[----:B---3--:R0:W-:-:S12]  /*6a950*/  @!P1 STG.E.U8 desc[UR30][R128.64+0xc0], R16 ;  /* 0x0000c01080009986 */ /* 0x0081d8000c10111e */
[----:B0-----:R-:W-:-:S04]  /*6a960*/  @!P2 IADD3 R128, P3, P4, R3, R24, R7 ;  /* 0x000000180380a210 */ /* 0x001fc80007c7e007 */
[----:B------:R-:W-:Y:S02]  /*6a970*/  @!P2 IADD3.X R129, R4, R29, R6, P3, P4 ;  /* 0x0000001d0481a210 */ /* 0x000fe40001fe8406 */
[----:B------:R-:W-:-:S13]  /*6a980*/  ISETP.LT.OR P3, PT, R28, 0xc9, !P6 ;  /* 0x000000c91c00780c */ /* 0x000fda0007761670 */
[----:B------:R-:W0:Y:S01]  /*6a990*/  @!P3 LDC.64 R18, c[0x0][0x5c0] ;  /* 0x00017000ff12bb82 */ /* 0x000e220000000a00 */
[----:B------:R-:W-:-:S05]  /*6a9a0*/  FMUL R16, R207, UR26 ;  /* 0x0000001acf107c20 */ /* 0x000fca0008400000 */
[----:B------:R-:W-:-:S05]  /*6a9b0*/  F2FP.SATFINITE.E4M3.F32.PACK_AB_MERGE_C R16, RZ, R16, RZ ;  /* 0x00000010ff10723e */ /* 0x000fca00048070ff */
[----:B------:R1:W-:Y:S02]  /*6a9c0*/  @!P5 STG.E.U8 desc[UR30][R212.64+0xc1], R16 ;  /* 0x0000c110d400d986 */ /* 0x0003e4000c10111e */
[----:B-1----:R-:W-:Y:S01]  /*6a9d0*/  FMUL R16, R206, UR26 ;  /* 0x0000001ace107c20 */ /* 0x002fe20008400000 */
[----:B0-----:R-:W-:-:S04]  /*6a9e0*/  @!P3 IADD3 R18, P4, R24, R18, RZ ;  /* 0x000000121812b210 */ /* 0x001fc80007f9e0ff */
[----:B------:R-:W-:Y:S01]  /*6a9f0*/  F2FP.SATFINITE.E4M3.F32.PACK_AB_MERGE_C R16, RZ, R16, RZ ;  /* 0x00000010ff10723e */ /* 0x000fe200048070ff */
[----:B------:R-:W-:-:S05]  /*6aa00*/  @!P3 IMAD.X R19, R29, 0x1, R19, P4 ;  /* 0x000000011d13b824 */ /* 0x000fca00020e0613 */
[----:B------:R2:W-:Y:S02]  /*6aa10*/  @!P3 STG.E.U8 desc[UR30][R18.64+0xc8], R16 ;  /* 0x0000c8101200b986 */ /* 0x0005e4000c10111e */
[----:B--2---:R-:W-:Y:S02]  /*6aa20*/  FMUL R16, R14, UR26 ;  /* 0x0000001a0e107c20 */ /* 0x004fe40008400000 */
[----:B------:R-:W2:Y:S01]  /*6aa30*/  LDL.LU R14, [R1+0xa28] ;  /* 0x000a2800010e7983 */ /* 0x000ea20000300800 */
[----:B------:R-:W-:-:S03]  /*6aa40*/  LOP3.LUT R5, R5, 0xffbfffff, RZ, 0xc0, !PT ;  /* 0xffbfffff05057812 */ /* 0x000fc600078ec0ff */
[----:B------:R-:W3:Y:S01]  /*6aa50*/  LDL.LU R224, [R1+0xa2c] ;  /* 0x000a2c0001e07983 */ /* 0x000ee20000300800 */
[----:B------:R-:W-:Y:S02]  /*6aa60*/  @P2 LOP3.LUT R5, R5, 0x400000, RZ, 0xfc, !PT ;  /* 0x0040000005052812 */ /* 0x000fe400078efcff */
[----:B------:R-:W-:Y:S01]  /*6aa70*/  ISETP.LT.OR P2, PT, R28, 0xda, !P0 ;  /* 0x000000da1c00780c */ /* 0x000fe20004741670 */
[----:B------:R-:W3:-:S12]  /*6aa80*/  LDL.LU R225, [R1+0xa30] ;  /* 0x000a300001e17983 */ /* 0x000ed80000300800 */
[----:B------:R-:W-:-:S04]  /*6aa90*/  @!P2 IADD3 R206, P3, P4, R3, R24, R7 ;  /* 0x0000001803cea210 */ /* 0x000fc80007c7e007 */
[----:B------:R-:W-:Y:S02]  /*6aaa0*/  @!P2 IADD3.X R207, R4, R29, R6, P3, P4 ;  /* 0x0000001d04cfa210 */ /* 0x000fe40001fe8406 */
[----:B------:R-:W-:-:S13]  /*6aab0*/  ISETP.LT.OR P3, PT, R28, 0xca, !P6 ;  /* 0x000000ca1c00780c */ /* 0x000fda0007761670 */
[----:B------:R-:W0:Y:S01]  /*6aac0*/  @!P3 LDC.64 R18, c[0x0][0x5c0] ;  /* 0x00017000ff12bb82 */ /* 0x000e220000000a00 */
[----:B------:R-:W-:Y:S02]  /*6aad0*/  F2FP.SATFINITE.E4M3.F32.PACK_AB_MERGE_C R16, RZ, R16, RZ ;  /* 0x00000010ff10723e */ /* 0x000fe400048070ff */
[----:B------:R-:W-:Y:S02]  /*6aae0*/  LOP3.LUT P1, RZ, R2, 0x20, RZ, 0xc0, !PT ;  /* 0x0000002002ff7812 */ /* 0x000fe4000782c0ff */
[----:B------:R-:W-:Y:S02]  /*6aaf0*/  LOP3.LUT P5, RZ, R0, 0x80, RZ, 0xc0, !PT ;  /* 0x0000008000ff7812 */ /* 0x000fe400078ac0ff */
[----:B0-----:R-:W-:-:S05]  /*6ab00*/  @!P3 IADD3 R18, P4, R24, R18, RZ ;  /* 0x000000121812b210 */ /* 0x001fca0007f9e0ff */
[----:B------:R-:W-:-:S05]  /*6ab10*/  @!P3 IMAD.X R19, R29, 0x1, R19, P4 ;  /* 0x000000011d13b824 */ /* 0x000fca00020e0613 */
[----:B------:R4:W-:Y:S02]  /*6ab20*/  @!P3 STG.E.U8 desc[UR30][R18.64+0xc9], R16 ;  /* 0x0000c9101200b986 */ /* 0x0009e4000c10111e */
[----:B----4-:R-:W-:-:S05]  /*6ab30*/  FMUL R16, R227, UR26 ;  /* 0x0000001ae3107c20 */ /* 0x010fca0008400000 */
[----:B------:R-:W-:-:S05]  /*6ab40*/  F2FP.SATFINITE.E4M3.F32.PACK_AB_MERGE_C R16, RZ, R16, RZ ;  /* 0x00000010ff10723e */ /* 0x000fca00048070ff */
[----:B------:R0:W-:Y:S02]  /*6ab50*/  @!P1 STG.E.U8 desc[UR30][R204.64+0xc8], R16 ;  /* 0x0000c810cc009986 */ /* 0x0001e4000c10111e */
[----:B0-----:R-:W-:Y:S02]  /*6ab60*/  FMUL R16, R222, UR26 ;  /* 0x0000001ade107c20 */ /* 0x001fe40008400000 */
[----:B------:R-:W4:Y:S03]  /*6ab70*/  LDL.LU.64 R222, [R1+0x198] ;  /* 0x0001980001de7983 */ /* 0x000f260000300a00 */
[----:B------:R-:W-:-:S05]  /*6ab80*/  F2FP.SATFINITE.E4M3.F32.PACK_AB_MERGE_C R16, RZ, R16, RZ ;  /* 0x00000010ff10723e */ /* 0x000fca00048070ff */
[----:B------:R2:W-:Y:S01]  /*6ab90*/  @!P5 STG.E.U8 desc[UR30][R214.64+0xc9], R16 ;  /* 0x0000c910d600d986 */ /* 0x0005e2000c10111e */
[----:B------:R-:W-:-:S04]  /*6aba0*/  LOP3.LUT R5, R5, 0xffdfffff, RZ, 0xc0, !PT ;  /* 0xffdfffff05057812 */ /* 0x000fc800078ec0ff */
[----:B------:R-:W-:Y:S02]  /*6abb0*/  @P2 LOP3.LUT R5, R5, 0x200000, RZ, 0xfc, !PT ;  /* 0x0020000005052812 */ /* 0x000fe400078efcff */
[----:B------:R-:W-:Y:S02]  /*6abc0*/  ISETP.LT.OR P2, PT, R28, 0xe1, !P0 ;  /* 0x000000e11c00780c */ /* 0x000fe40004741670 */
[----:B------:R-:W-:-:S11]  /*6abd0*/  LOP3.LUT R5, R5, 0xffefffff, RZ, 0xc0, !PT ;  /* 0xffefffff05057812 */ /* 0x000fd600078ec0ff */
[----:B------:R-:W-:Y:S02]  /*6abe0*/  @!P2 IADD3 R212, P3, P4, R3, R24, R7 ;  /* 0x0000001803d4a210 */ /* 0x000fe40007c7e007 */
[----:B------:R-:W-:Y:S02]  /*6abf0*/  @P2 LOP3.LUT R5, R5, 0x100000, RZ, 0xfc, !PT ;  /* 0x0010000005052812 */ /* 0x000fe400078efcff */
[----:B------:R-:W-:Y:S02]  /*6ac00*/  @!P2 IADD3.X R226, R4, R29, R6, P3, P4 ;  /* 0x0000001d04e2a210 */ /* 0x000fe40001fe8406 */
[----:B------:R-:W-:Y:S01]  /*6ac10*/  ISETP.LT.OR P2, PT, R28, 0xe2, !P0 ;  /* 0x000000e21c00780c */ /* 0x000fe20004741670 */
[----:B--2---:R-:W-:Y:S02]  /*6ac20*/  FMUL R16, R14, UR26 ;  /* 0x0000001a0e107c20 */ /* 0x004fe40008400000 */
[----:B------:R-:W2:Y:S01]  /*6ac30*/  LDL.LU R14, [R1+0xa34] ;  /* 0x000a3400010e7983 */ /* 0x000ea20000300800 */
[----:B------:R-:W-:-:S02]  /*6ac40*/  LOP3.LUT P1, RZ, R5, 0x1000, RZ, 0xc0, !PT ;  /* 0x0000100005ff7812 */ /* 0x000fc4000782c0ff */
[----:B------:R-:W-:Y:S01]  /*6ac50*/  LOP3.LUT R5, R5, 0xfff7ffff, RZ, 0xc0, !PT ;  /* 0xfff7ffff05057812 */ /* 0x000fe200078ec0ff */
[----:B------:R-:W2:Y:S06]  /*6ac60*/  LDL.LU.64 R234, [R1+0x190] ;  /* 0x0001900001ea7983 */ /* 0x000eac0000300a00 */
[----:B------:R-:W-:Y:S02]  /*6ac70*/  @!P2 IADD3 R227, P3, P4, R3, R24, R7 ;  /* 0x0000001803e3a210 */ /* 0x000fe40007c7e007 */
[----:B------:R-:W-:Y:S02]  /*6ac80*/  @P2 LOP3.LUT R5, R5, 0x80000, RZ, 0xfc, !PT ;  /* 0x0008000005052812 */ /* 0x000fe400078efcff */
[----:B------:R-:W-:-:S02]  /*6ac90*/  @!P2 IADD3.X R213, R4, R29, R6, P3, P4 ;  /* 0x0000001d04d5a210 */ /* 0x000fc40001fe8406 */
[----:B------:R-:W-:-:S13]  /*6aca0*/  ISETP.LT.OR P2, PT, R28, 0xe9, !P0 ;  /* 0x000000e91c00780c */ /* 0x000fda0004741670 */
[----:B------:R-:W-:-:S04]  /*6acb0*/  @!P2 IADD3 R204, P3, P4, R3, R24, R7 ;  /* 0x0000001803cca210 */ /* 0x000fc80007c7e007 */
[----:B------:R-:W-:Y:S02]  /*6acc0*/  @!P2 IADD3.X R205, R4, R29, R6, P3, P4 ;  /* 0x0000001d04cda210 */ /* 0x000fe40001fe8406 */
[----:B------:R-:W-:-:S13]  /*6acd0*/  ISETP.LT.OR P3, PT, R28, 0xd1, !P6 ;  /* 0x000000d11c00780c */ /* 0x000fda0007761670 */
[----:B------:R-:W0:Y:S01]  /*6ace0*/  @!P3 LDC.64 R18, c[0x0][0x5c0] ;  /* 0x00017000ff12bb82 */ /* 0x000e220000000a00 */
[----:B------:R-:W-:-:S04]  /*6acf0*/  LOP3.LUT R5, R5, 0xfffbffff, RZ, 0xc0, !PT ;  /* 0xfffbffff05057812 */ /* 0x000fc800078ec0ff */
[----:B------:R-:W-:Y:S02]  /*6ad00*/  @P2 LOP3.LUT R5, R5, 0x40000, RZ, 0xfc, !PT ;  /* 0x0004000005052812 */ /* 0x000fe400078efcff */
[----:B------:R-:W-:Y:S02]  /*6ad10*/  ISETP.LT.OR P2, PT, R28, 0xea, !P0 ;  /* 0x000000ea1c00780c */ /* 0x000fe40004741670 */
[----:B------:R-:W-:Y:S02]  /*6ad20*/  F2FP.SATFINITE.E4M3.F32.PACK_AB_MERGE_C R16, RZ, R16, RZ ;  /* 0x00000010ff10723e */ /* 0x000fe400048070ff */
[----:B0-----:R-:W-:-:S05]  /*6ad30*/  @!P3 IADD3 R18, P4, R24, R18, RZ ;  /* 0x000000121812b210 */ /* 0x001fca0007f9e0ff */
[----:B------:R-:W-:-:S05]  /*6ad40*/  @!P3 IMAD.X R19, R29, 0x1, R19, P4 ;  /* 0x000000011d13b824 */ /* 0x000fca00020e0613 */
[----:B------:R3:W-:Y:S01]  /*6ad50*/  @!P3 STG.E.U8 desc[UR30][R18.64+0xd0], R16 ;  /* 0x0000d0101200b986 */ /* 0x0007e2000c10111e */
[----:B------:R-:W-:-:S04]  /*6ad60*/  @!P2 IADD3 R214, P3, P4, R3, R24, R7 ;  /* 0x0000001803d6a210 */ /* 0x000fc80007c7e007 */
[----:B------:R-:W-:Y:S02]  /*6ad70*/  @!P2 IADD3.X R215, R4, R29, R6, P3, P4 ;  /* 0x0000001d04d7a210 */ /* 0x000fe40001fe8406 */
[----:B------:R-:W-:Y:S01]  /*6ad80*/  ISETP.LT.OR P3, PT, R28, 0xd2, !P6 ;  /* 0x000000d21c00780c */ /* 0x000fe20007761670 */
[----:B---3--:R-:W-:Y:S02]  /*6ad90*/  FMUL R16, R224, UR26 ;  /* 0x0000001ae0107c20 */ /* 0x008fe40008400000 */
[----:B------:R-:W3:Y:S10]  /*6ada0*/  LDL.LU R224, [R1+0xa38] ;  /* 0x000a380001e07983 */ /* 0x000ef40000300800 */
[----:B------:R-:W0:Y:S01]  /*6adb0*/  @!P3 LDC.64 R18, c[0x0][0x5c0] ;  /* 0x00017000ff12bb82 */ /* 0x000e220000000a00 */
[----:B------:R-:W-:Y:S01]  /*6adc0*/  F2FP.SATFINITE.E4M3.F32.PACK_AB_MERGE_C R16, RZ, R16, RZ ;  /* 0x00000010ff10723e */ /* 0x000fe200048070ff */
[----:B------:R-:W3:Y:S01]  /*6add0*/  LDL.LU R134, [R1+0xa3c] ;  /* 0x000a3c0001867983 */ /* 0x000ee20000300800 */
[----:B0-----:R-:W-:-:S05]  /*6ade0*/  @!P3 IADD3 R18, P4, R24, R18, RZ ;  /* 0x000000121812b210 */ /* 0x001fca0007f9e0ff */
[----:B------:R-:W-:-:S05]  /*6adf0*/  @!P3 IMAD.X R19, R29, 0x1, R19, P4 ;  /* 0x000000011d13b824 */ /* 0x000fca00020e0613 */
[----:B------:R0:W-:Y:S02]  /*6ae00*/  @!P3 STG.E.U8 desc[UR30][R18.64+0xd1], R16 ;  /* 0x0000d1101200b986 */ /* 0x0001e4000c10111e */
[----:B0-----:R-:W-:-:S05]  /*6ae10*/  FMUL R16, R225, UR26 ;  /* 0x0000001ae1107c20 */ /* 0x001fca0008400000 */
[----:B------:R-:W-:-:S05]  /*6ae20*/  F2FP.SATFINITE.E4M3.F32.PACK_AB_MERGE_C R16, RZ, R16, RZ ;  /* 0x00000010ff10723e */ /* 0x000fca00048070ff */
[----:B----4-:R2:W-:Y:S01]  /*6ae30*/  @!P1 STG.E.U8 desc[UR30][R222.64+0xd0], R16 ;  /* 0x0000d010de009986 */ /* 0x0105e2000c10111e */
[C---:B------:R-:W-:Y:S02]  /*6ae40*/  LOP3.LUT P5, RZ, R5.reuse, 0x2000, RZ, 0xc0, !PT ;  /* 0x0000200005ff7812 */ /* 0x040fe400078ac0ff */
[----:B------:R-:W-:Y:S01]  /*6ae50*/  LOP3.LUT R5, R5, 0xfffdffff, RZ, 0xc0, !PT ;  /* 0xfffdffff05057812 */ /* 0x000fe200078ec0ff */
[----:B--2---:R-:W-:Y:S02]  /*6ae60*/  FMUL R16, R14, UR26 ;  /* 0x0000001a0e107c20 */ /* 0x004fe40008400000 */
[----:B------:R-:W2:Y:S01]  /*6ae70*/  LDL.LU R14, [R1+0xa40] ;  /* 0x000a4000010e7983 */ /* 0x000ea20000300800 */
[----:B------:R-:W-:Y:S02]  /*6ae80*/  @P2 LOP3.LUT R5, R5, 0x20000, RZ, 0xfc, !PT ;  /* 0x0002000005052812 */ /* 0x000fe400078efcff */
[----:B------:R-:W-:Y:S02]  /*6ae90*/  ISETP.LT.OR P2, PT, R28, 0xf1, !P0 ;  /* 0x000000f11c00780c */ /* 0x000fe40004741670 */
[----:B------:R-:W-:-:S11]  /*6aea0*/  LOP3.LUT R5, R5, 0xfffeffff, RZ, 0xc0, !PT ;  /* 0xfffeffff05057812 */ /* 0x000fd600078ec0ff */
[----:B------:R-:W-:Y:S02]  /*6aeb0*/  @!P2 IADD3 R27, P3, P4, R3, R24, R7 ;  /* 0x00000018031ba210 */ /* 0x000fe40007c7e007 */
[----:B------:R-:W-:Y:S02]  /*6aec0*/  @P2 LOP3.LUT R5, R5, 0x10000, RZ, 0xfc, !PT ;  /* 0x0001000005052812 */ /* 0x000fe400078efcff */
[----:B------:R-:W-:Y:S02]  /*6aed0*/  @!P2 IADD3.X R30, R4, R29, R6, P3, P4 ;  /* 0x0000001d041ea210 */ /* 0x000fe40001fe8406 */
[----:B------:R-:W-:Y:S02]  /*6aee0*/  ISETP.LT.OR P2, PT, R28, 0xf2, !P0 ;  /* 0x000000f21c00780c */ /* 0x000fe40004741670 */
[----:B------:R-:W-:-:S11]  /*6aef0*/  LOP3.LUT R5, R5, 0xffff7fff, RZ, 0xc0, !PT ;  /* 0xffff7fff05057812 */ /* 0x000fd600078ec0ff */
[----:B------:R-:W-:Y:S02]  /*6af00*/  @!P2 IADD3 R222, P3, P4, R3, R24, R7 ;  /* 0x0000001803dea210 */ /* 0x000fe40007c7e007 */
[----:B------:R-:W-:Y:S02]  /*6af10*/  @P2 LOP3.LUT R5, R5, 0x8000, RZ, 0xfc, !PT ;  /* 0x0000800005052812 */ /* 0x000fe400078efcff */
[----:B------:R-:W-:Y:S02]  /*6af20*/  @!P2 IADD3.X R223, R4, R29, R6, P3, P4 ;  /* 0x0000001d04dfa210 */ /* 0x000fe40001fe8406 */
[----:B------:R-:W-:-:S13]  /*6af30*/  ISETP.LT.OR P2, PT, R28, 0xf9, !P0 ;  /* 0x000000f91c00780c */ /* 0x000fda0004741670 */
[----:B------:R-:W-:-:S04]  /*6af40*/  @!P2 IADD3 R132, P3, P4, R3, R24, R7 ;  /* 0x000000180384a210 */ /* 0x000fc80007c7e007 */
[----:B------:R-:W-:Y:S02]  /*6af50*/  @!P2 IADD3.X R133, R4, R29, R6, P3, P4 ;  /* 0x0000001d0485a210 */ /* 0x000fe40001fe8406 */
[----:B------:R-:W-:Y:S02]  /*6af60*/  ISETP.LT.OR P3, PT, R28, 0xd9, !P6 ;  /* 0x000000d91c00780c */ /* 0x000fe40007761670 */
[----:B------:R-:W-:-:S11]  /*6af70*/  F2FP.SATFINITE.E4M3.F32.PACK_AB_MERGE_C R16, RZ, R16, RZ ;  /* 0x00000010ff10723e */ /* 0x000fd600048070ff */
[----:B------:R-:W0:Y:S01]  /*6af80*/  @!P3 LDC.64 R18, c[0x0][0x5c0] ;  /* 0x00017000ff12bb82 */ /* 0x000e220000000a00 */
[----:B------:R1:W-:Y:S01]  /*6af90*/  @!P5 STG.E.U8 desc[UR30][R234.64+0xd1], R16 ;  /* 0x0000d110ea00d986 */ /* 0x0003e2000c10111e */
[----:B------:R-:W-:-:S04]  /*6afa0*/  LOP3.LUT R5, R5, 0xffffbfff, RZ, 0xc0, !PT ;  /* 0xffffbfff05057812 */ /* 0x000fc800078ec0ff */
[----:B------:R-:W-:Y:S02]  /*6afb0*/  @P2 LOP3.LUT R5, R5, 0x4000, RZ, 0xfc, !PT ;  /* 0x0000400005052812 */ /* 0x000fe400078efcff */
[----:B------:R-:W-:Y:S01]  /*6afc0*/  ISETP.LT.OR P2, PT, R28, 0xfa, !P0 ;  /* 0x000000fa1c00780c */ /* 0x000fe20004741670 */
[----:B-1----:R-:W4:Y:S01]  /*6afd0*/  LDL.LU.64 R234, [R1+0x1a0] ;  /* 0x0001a00001ea7983 */ /* 0x002f220000300a00 */
[----:B---3--:R-:W-:-:S03]  /*6afe0*/  FMUL R16, R224, UR26 ;  /* 0x0000001ae0107c20 */ /* 0x008fc60008400000 */
[----:B------:R-:W3:Y:S01]  /*6aff0*/  LDL.LU R135, [R1+0xa44] ;  /* 0x000a440001877983 */ /* 0x000ee20000300800 */
[----:B0-----:R-:W-:-:S03]  /*6b000*/  @!P3 IADD3 R18, P4, R24, R18, RZ ;  /* 0x000000121812b210 */ /* 0x001fc60007f9e0ff */
[----:B------:R-:W3:Y:S01]  /*6b010*/  LDL.LU.64 R136, [R1+0x158] ;  /* 0x0001580001887983 */ /* 0x000ee20000300a00 */
[----:B------:R-:W-:Y:S01]  /*6b020*/  F2FP.SATFINITE.E4M3.F32.PACK_AB_MERGE_C R16, RZ, R16, RZ ;  /* 0x00000010ff10723e */ /* 0x000fe200048070ff */
[----:B------:R-:W-:-:S05]  /*6b030*/  @!P3 IMAD.X R19, R29, 0x1, R19, P4 ;  /* 0x000000011d13b824 */ /* 0x000fca00020e0613 */
[----:B------:R0:W-:Y:S01]  /*6b040*/  @!P3 STG.E.U8 desc[UR30][R18.64+0xd8], R16 ;  /* 0x0000d8101200b986 */ /* 0x0001e2000c10111e */
[----:B------:R-:W-:-:S04]  /*6b050*/  @!P2 IADD3 R224, P3, P4, R3, R24, R7 ;  /* 0x0000001803e0a210 */ /* 0x000fc80007c7e007 */
[----:B------:R-:W-:Y:S02]  /*6b060*/  @!P2 IADD3.X R225, R4, R29, R6, P3, P4 ;  /* 0x0000001d04e1a210 */ /* 0x000fe40001fe8406 */
[----:B------:R-:W-:-:S13]  /*6b070*/  ISETP.LT.OR P3, PT, R28, 0xda, !P6 ;  /* 0x000000da1c00780c */ /* 0x000fda0007761670 */
[----:B0-----:R-:W0:Y:S01]  /*6b080*/  @!P3 LDC.64 R18, c[0x0][0x5c0] ;  /* 0x00017000ff12bb82 */ /* 0x001e220000000a00 */
[----:B------:R-:W-:Y:S02]  /*6b090*/  FMUL R16, R134, UR26 ;  /* 0x0000001a86107c20 */ /* 0x000fe40008400000 */
[----:B------:R-:W3:Y:S03]  /*6b0a0*/  LDL.LU R134, [R1+0xa48] ;  /* 0x000a480001867983 */ /* 0x000ee60000300800 */
[----:B------:R-:W-:Y:S02]  /*6b0b0*/  F2FP.SATFINITE.E4M3.F32.PACK_AB_MERGE_C R16, RZ, R16, RZ ;  /* 0x00000010ff10723e */ /* 0x000fe400048070ff */
[----:B0-----:R-:W-:-:S05]  /*6b0c0*/  @!P3 IADD3 R18, P4, R24, R18, RZ ;  /* 0x000000121812b210 */ /* 0x001fca0007f9e0ff */
[----:B------:R-:W-:-:S05]  /*6b0d0*/  @!P3 IMAD.X R19, R29, 0x1, R19, P4 ;  /* 0x000000011d13b824 */ /* 0x000fca00020e0613 */
[----:B------:R2:W-:Y:S02]  /*6b0e0*/  @!P3 STG.E.U8 desc[UR30][R18.64+0xd9], R16 ;  /* 0x0000d9101200b986 */ /* 0x0005e4000c10111e */
[----:B--2---:R-:W-:Y:S02]  /*6b0f0*/  FMUL R16, R14, UR26 ;  /* 0x0000001a0e107c20 */ /* 0x004fe40008400000 */
[----:B------:R-:W2:Y:S01]  /*6b100*/  LDL.LU R14, [R1+0xa4c] ;  /* 0x000a4c00010e7983 */ /* 0x000ea20000300800 */
[----:B------:R-:W-:Y:S02]  /*6b110*/  LOP3.LUT R5, R5, 0xffffdfff, RZ, 0xc0, !PT ;  /* 0xffffdfff05057812 */ /* 0x000fe400078ec0ff */
[----:B------:R-:W-:Y:S01]  /*6b120*/  LOP3.LUT P1, RZ, R2, 0x40, RZ, 0xc0, !PT ;  /* 0x0000004002ff7812 */ /* 0x000fe2000782c0ff */
[----:B------:R-:W2:Y:S01]  /*6b130*/  LDL.LU R138, [R1+0xa50] ;  /* 0x000a5000018a7983 */ /* 0x000ea20000300800 */
[----:B------:R-:W-:Y:S02]  /*6b140*/  @P2 LOP3.LUT R5, R5, 0x2000, RZ, 0xfc, !PT ;  /* 0x0000200005052812 */ /* 0x000fe400078efcff */
[----:B------:R-:W-:Y:S01]  /*6b150*/  ISETP.LT.OR P2, PT, R28, 0x101, !P0 ;  /* 0x000001011c00780c */ /* 0x000fe20004741670 */
[----:B------:R-:W2:Y:S01]  /*6b160*/  LDL.LU.64 R144, [R1+0x168] ;  /* 0x0001680001907983 */ /* 0x000ea20000300a00 */
[----:B------:R-:W-:-:S02]  /*6b170*/  LOP3.LUT R5, R5, 0xffffefff, RZ, 0xc0, !PT ;  /* 0xffffefff05057812 */ /* 0x000fc400078ec0ff */
[----:B------:R-:W-:Y:S01]  /*6b180*/  F2FP.SATFINITE.E4M3.F32.PACK_AB_MERGE_C R16, RZ, R16, RZ ;  /* 0x00000010ff10723e */ /* 0x000fe200048070ff */
[----:B------:R-:W2:Y:S08]  /*6b190*/  LDL.LU R139, [R1+0xa54] ;  /* 0x000a5400018b7983 */ /* 0x000eb00000300800 */
[----:B------:R-:W-:Y:S02]  /*6b1a0*/  @!P2 IADD3 R31, P3, P4, R3, R24, R7 ;  /* 0x00000018031fa210 */ /* 0x000fe40007c7e007 */
[----:B------:R-:W-:-:S02]  /*6b1b0*/  @P2 LOP3.LUT R5, R5, 0x1000, RZ, 0xfc, !PT ;  /* 0x0000100005052812 */ /* 0x000fc400078efcff */
[----:B------:R-:W-:Y:S02]  /*6b1c0*/  @!P2 IADD3.X R32, R4, R29, R6, P3, P4 ;  /* 0x0000001d0420a210 */ /* 0x000fe40001fe8406 */
[----:B------:R-:W-:Y:S02]  /*6b1d0*/  ISETP.LT.OR P2, PT, R28, 0x102, !P0 ;  /* 0x000001021c00780c */ /* 0x000fe40004741670 */
[----:B------:R-:W-:-:S11]  /*6b1e0*/  LOP3.LUT R5, R5, 0xfffff7ff, RZ, 0xc0, !PT ;  /* 0xfffff7ff05057812 */ /* 0x000fd600078ec0ff */
[----:B------:R-:W-:Y:S01]  /*6b1f0*/  @P2 LOP3.LUT R5, R5, 0x800, RZ, 0xfc, !PT ;  /* 0x0000080005052812 */ /* 0x000fe200078efcff */
[----:B----4-:R0:W-:Y:S02]  /*6b200*/  @!P1 STG.E.U8 desc[UR30][R234.64+0xd8], R16 ;  /* 0x0000d810ea009986 */ /* 0x0101e4000c10111e */
[----:B0-----:R-:W-:-:S04]  /*6b210*/  @!P2 IADD3 R234, P3, P4, R3, R24, R7 ;  /* 0x0000001803eaa210 */ /* 0x001fc80007c7e007 */
[----:B------:R-:W-:Y:S02]  /*6b220*/  @!P2 IADD3.X R235, R4, R29, R6, P3, P4 ;  /* 0x0000001d04eba210 */ /* 0x000fe40001fe8406 */
[----:B------:R-:W-:-:S13]  /*6b230*/  ISETP.LT.OR P2, PT, R28, 0x109, !P0 ;  /* 0x000001091c00780c */ /* 0x000fda0004741670 */
[----:B------:R-:W-:-:S04]  /*6b240*/  @!P2 IADD3 R33, P3, P4, R3, R24, R7 ;  /* 0x000000180321a210 */ /* 0x000fc80007c7e007 */
[----:B------:R-:W-:Y:S02]  /*6b250*/  @!P2 IADD3.X R34, R4, R29, R6, P3, P4 ;  /* 0x0000001d0422a210 */ /* 0x000fe40001fe8406 */
[----:B------:R-:W-:Y:S02]  /*6b260*/  ISETP.LT.OR P3, PT, R28, 0xe1, !P6 ;  /* 0x000000e11c00780c */ /* 0x000fe40007761670 */
[----:B------:R-:W-:-:S11]  /*6b270*/  LOP3.LUT P5, RZ, R0, 0x20000, RZ, 0xc0, !PT ;  /* 0x0002000000ff7812 */ /* 0x000fd600078ac0ff */
[----:B------:R-:W0:Y:S01]  /*6b280*/  @!P3 LDC.64 R18, c[0x0][0x5c0] ;  /* 0x00017000ff12bb82 */ /* 0x000e220000000a00 */
[----:B---3--:R-:W-:-:S05]  /*6b290*/  FMUL R16, R135, UR26 ;  /* 0x0000001a87107c20 */ /* 0x008fca0008400000 */
[----:B------:R-:W-:-:S05]  /*6b2a0*/  F2FP.SATFINITE.E4M3.F32.PACK_AB_MERGE_C R16, RZ, R16, RZ ;  /* 0x00000010ff10723e */ /* 0x000fca00048070ff */
[----:B------:R1:W-:Y:S02]  /*6b2b0*/  @!P5 STG.E.U8 desc[UR30][R136.64+0xd9], R16 ;  /* 0x0000d9108800d986 */ /* 0x0003e4000c10111e */
[----:B-1----:R-:W-:Y:S01]  /*6b2c0*/  FMUL R16, R134, UR26 ;  /* 0x0000001a86107c20 */ /* 0x002fe20008400000 */
[----:B0-----:R-:W-:Y:S01]  /*6b2d0*/  @!P3 IADD3 R18, P4, R24, R18, RZ ;  /* 0x000000121812b210 */ /* 0x001fe20007f9e0ff */
[----:B------:R-:W3:Y:S03]  /*6b2e0*/  LDL.LU.64 R136, [R1+0x160] ;  /* 0x0001600001887983 */ /* 0x000ee60000300a00 */
[----:B------:R-:W-:Y:S01]  /*6b2f0*/  F2FP.SATFINITE.E4M3.F32.PACK_AB_MERGE_C R16, RZ, R16, RZ ;  /* 0x00000010ff10723e */ /* 0x000fe200048070ff */
[----:B------:R-:W-:-:S05]  /*6b300*/  @!P3 IMAD.X R19, R29, 0x1, R19, P4 ;  /* 0x000000011d13b824 */ /* 0x000fca00020e0613 */
[----:B------:R2:W-:Y:S02]  /*6b310*/  @!P3 STG.E.U8 desc[UR30][R18.64+0xe0], R16 ;  /* 0x0000e0101200b986 */ /* 0x0005e4000c10111e */
[----:B--2---:R-:W-:Y:S02]  /*6b320*/  FMUL R16, R14, UR26 ;  /* 0x0000001a0e107c20 */ /* 0x004fe40008400000 */
[----:B------:R-:W2:Y:S01]  /*6b330*/  LDL.LU R14, [R1+0xa58] ;  /* 0x000a5800010e7983 */ /* 0x000ea20000300800 */
[----:B------:R-:W-:-:S04]  /*6b340*/  LOP3.LUT R5, R5, 0xfffffbff, RZ, 0xc0, !PT ;  /* 0xfffffbff05057812 */ /* 0x000fc800078ec0ff */
[----:B------:R-:W-:Y:S02]  /*6b350*/  @P2 LOP3.LUT R5, R5, 0x400, RZ, 0xfc, !PT ;  /* 0x0000040005052812 */ /* 0x000fe400078efcff */
[----:B------:R-:W-:-:S13]  /*6b360*/  ISETP.LT.OR P2, PT, R28, 0x10a, !P0 ;  /* 0x0000010a1c00780c */ /* 0x000fda0004741670 */
[----:B------:R-:W-:-:S04]  /*6b370*/  @!P2 IADD3 R134, P3, P4, R3, R24, R7 ;  /* 0x000000180386a210 */ /* 0x000fc80007c7e007 */
[----:B------:R-:W-:Y:S02]  /*6b380*/  @!P2 IADD3.X R135, R4, R29, R6, P3, P4 ;  /* 0x0000001d0487a210 */ /* 0x000fe40001fe8406 */
[----:B------:R-:W-:-:S13]  /*6b390*/  ISETP.LT.OR P3, PT, R28, 0xe2, !P6 ;  /* 0x000000e21c00780c */ /* 0x000fda0007761670 */
[----:B------:R-:W0:Y:S01]  /*6b3a0*/  @!P3 LDC.64 R18, c[0x0][0x5c0] ;  /* 0x00017000ff12bb82 */ /* 0x000e220000000a00 */
[----:B------:R-:W-:Y:S02]  /*6b3b0*/  F2FP.SATFINITE.E4M3.F32.PACK_AB_MERGE_C R16, RZ, R16, RZ ;  /* 0x00000010ff10723e */ /* 0x000fe400048070ff */
[----:B0-----:R-:W-:-:S05]  /*6b3c0*/  @!P3 IADD3 R18, P4, R24, R18, RZ ;  /* 0x000000121812b210 */ /* 0x001fca0007f9e0ff */
[----:B------:R-:W-:-:S05]  /*6b3d0*/  @!P3 IMAD.X R19, R29, 0x1, R19, P4 ;  /* 0x000000011d13b824 */ /* 0x000fca00020e0613 */
[----:B------:R0:W-:Y:S02]  /*6b3e0*/  @!P3 STG.E.U8 desc[UR30][R18.64+0xe1], R16 ;  /* 0x0000e1101200b986 */ /* 0x0001e4000c10111e */
[----:B0-----:R-:W-:Y:S02]  /*6b3f0*/  FMUL R16, R138, UR26 ;  /* 0x0000001a8a107c20 */ /* 0x001fe40008400000 */
[----:B------:R-:W4:Y:S01]  /*6b400*/  LDL.LU R138, [R1+0xa5c] ;  /* 0x000a5c00018a7983 */ /* 0x000f220000300800 */
[C---:B------:R-:W-:Y:S02]  /*6b410*/  LOP3.LUT P1, RZ, R11.reuse, 0x2000000, RZ, 0xc0, !PT ;  /* 0x020000000bff7812 */ /* 0x040fe4000782c0ff */
[----:B------:R-:W-:Y:S02]  /*6b420*/  F2FP.SATFINITE.E4M3.F32.PACK_AB_MERGE_C R16, RZ, R16, RZ ;  /* 0x00000010ff10723e */ /* 0x000fe400048070ff */
[----:B------:R-:W-:-:S09]  /*6b430*/  LOP3.LUT P5, RZ, R11, 0x8000000, RZ, 0xc0, !PT ;  /* 0x080000000bff7812 */ /* 0x000fd200078ac0ff */
[----:B------:R0:W-:Y:S02]  /*6b440*/  @!P1 STG.E.U8 desc[UR30][R144.64+0xe0], R16 ;  /* 0x0000e01090009986 */ /* 0x0001e4000c10111e */
[----:B0-----:R-:W-:Y:S02]  /*6b450*/  FMUL R16, R139, UR26 ;  /* 0x0000001a8b107c20 */ /* 0x001fe40008400000 */
[----:B------:R-:W4:Y:S04]  /*6b460*/  LDL.LU R139, [R1+0xa60] ;  /* 0x000a6000018b7983 */ /* 0x000f280000300800 */
[----:B------:R-:W4:Y:S01]  /*6b470*/  LDL.LU.64 R144, [R1+0x178] ;  /* 0x0001780001907983 */ /* 0x000f220000300a00 */
[----:B------:R-:W-:-:S05]  /*6b480*/  F2FP.SATFINITE.E4M3.F32.PACK_AB_MERGE_C R16, RZ, R16, RZ ;  /* 0x00000010ff10723e */ /* 0x000fca00048070ff */
[----:B---3--:R2:W-:Y:S01]  /*6b490*/  @!P5 STG.E.U8 desc[UR30][R136.64+0xe1], R16 ;  /* 0x0000e1108800d986 */ /* 0x0085e2000c10111e */
[----:B------:R-:W-:-:S04]  /*6b4a0*/  LOP3.LUT R5, R5, 0xfffffdff, RZ, 0xc0, !PT ;  /* 0xfffffdff05057812 */ /* 0x000fc800078ec0ff */
[----:B------:R-:W-:Y:S02]  /*6b4b0*/  @P2 LOP3.LUT R5, R5, 0x200, RZ, 0xfc, !PT ;  /* 0x0000020005052812 */ /* 0x000fe400078efcff */
[----:B------:R-:W-:Y:S01]  /*6b4c0*/  ISETP.LT.OR P2, PT, R28, 0x111, !P0 ;  /* 0x000001111c00780c */ /* 0x000fe20004741670 */
[----:B--2---:R-:W-:Y:S02]  /*6b4d0*/  FMUL R16, R14, UR26 ;  /* 0x0000001a0e107c20 */ /* 0x004fe40008400000 */
[----:B------:R-:W2:Y:S01]  /*6b4e0*/  LDL.LU R14, [R1+0xa64] ;  /* 0x000a6400010e7983 */ /* 0x000ea20000300800 */
[----:B------:R-:W-:-:S09]  /*6b4f0*/  LOP3.LUT R5, R5, 0xfffffeff, RZ, 0xc0, !PT ;  /* 0xfffffeff05057812 */ /* 0x000fd200078ec0ff */
[----:B------:R-:W-:Y:S01]  /*6b500*/  @!P2 IADD3 R35, P3, P4, R3, R24, R7 ;  /* 0x000000180323a210 */ /* 0x000fe20007c7e007 */
[----:B------:R-:W3:Y:S01]  /*6b510*/  LDL.LU.64 R142, [R1+0x128] ;  /* 0x00012800018e7983 */ /* 0x000ee20000300a00 */
        /* <DEDUP_REMOVED lines=22> */
[----:B----4-:R-:W-:Y:S02]  /*6b680*/  FMUL R16, R138, UR26 ;  /* 0x0000001a8a107c20 */ /* 0x010fe40008400000 */
[----:B------:R-:W4:Y:S10]  /*6b690*/  LDL.LU R138, [R1+0xa68] ;  /* 0x000a6800018a7983 */ /* 0x000f340000300800 */
[----:B------:R-:W0:Y:S01]  /*6b6a0*/  @!P3 LDC.64 R18, c[0x0][0x5c0] ;  /* 0x00017000ff12bb82 */ /* 0x000e220000000a00 */
[----:B------:R-:W-:-:S02]  /*6b6b0*/  F2FP.SATFINITE.E4M3.F32.PACK_AB_MERGE_C R16, RZ, R16, RZ ;  /* 0x00000010ff10723e */ /* 0x000fc400048070ff */
[----:B------:R-:W-:Y:S02]  /*6b6c0*/  LOP3.LUT P1, RZ, R2, 0x80, RZ, 0xc0, !PT ;  /* 0x0000008002ff7812 */ /* 0x000fe4000782c0ff */
[----:B0-----:R-:W-:-:S05]  /*6b6d0*/  @!P3 IADD3 R18, P4, R24, R18, RZ ;  /* 0x000000121812b210 */ /* 0x001fca0007f9e0ff */
[----:B------:R-:W-:-:S05]  /*6b6e0*/  @!P3 IMAD.X R19, R29, 0x1, R19, P4 ;  /* 0x000000011d13b824 */ /* 0x000fca00020e0613 */
[----:B------:R0:W-:Y:S02]  /*6b6f0*/  @!P3 STG.E.U8 desc[UR30][R18.64+0xe9], R16 ;  /* 0x0000e9101200b986 */ /* 0x0001e4000c10111e */
[----:B0-----:R-:W-:-:S05]  /*6b700*/  FMUL R16, R139, UR26 ;  /* 0x0000001a8b107c20 */ /* 0x001fca0008400000 */
[----:B------:R-:W-:-:S05]  /*6b710*/  F2FP.SATFINITE.E4M3.F32.PACK_AB_MERGE_C R16, RZ, R16, RZ ;  /* 0x00000010ff10723e */ /* 0x000fca00048070ff */
[----:B------:R0:W-:Y:S04]  /*6b720*/  @!P1 STG.E.U8 desc[UR30][R144.64+0xe8], R16 ;  /* 0x0000e81090009986 */ /* 0x0001e8000c10111e */
[----:B0-----:R-:W4:Y:S01]  /*6b730*/  LDL.LU R144, [R1+0xa6c] ;  /* 0x000a6c0001907983 */ /* 0x001f220000300800 */
[----:B--2---:R-:W-:-:S03]  /*6b740*/  FMUL R16, R14, UR26 ;  /* 0x0000001a0e107c20 */ /* 0x004fc60008400000 */
[----:B------:R-:W2:Y:S01]  /*6b750*/  LDL.LU R14, [R1+0xa70] ;  /* 0x000a7000010e7983 */ /* 0x000ea20000300800 */
[----:B------:R-:W-:-:S04]  /*6b760*/  LOP3.LUT R5, R5, 0xffffffdf, RZ, 0xc0, !PT ;  /* 0xffffffdf05057812 */ /* 0x000fc800078ec0ff */
        /* <DEDUP_REMOVED lines=15> */
[----:B------:R-:W-:-:S11]  /*6b860*/  LOP3.LUT P5, RZ, R0, 0x40, RZ, 0xc0, !PT ;  /* 0x0000004000ff7812 */ /* 0x000fd600078ac0ff */
[----:B------:R-:W0:Y:S01]  /*6b870*/  @!P3 LDC.64 R18, c[0x0][0x5c0] ;  /* 0x00017000ff12bb82 */ /* 0x000e220000000a00 */
[----:B------:R-:W-:Y:S02]  /*6b880*/  F2FP.SATFINITE.E4M3.F32.PACK_AB_MERGE_C R16, RZ, R16, RZ ;  /* 0x00000010ff10723e */ /* 0x000fe400048070ff */
[----:B------:R-:W-:-:S03]  /*6b890*/  LOP3.LUT R5, R5, 0xfffffffb, RZ, 0xc0, !PT ;  /* 0xfffffffb05057812 */ /* 0x000fc600078ec0ff */
[----:B---3--:R1:W-:Y:S01]  /*6b8a0*/  @!P5 STG.E.U8 desc[UR30][R142.64+0xe9], R16 ;  /* 0x0000e9108e00d986 */ /* 0x0083e2000c10111e */
[----:B------:R-:W-:Y:S02]  /*6b8b0*/  @P2 LOP3.LUT R5, R5, 0x4, RZ, 0xfc, !PT ;  /* 0x0000000405052812 */ /* 0x000fe400078efcff */
[----:B------:R-:W-:Y:S01]  /*6b8c0*/  ISETP.LT.OR P2, PT, R28, 0x12a, !P0 ;  /* 0x0000012a1c00780c */ /* 0x000fe20004741670 */
[----:B-1----:R-:W3:Y:S04]  /*6b8d0*/  LDL.LU.64 R142, [R1+0x140] ;  /* 0x00014000018e7983 */ /* 0x002ee80000300a00 */
[----:B------:R-:W3:Y:S01]  /*6b8e0*/  LDL.LU R145, [R1+0xa74] ;  /* 0x000a740001917983 */ /* 0x000ee20000300800 */
[----:B0-----:R-:W-:-:S03]  /*6b8f0*/  @!P3 IADD3 R18, P4, R24, R18, RZ ;  /* 0x000000121812b210 */ /* 0x001fc60007f9e0ff */
[----:B------:R-:W3:Y:S01]  /*6b900*/  LDL.LU.64 R140, [R1+0x138] ;  /* 0x00013800018c7983 */ /* 0x000ee20000300a00 */
[----:B----4-:R-:W-:Y:S01]  /*6b910*/  FMUL R16, R138, UR26 ;  /* 0x0000001a8a107c20 */ /* 0x010fe20008400000 */
[----:B------:R-:W-:-:S04]  /*6b920*/  @!P3 IMAD.X R19, R29, 0x1, R19, P4 ;  /* 0x000000011d13b824 */ /* 0x000fc800020e0613 */
[----:B------:R-:W-:-:S05]  /*6b930*/  F2FP.SATFINITE.E4M3.F32.PACK_AB_MERGE_C R16, RZ, R16, RZ ;  /* 0x00000010ff10723e */ /* 0x000fca00048070ff */
[----:B------:R0:W-:Y:S01]  /*6b940*/  @!P3 STG.E.U8 desc[UR30][R18.64+0xf0], R16 ;  /* 0x0000f0101200b986 */ /* 0x0001e2000c10111e */
[----:B------:R-:W-:-:S04]  /*6b950*/  @!P2 IADD3 R138, P3, P4, R3, R24, R7 ;  /* 0x00000018038aa210 */ /* 0x000fc80007c7e007 */
[----:B------:R-:W-:Y:S02]  /*6b960*/  @!P2 IADD3.X R139, R4, R29, R6, P3, P4 ;  /* 0x0000001d048ba210 */ /* 0x000fe40001fe8406 */
[----:B------:R-:W-:-:S13]  /*6b970*/  ISETP.LT.OR P3, PT, R28, 0xf2, !P6 ;  /* 0x000000f21c00780c */ /* 0x000fda0007761670 */
[----:B0-----:R-:W0:Y:S02]  /*6b980*/  @!P3 LDC.64 R18, c[0x0][0x5c0] ;  /* 0x00017000ff12bb82 */ /* 0x001e240000000a00 */
[----:B0-----:R-:W-:-:S05]  /*6b990*/  @!P3 IADD3 R18, P4, R24, R18, RZ ;  /* 0x000000121812b210 */ /* 0x001fca0007f9e0ff */
[----:B------:R-:W-:Y:S02]  /*6b9a0*/  @!P3 IMAD.X R19, R29, 0x1, R19, P4 ;  /* 0x000000011d13b824 */ /* 0x000fe400020e0613 */
[----:B------:R-:W-:Y:S02]  /*6b9b0*/  FMUL R16, R144, UR26 ;  /* 0x0000001a90107c20 */ /* 0x000fe40008400000 */
[----:B------:R-:W4:Y:S03]  /*6b9c0*/  LDL.LU R144, [R1+0xa78] ;  /* 0x000a780001907983 */ /* 0x000f260000300800 */
[----:B------:R-:W-:-:S05]  /*6b9d0*/  F2FP.SATFINITE.E4M3.F32.PACK_AB_MERGE_C R16, RZ, R16, RZ ;  /* 0x00000010ff10723e */ /* 0x000fca00048070ff */
[----:B------:R2:W-:Y:S02]  /*6b9e0*/  @!P3 STG.E.U8 desc[UR30][R18.64+0xf1], R16 ;  /* 0x0000f1101200b986 */ /* 0x0005e4000c10111e */
[----:B--2---:R-:W-:Y:S02]  /*6b9f0*/  FMUL R16, R14, UR26 ;  /* 0x0000001a0e107c20 */ /* 0x004fe40008400000 */
[----:B------:R-:W2:Y:S01]  /*6ba00*/  LDL.LU R14, [R1+0xa7c] ;  /* 0x000a7c00010e7983 */ /* 0x000ea20000300800 */
[----:B------:R-:W-:-:S04]  /*6ba10*/  LOP3.LUT R5, R5, 0xfffffffd, RZ, 0xc0, !PT ;  /* 0xfffffffd05057812 */ /* 0x000fc800078ec0ff */
[----:B------:R-:W-:Y:S02]  /*6ba20*/  @P2 LOP3.LUT R5, R5, 0x2, RZ, 0xfc, !PT ;  /* 0x0000000205052812 */ /* 0x000fe400078efcff */
[----:B------:R-:W-:Y:S02]  /*6ba30*/  ISETP.LT.OR P2, PT, R28, 0x131, !P0 ;  /* 0x000001311c00780c */ /* 0x000fe40004741670 */
[----:B------:R-:W-:Y:S02]  /*6ba40*/  LOP3.LUT R5, R5, 0xfffffffe, RZ, 0xc0, !PT ;  /* 0xfffffffe05057812 */ /* 0x000fe400078ec0ff */
[----:B------:R-:W-:-:S09]  /*6ba50*/  LOP3.LUT P1, RZ, R11, 0x80000000, RZ, 0xc0, !PT ;  /* 0x800000000bff7812 */ /* 0x000fd2000782c0ff */
[----:B------:R-:W-:Y:S02]  /*6ba60*/  @!P2 IADD3 R46, P3, P4, R3, R24, R7 ;  /* 0x00000018032ea210 */ /* 0x000fe40007c7e007 */
[----:B------:R-:W-:Y:S02]  /*6ba70*/  @P2 LOP3.LUT R5, R5, 0x1, RZ, 0xfc, !PT ;  /* 0x0000000105052812 */ /* 0x000fe400078efcff */
[----:B------:R-:W-:Y:S02]  /*6ba80*/  @!P2 IADD3.X R47, R4, R29, R6, P3, P4 ;  /* 0x0000001d042fa210 */ /* 0x000fe40001fe8406 */
[----:B------:R-:W-:Y:S02]  /*6ba90*/  ISETP.LT.OR P2, PT, R28, 0x132, !P0 ;  /* 0x000001321c00780c */ /* 0x000fe40004741670 */
[----:B------:R-:W-:-:S11]  /*6baa0*/  F2FP.SATFINITE.E4M3.F32.PACK_AB_MERGE_C R16, RZ, R16, RZ ;  /* 0x00000010ff10723e */ /* 0x000fd600048070ff */
[----:B------:R-:W-:-:S04]  /*6bab0*/  @!P2 IADD3 R48, P3, P4, R3, R24, R7 ;  /* 0x000000180330a210 */ /* 0x000fc80007c7e007 */
[----:B------:R-:W-:Y:S02]  /*6bac0*/  @!P2 IADD3.X R49, R4, R29, R6, P3, P4 ;  /* 0x0000001d0431a210 */ /* 0x000fe40001fe8406 */
[----:B------:R-:W-:Y:S01]  /*6bad0*/  LOP3.LUT P5, RZ, R12, 0x2, RZ, 0xc0, !PT ;  /* 0x000000020cff7812 */ /* 0x000fe200078ac0ff */
[----:B---3--:R0:W-:Y:S01]  /*6bae0*/  @!P1 STG.E.U8 desc[UR30][R142.64+0xf0], R16 ;  /* 0x0000f0108e009986 */ /* 0x0081e2000c10111e */
[C---:B------:R-:W-:Y:S02]  /*6baf0*/  LOP3.LUT P1, RZ, R2.reuse, 0x100, RZ, 0xc0, !PT ;  /* 0x0000010002ff7812 */ /* 0x040fe4000782c0ff */
[----:B------:R-:W-:-:S04]  /*6bb00*/  LOP3.LUT R2, R2, 0x7fffffff, RZ, 0xc0, !PT ;  /* 0x7fffffff02027812 */ /* 0x000fc800078ec0ff */
[----:B------:R-:W-:Y:S02]  /*6bb10*/  @P2 LOP3.LUT R2, R2, 0x80000000, RZ, 0xfc, !PT ;  /* 0x8000000002022812 */ /* 0x000fe400078efcff */
[----:B------:R-:W-:Y:S01]  /*6bb20*/  ISETP.LT.OR P2, PT, R28, 0x139, !P0 ;  /* 0x000001391c00780c */ /* 0x000fe20004741670 */
[----:B0-----:R-:W3:-:S12]  /*6bb30*/  LDL.LU R142, [R1+0xa80] ;  /* 0x000a8000018e7983 */ /* 0x001ed80000300800 */
[----:B------:R-:W-:-:S04]  /*6bb40*/  @!P2 IADD3 R50, P3, P4, R3, R24, R7 ;  /* 0x000000180332a210 */ /* 0x000fc80007c7e007 */
[----:B------:R-:W-:Y:S02]  /*6bb50*/  @!P2 IADD3.X R51, R4, R29, R6, P3, P4 ;  /* 0x0000001d0433a210 */ /* 0x000fe40001fe8406 */
[----:B------:R-:W-:-:S13]  /*6bb60*/  ISETP.LT.OR P3, PT, R28, 0xf9, !P6 ;  /* 0x000000f91c00780c */ /* 0x000fda0007761670 */
[----:B------:R-:W0:Y:S01]  /*6bb70*/  @!P3 LDC.64 R18, c[0x0][0x5c0] ;  /* 0x00017000ff12bb82 */ /* 0x000e220000000a00 */
[----:B------:R-:W-:-:S05]  /*6bb80*/  FMUL R16, R145, UR26 ;  /* 0x0000001a91107c20 */ /* 0x000fca0008400000 */
[----:B------:R-:W-:-:S05]  /*6bb90*/  F2FP.SATFINITE.E4M3.F32.PACK_AB_MERGE_C R16, RZ, R16, RZ ;  /* 0x00000010ff10723e */ /* 0x000fca00048070ff */
[----:B------:R1:W-:Y:S04]  /*6bba0*/  @!P5 STG.E.U8 desc[UR30][R140.64+0xf1], R16 ;  /* 0x0000f1108c00d986 */ /* 0x0003e8000c10111e */
[----:B-1----:R-:W3:Y:S01]  /*6bbb0*/  LDL.LU.64 R140, [R1+0x150] ;  /* 0x00015000018c7983 */ /* 0x002ee20000300a00 */
[----:B0-----:R-:W-:-:S03]  /*6bbc0*/  @!P3 IADD3 R18, P4, R24, R18, RZ ;  /* 0x000000121812b210 */ /* 0x001fc60007f9e0ff */
[----:B------:R-:W3:Y:S02]  /*6bbd0*/  LDL.LU R143, [R1+0xa84] ;  /* 0x000a8400018f7983 */ /* 0x000ee40000300800 */
[----:B------:R-:W-:Y:S02]  /*6bbe0*/  @!P3 IMAD.X R19, R29, 0x1, R19, P4 ;  /* 0x000000011d13b824 */ /* 0x000fe400020e0613 */
[----:B----4-:R-:W-:Y:S02]  /*6bbf0*/  FMUL R16, R144, UR26 ;  /* 0x0000001a90107c20 */ /* 0x010fe40008400000 */
[----:B------:R-:W4:Y:S03]  /*6bc00*/  LDL.LU.64 R144, [R1+0x108] ;  /* 0x0001080001907983 */ /* 0x000f260000300a00 */
[----:B------:R-:W-:-:S05]  /*6bc10*/  F2FP.SATFINITE.E4M3.F32.PACK_AB_MERGE_C R16, RZ, R16, RZ ;  /* 0x00000010ff10723e */ /* 0x000fca00048070ff */
        /* <DEDUP_REMOVED lines=14> */
[----:B---3--:R-:W-:Y:S02]  /*6bd00*/  FMUL R16, R142, UR26 ;  /* 0x0000001a8e107c20 */ /* 0x008fe40008400000 */
[----:B------:R-:W3:Y:S03]  /*6bd10*/  LDL.LU R142, [R1+0xa8c] ;  /* 0x000a8c00018e7983 */ /* 0x000ee60000300800 */
[----:B------:R-:W-:Y:S02]  /*6bd20*/  F2FP.SATFINITE.E4M3.F32.PACK_AB_MERGE_C R16, RZ, R16, RZ ;  /* 0x00000010ff10723e */ /* 0x000fe400048070ff */
[----:B------:R-:W-:-:S03]  /*6bd30*/  LOP3.LUT P5, RZ, R0, 0x40000, RZ, 0xc0, !PT ;  /* 0x0004000000ff7812 */ /* 0x000fc600078ac0ff */
[----:B------:R0:W-:Y:S02]  /*6bd40*/  @!P1 STG.E.U8 desc[UR30][R140.64+0xf8], R16 ;  /* 0x0000f8108c009986 */ /* 0x0001e4000c10111e */
[----:B0-----:R-:W-:Y:S02]  /*6bd50*/  FMUL R16, R143, UR26 ;  /* 0x0000001a8f107c20 */ /* 0x001fe40008400000 */
[----:B------:R-:W3:Y:S03]  /*6bd60*/  LDL.LU R143, [R1+0xa90] ;  /* 0x000a9000018f7983 */ /* 0x000ee60000300800 */
[----:B------:R-:W-:-:S05]  /*6bd70*/  F2FP.SATFINITE.E4M3.F32.PACK_AB_MERGE_C R16, RZ, R16, RZ ;  /* 0x00000010ff10723e */ /* 0x000fca00048070ff */
[----:B----4-:R0:W-:Y:S04]  /*6bd80*/  @!P5 STG.E.U8 desc[UR30][R144.64+0xf9], R16 ;  /* 0x0000f9109000d986 */ /* 0x0101e8000c10111e */
[----:B0-----:R-:W4:Y:S01]  /*6bd90*/  LDL.LU.64 R144, [R1+0x118] ;  /* 0x0001180001907983 */ /* 0x001f220000300a00 */
[----:B--2---:R-:W-:-:S03]  /*6bda0*/  FMUL R16, R14, UR26 ;  /* 0x0000001a0e107c20 */ /* 0x004fc60008400000 */
[----:B------:R-:W2:Y:S04]  /*6bdb0*/  LDL.LU R14, [R1+0xa94] ;  /* 0x000a9400010e7983 */ /* 0x000ea80000300800 */
[----:B------:R-:W2:Y:S01]  /*6bdc0*/  LDL.LU.64 R146, [R1+0x110] ;  /* 0x0001100001927983 */ /* 0x000ea20000300a00 */
        /* <DEDUP_REMOVED lines=32> */
[----:B------:R-:W-:-:S02]  /*6bfd0*/  LOP3.LUT P1, RZ, R12, 0x20, RZ, 0xc0, !PT ;  /* 0x000000200cff7812 */ /* 0x000fc4000782c0ff */
[----:B0-----:R-:W-:-:S05]  /*6bfe0*/  @!P3 IADD3 R18, P4, R24, R18, RZ ;  /* 0x000000121812b210 */ /* 0x001fca0007f9e0ff */
[----:B------:R-:W-:-:S05]  /*6bff0*/  @!P3 IMAD.X R19, R29, 0x1, R19, P4 ;  /* 0x000000011d13b824 */ /* 0x000fca00020e0613 */
[----:B------:R0:W-:Y:S02]  /*6c000*/  @!P3 STG.E.U8 desc[UR30][R18.64+0x101], R16 ;  /* 0x000101101200b986 */ /* 0x0001e4000c10111e */
[----:B0-----:R-:W-:-:S05]  /*6c010*/  FMUL R16, R143, UR26 ;  /* 0x0000001a8f107c20 */ /* 0x001fca0008400000 */
[----:B------:R-:W-:-:S05]  /*6c020*/  F2FP.SATFINITE.E4M3.F32.PACK_AB_MERGE_C R16, RZ, R16, RZ ;  /* 0x00000010ff10723e */ /* 0x000fca00048070ff */
[----:B----4-:R2:W-:Y:S01]  /*6c030*/  @!P1 STG.E.U8 desc[UR30][R144.64+0x100], R16 ;  /* 0x0001001090009986 */ /* 0x0105e2000c10111e */
[----:B------:R-:W-:Y:S01]  /*6c040*/  LOP3.LUT P5, RZ, R12, 0x80, RZ, 0xc0, !PT ;  /* 0x000000800cff7812 */ /* 0x000fe200078ac0ff */
[----:B--2---:R-:W-:Y:S02]  /*6c050*/  FMUL R16, R14, UR26 ;  /* 0x0000001a0e107c20 */ /* 0x004fe40008400000 */
[----:B------:R-:W2:Y:S03]  /*6c060*/  LDL.LU R14, [R1+0xaa0] ;  /* 0x000aa000010e7983 */ /* 0x000ea60000300800 */
[----:B------:R-:W-:Y:S01]  /*6c070*/  F2FP.SATFINITE.E4M3.F32.PACK_AB_MERGE_C R16, RZ, R16, RZ ;  /* 0x00000010ff10723e */ /* 0x000fe200048070ff */
[----:B------:R-:W4:Y:S06]  /*6c080*/  LDL.LU.64 R126, [R1+0x120] ;  /* 0x00012000017e7983 */ /* 0x000f2c0000300a00 */
[----:B------:R0:W-:Y:S04]  /*6c090*/  @!P5 STG.E.U8 desc[UR30][R146.64+0x101], R16 ;  /* 0x000101109200d986 */ /* 0x0001e8000c10111e */
[----:B0-----:R-:W4:Y:S01]  /*6c0a0*/  LDL.LU R146, [R1+0xaa4] ;  /* 0x000aa40001927983 */ /* 0x001f220000300800 */
[----:B------:R-:W-:-:S03]  /*6c0b0*/  LOP3.LUT R2, R2, 0xfdffffff, RZ, 0xc0, !PT ;  /* 0xfdffffff02027812 */ /* 0x000fc600078ec0ff */
[----:B------:R-:W4:Y:S01]  /*6c0c0*/  LDL.LU.64 R148, [R1+0xd8] ;  /* 0x0000d80001947983 */ /* 0x000f220000300a00 */
[----:B------:R-:W-:Y:S02]  /*6c0d0*/  @P2 LOP3.LUT R2, R2, 0x2000000, RZ, 0xfc, !PT ;  /* 0x0200000002022812 */ /* 0x000fe400078efcff */
[----:B------:R-:W-:Y:S01]  /*6c0e0*/  ISETP.LT.OR P2, PT, R28, 0x151, !P0 ;  /* 0x000001511c00780c */ /* 0x000fe20004741670 */
[----:B------:R-:W4:Y:S01]  /*6c0f0*/  LDL.LU R147, [R1+0xaa8] ;  /* 0x000aa80001937983 */ /* 0x000f220000300800 */
[----:B------:R-:W-:-:S11]  /*6c100*/  LOP3.LUT R2, R2, 0xfeffffff, RZ, 0xc0, !PT ;  /* 0xfeffffff02027812 */ /* 0x000fd600078ec0ff */
[----:B------:R-:W-:Y:S02]  /*6c110*/  @!P2 IADD3 R62, P3, P4, R3, R24, R7 ;  /* 0x00000018033ea210 */ /* 0x000fe40007c7e007 */
[----:B------:R-:W-:Y:S02]  /*6c120*/  @P2 LOP3.LUT R2, R2, 0x1000000, RZ, 0xfc, !PT ;  /* 0x0100000002022812 */ /* 0x000fe400078efcff */
[----:B------:R-:W-:Y:S02]  /*6c130*/  @!P2 IADD3.X R63, R4, R29, R6, P3, P4 ;  /* 0x0000001d043fa210 */ /* 0x000fe40001fe8406 */
[----:B------:R-:W-:Y:S02]  /*6c140*/  ISETP.LT.OR P2, PT, R28, 0x152, !P0 ;  /* 0x000001521c00780c */ /* 0x000fe40004741670 */
[C---:B------:R-:W-:Y:S02]  /*6c150*/  LOP3.LUT P1, RZ, R2.reuse, 0x200, RZ, 0xc0, !PT ;  /* 0x0000020002ff7812 */ /* 0x040fe4000782c0ff */
[----:B------:R-:W-:-:S09]  /*6c160*/  LOP3.LUT R2, R2, 0xff7fffff, RZ, 0xc0, !PT ;  /* 0xff7fffff02027812 */ /* 0x000fd200078ec0ff */
        /* <DEDUP_REMOVED lines=11> */
[----:B0-----:R-:W-:Y:S01]  /*6c220*/  @!P3 IADD3 R18, P4, R24, R18, RZ ;  /* 0x000000121812b210 */ /* 0x001fe20007f9e0ff */
[----:B---3--:R-:W-:-:S04]  /*6c230*/  FMUL R16, R142, UR26 ;  /* 0x0000001a8e107c20 */ /* 0x008fc80008400000 */
[----:B------:R-:W-:Y:S01]  /*6c240*/  @!P3 IMAD.X R19, R29, 0x1, R19, P4 ;  /* 0x000000011d13b824 */ /* 0x000fe200020e0613 */
[----:B------:R-:W-:-:S05]  /*6c250*/  F2FP.SATFINITE.E4M3.F32.PACK_AB_MERGE_C R16, RZ, R16, RZ ;  /* 0x00000010ff10723e */ /* 0x000fca00048070ff */
[----:B------:R0:W-:Y:S01]  /*6c260*/  @!P3 STG.E.U8 desc[UR30][R18.64+0x108], R16 ;  /* 0x000108101200b986 */ /* 0x0001e2000c10111e */
        /* <DEDUP_REMOVED lines=10> */
[----:B------:R-:W2:Y:S03]  /*6c310*/  LDL.LU R14, [R1+0xaac] ;  /* 0x000aac00010e7983 */ /* 0x000ea60000300800 */
[----:B------:R-:W-:-:S05]  /*6c320*/  F2FP.SATFINITE.E4M3.F32.PACK_AB_MERGE_C R16, RZ, R16, RZ ;  /* 0x00000010ff10723e */ /* 0x000fca00048070ff */
[----:B----4-:R0:W-:Y:S02]  /*6c330*/  @!P1 STG.E.U8 desc[UR30][R126.64+0x108], R16 ;  /* 0x000108107e009986 */ /* 0x0101e4000c10111e */
[----:B0-----:R-:W-:Y:S02]  /*6c340*/  FMUL R16, R146, UR26 ;  /* 0x0000001a92107c20 */ /* 0x001fe40008400000 */
[----:B------:R-:W3:Y:S01]  /*6c350*/  LDL.LU R146, [R1+0xab0] ;  /* 0x000ab00001927983 */ /* 0x000ee20000300800 */
[----:B------:R-:W-:Y:S02]  /*6c360*/  LOP3.LUT R2, R2, 0xffdfffff, RZ, 0xc0, !PT ;  /* 0xffdfffff02027812 */ /* 0x000fe400078ec0ff */
[----:B------:R-:W-:Y:S01]  /*6c370*/  LOP3.LUT P5, RZ, R0, 0x100, RZ, 0xc0, !PT ;  /* 0x0000010000ff7812 */ /* 0x000fe200078ac0ff */
[----:B------:R-:W4:Y:S01]  /*6c380*/  LDL.LU.64 R118, [R1+0xe8] ;  /* 0x0000e80001767983 */ /* 0x000f220000300a00 */
[----:B------:R-:W-:Y:S02]  /*6c390*/  @P2 LOP3.LUT R2, R2, 0x200000, RZ, 0xfc, !PT ;  /* 0x0020000002022812 */ /* 0x000fe400078efcff */
[----:B------:R-:W-:-:S02]  /*6c3a0*/  ISETP.LT.OR P2, PT, R28, 0x161, !P0 ;  /* 0x000001611c00780c */ /* 0x000fc40004741670 */
        /* <DEDUP_REMOVED lines=9> */
[----:B------:R-:W-:Y:S02]  /*6c440*/  ISETP.LT.OR P2, PT, R28, 0x169, !P0 ;  /* 0x000001691c00780c */ /* 0x000fe40004741670 */
[----:B------:R-:W-:-:S05]  /*6c450*/  F2FP.SATFINITE.E4M3.F32.PACK_AB_MERGE_C R16, RZ, R16, RZ ;  /* 0x00000010ff10723e */ /* 0x000fca00048070ff */
[----:B------:R0:W-:Y:S06]  /*6c460*/  @!P5 STG.E.U8 desc[UR30][R148.64+0x109], R16 ;  /* 0x000109109400d986 */ /* 0x0001ec000c10111e */
[----:B------:R-:W-:-:S04]  /*6c470*/  @!P2 IADD3 R124, P3, P4, R3, R24, R7 ;  /* 0x00000018037ca210 */ /* 0x000fc80007c7e007 */
[----:B------:R-:W-:Y:S02]  /*6c480*/  @!P2 IADD3.X R126, R4, R29, R6, P3, P4 ;  /* 0x0000001d047ea210 */ /* 0x000fe40001fe8406 */
[----:B------:R-:W-:Y:S01]  /*6c490*/  ISETP.LT.OR P3, PT, R28, 0x111, !P6 ;  /* 0x000001111c00780c */ /* 0x000fe20007761670 */
[----:B0-----:R-:W-:Y:S02]  /*6c4a0*/  FMUL R16, R147, UR26 ;  /* 0x0000001a93107c20 */ /* 0x001fe40008400000 */
[----:B------:R-:W4:Y:S10]  /*6c4b0*/  LDL.LU R147, [R1+0xab4] ;  /* 0x000ab40001937983 */ /* 0x000f340000300800 */
[----:B------:R-:W0:Y:S01]  /*6c4c0*/  @!P3 LDC.64 R18, c[0x0][0x5c0] ;  /* 0x00017000ff12bb82 */ /* 0x000e220000000a00 */
[----:B------:R-:W-:Y:S01]  /*6c4d0*/  LOP3.LUT R2, R2, 0xfffbffff, RZ, 0xc0, !PT ;  /* 0xfffbffff02027812 */ /* 0x000fe200078ec0ff */
[----:B------:R-:W4:Y:S03]  /*6c4e0*/  LDL.LU.64 R148, [R1+0xe0] ;  /* 0x0000e00001947983 */ /* 0x000f260000300a00 */
[----:B------:R-:W-:-:S02]  /*6c4f0*/  @P2 LOP3.LUT R2, R2, 0x40000, RZ, 0xfc, !PT ;  /* 0x0004000002022812 */ /* 0x000fc400078efcff */
[----:B------:R-:W-:Y:S02]  /*6c500*/  ISETP.LT.OR P2, PT, R28, 0x16a, !P0 ;  /* 0x0000016a1c00780c */ /* 0x000fe40004741670 */
[----:B------:R-:W-:Y:S02]  /*6c510*/  F2FP.SATFINITE.E4M3.F32.PACK_AB_MERGE_C R16, RZ, R16, RZ ;  /* 0x00000010ff10723e */ /* 0x000fe400048070ff */
[----:B0-----:R-:W-:-:S05]  /*6c520*/  @!P3 IADD3 R18, P4, R24, R18, RZ ;  /* 0x000000121812b210 */ /* 0x001fca0007f9e0ff */
[----:B------:R-:W-:-:S05]  /*6c530*/  @!P3 IMAD.X R19, R29, 0x1, R19, P4 ;  /* 0x000000011d13b824 */ /* 0x000fca00020e0613 */
[----:B------:R0:W-:Y:S01]  /*6c540*/  @!P3 STG.E.U8 desc[UR30][R18.64+0x110], R16 ;  /* 0x000110101200b986 */ /* 0x0001e2000c10111e */
[----:B------:R-:W-:-:S04]  /*6c550*/  @!P2 IADD3 R127, P3, P4, R3, R24, R7 ;  /* 0x00000018037fa210 */ /* 0x000fc80007c7e007 */
[----:B------:R-:W-:Y:S02]  /*6c560*/  @!P2 IADD3.X R125, R4, R29, R6, P3, P4 ;  /* 0x0000001d047da210 */ /* 0x000fe40001fe8406 */
[----:B------:R-:W-:-:S13]  /*6c570*/  ISETP.LT.OR P3, PT, R28, 0x112, !P6 ;  /* 0x000001121c00780c */ /* 0x000fda0007761670 */
[----:B0-----:R-:W0:Y:S02]  /*6c580*/  @!P3 LDC.64 R18, c[0x0][0x5c0] ;  /* 0x00017000ff12bb82 */ /* 0x001e240000000a00 */
[----:B0-----:R-:W-:-:S05]  /*6c590*/  @!P3 IADD3 R18, P4, R24, R18, RZ ;  /* 0x000000121812b210 */ /* 0x001fca0007f9e0ff */
[----:B------:R-:W-:Y:S02]  /*6c5a0*/  @!P3 IMAD.X R19, R29, 0x1, R19, P4 ;  /* 0x000000011d13b824 */ /* 0x000fe400020e0613 */
[----:B--2---:R-:W-:Y:S02]  /*6c5b0*/  FMUL R16, R14, UR26 ;  /* 0x0000001a0e107c20 */ /* 0x004fe40008400000 */
[----:B------:R-:W2:Y:S03]  /*6c5c0*/  LDL.LU R14, [R1+0xab8] ;  /* 0x000ab800010e7983 */ /* 0x000ea60000300800 */
[----:B------:R-:W-:-:S05]  /*6c5d0*/  F2FP.SATFINITE.E4M3.F32.PACK_AB_MERGE_C R16, RZ, R16, RZ ;  /* 0x00000010ff10723e */ /* 0x000fca00048070ff */
[----:B------:R3:W-:Y:S02]  /*6c5e0*/  @!P3 STG.E.U8 desc[UR30][R18.64+0x111], R16 ;  /* 0x000111101200b986 */ /* 0x0007e4000c10111e */
[----:B---3--:R-:W-:Y:S02]  /*6c5f0*/  FMUL R16, R146, UR26 ;  /* 0x0000001a92107c20 */ /* 0x008fe40008400000 */
[----:B------:R-:W3:Y:S01]  /*6c600*/  LDL.LU R146, [R1+0xabc] ;  /* 0x000abc0001927983 */ /* 0x000ee20000300800 */
[----:B------:R-:W-:Y:S02]  /*6c610*/  LOP3.LUT P1, RZ, R12, 0x800, RZ, 0xc0, !PT ;  /* 0x000008000cff7812 */ /* 0x000fe4000782c0ff */
[----:B------:R-:W-:Y:S02]  /*6c620*/  F2FP.SATFINITE.E4M3.F32.PACK_AB_MERGE_C R16, RZ, R16, RZ ;  /* 0x00000010ff10723e */ /* 0x000fe400048070ff */
[----:B------:R-:W-:-:S09]  /*6c630*/  LOP3.LUT R2, R2, 0xfffdffff, RZ, 0xc0, !PT ;  /* 0xfffdffff02027812 */ /* 0x000fd200078ec0ff */
[----:B----4-:R0:W-:Y:S01]  /*6c640*/  @!P1 STG.E.U8 desc[UR30][R118.64+0x110], R16 ;  /* 0x0001101076009986 */ /* 0x0101e2000c10111e */
[----:B------:R-:W-:Y:S02]  /*6c650*/  @P2 LOP3.LUT R2, R2, 0x20000, RZ, 0xfc, !PT ;  /* 0x0002000002022812 */ /* 0x000fe400078efcff */
[C---:B------:R-:W-:Y:S02]  /*6c660*/  ISETP.LT.OR P2, PT, R28.reuse, 0x171, !P0 ;  /* 0x000001711c00780c */ /* 0x040fe40004741670 */
[----:B------:R-:W-:Y:S02]  /*6c670*/  ISETP.LT.OR P1, PT, R28, 0x172, !P0 ;  /* 0x000001721c00780c */ /* 0x000fe40004721670 */
[----:B------:R-:W-:-:S09]  /*6c680*/  LOP3.LUT R2, R2, 0xfffeffff, RZ, 0xc0, !PT ;  /* 0xfffeffff02027812 */ /* 0x000fd200078ec0ff */
[----:B------:R-:W-:Y:S02]  /*6c690*/  @!P2 IADD3 R120, P3, P4, R3, R24, R7 ;  /* 0x000000180378a210 */ /* 0x000fe40007c7e007 */
[----:B------:R-:W-:Y:S02]  /*6c6a0*/  @P2 LOP3.LUT R2, R2, 0x10000, RZ, 0xfc, !PT ;  /* 0x0001000002022812 */ /* 0x000fe400078efcff */
[----:B------:R-:W-:Y:S02]  /*6c6b0*/  @!P2 IADD3.X R122, R4, R29, R6, P3, P4 ;  /* 0x0000001d047aa210 */ /* 0x000fe40001fe8406 */
[C---:B------:R-:W-:Y:S01]  /*6c6c0*/  LOP3.LUT P2, RZ, R2.reuse, 0x400, RZ, 0xc0, !PT ;  /* 0x0000040002ff7812 */ /* 0x040fe2000784c0ff */
[----:B0-----:R-:W-:Y:S02]  /*6c6d0*/  FMUL R16, R147, UR26 ;  /* 0x0000001a93107c20 */ /* 0x001fe40008400000 */
[----:B------:R-:W4:Y:S01]  /*6c6e0*/  LDL.LU R147, [R1+0xac0] ;  /* 0x000ac00001937983 */ /* 0x000f220000300800 */
[----:B------:R-:W-:-:S02]  /*6c6f0*/  LOP3.LUT R2, R2, 0xffff7fff, RZ, 0xc0, !PT ;  /* 0xffff7fff02027812 */ /* 0x000fc400078ec0ff */
[----:B------:R-:W-:Y:S01]  /*6c700*/  @!P1 IADD3 R123, P3, P4, R3, R24, R7 ;  /* 0x00000018037b9210 */ /* 0x000fe20007c7e007 */
[----:B------:R-:W4:Y:S01]  /*6c710*/  LDL.LU.64 R150, [R1+0x100] ;  /* 0x0001000001967983 */ /* 0x000f220000300a00 */
[----:B------:R-:W-:Y:S02]  /*6c720*/  @P1 LOP3.LUT R2, R2, 0x8000, RZ, 0xfc, !PT ;  /* 0x0000800002021812 */ /* 0x000fe400078efcff */
[----:B------:R-:W-:Y:S02]  /*6c730*/  @!P1 IADD3.X R121, R4, R29, R6, P3, P4 ;  /* 0x0000001d04799210 */ /* 0x000fe40001fe8406 */
[----:B------:R-:W-:Y:S02]  /*6c740*/  ISETP.LT.OR P1, PT, R28, 0x179, !P0 ;  /* 0x000001791c00780c */ /* 0x000fe40004721670 */
[----:B------:R-:W-:Y:S02]  /*6c750*/  LOP3.LUT P5, RZ, R12, 0x2000, RZ, 0xc0, !PT ;  /* 0x000020000cff7812 */ /* 0x000fe400078ac0ff */
[----:B------:R-:W-:-:S09]  /*6c760*/  F2FP.SATFINITE.E4M3.F32.PACK_AB_MERGE_C R16, RZ, R16, RZ ;  /* 0x00000010ff10723e */ /* 0x000fd200048070ff */
[----:B------:R-:W-:Y:S02]  /*6c770*/  @!P1 IADD3 R116, P3, P4, R3, R24, R7 ;  /* 0x0000001803749210 */ /* 0x000fe40007c7e007 */
[----:B------:R2:W-:Y:S02]  /*6c780*/  @!P5 STG.E.U8 desc[UR30][R148.64+0x111], R16 ;  /* 0x000111109400d986 */ /* 0x0005e4000c10111e */
[----:B------:R-:W-:Y:S02]  /*6c790*/  @!P1 IADD3.X R117, R4, R29, R6, P3, P4 ;  /* 0x0000001d04759210 */ /* 0x000fe40001fe8406 */
[----:B------:R-:W-:-:S13]  /*6c7a0*/  ISETP.LT.OR P3, PT, R28, 0x119, !P6 ;  /* 0x000001191c00780c */ /* 0x000fda0007761670 */
[----:B------:R-:W0:Y:S02]  /*6c7b0*/  @!P3 LDC.64 R18, c[0x0][0x5c0] ;  /* 0x00017000ff12bb82 */ /* 0x000e240000000a00 */
[----:B0-----:R-:W-:-:S05]  /*6c7c0*/  @!P3 IADD3 R18, P4, R24, R18, RZ ;  /* 0x000000121812b210 */ /* 0x001fca0007f9e0ff */
[----:B------:R-:W-:Y:S02]  /*6c7d0*/  @!P3 IMAD.X R19, R29, 0x1, R19, P4 ;  /* 0x000000011d13b824 */ /* 0x000fe400020e0613 */
[----:B--2---:R-:W-:Y:S02]  /*6c7e0*/  FMUL R16, R14, UR26 ;  /* 0x0000001a0e107c20 */ /* 0x004fe40008400000 */
[----:B------:R-:W2:Y:S03]  /*6c7f0*/  LDL.LU R14, [R1+0xac4] ;  /* 0x000ac400010e7983 */ /* 0x000ea60000300800 */
[----:B------:R-:W-:Y:S01]  /*6c800*/  F2FP.SATFINITE.E4M3.F32.PACK_AB_MERGE_C R16, RZ, R16, RZ ;  /* 0x00000010ff10723e */ /* 0x000fe200048070ff */
[----:B------:R-:W2:Y:S04]  /*6c810*/  LDL.LU.64 R148, [R1+0x68] ;  /* 0x0000680001947983 */ /* 0x000ea80000300a00 */
[----:B------:R3:W-:Y:S02]  /*6c820*/  @!P3 STG.E.U8 desc[UR30][R18.64+0x118], R16 ;  /* 0x000118101200b986 */ /* 0x0007e4000c10111e */
[----:B---3--:R-:W-:-:S02]  /*6c830*/  FMUL R16, R146, UR26 ;  /* 0x0000001a92107c20 */ /* 0x008fc40008400000 */
[----:B------:R-:W3:Y:S01]  /*6c840*/  LDL.LU R146, [R1+0xac8] ;  /* 0x000ac80001927983 */ /* 0x000ee20000300800 */
        /* <DEDUP_REMOVED lines=9> */
[----:B----4-:R-:W-:Y:S02]  /*6c8e0*/  FMUL R16, R147, UR26 ;  /* 0x0000001a93107c20 */ /* 0x010fe40008400000 */
[----:B------:R-:W4:Y:S03]  /*6c8f0*/  LDL.LU R147, [R1+0xacc] ;  /* 0x000acc0001937983 */ /* 0x000f260000300800 */
[----:B------:R-:W-:-:S05]  /*6c900*/  F2FP.SATFINITE.E4M3.F32.PACK_AB_MERGE_C R16, RZ, R16, RZ ;  /* 0x00000010ff10723e */ /* 0x000fca00048070ff */
[----:B------:R2:W-:Y:S01]  /*6c910*/  @!P2 STG.E.U8 desc[UR30][R150.64+0x118], R16 ;  /* 0x000118109600a986 */ /* 0x0005e2000c10111e */
[----:B------:R-:W-:Y:S02]  /*6c920*/  LOP3.LUT P5, RZ, R0, 0x80000, RZ, 0xc0, !PT ;  /* 0x0008000000ff7812 */ /* 0x000fe400078ac0ff */
[----:B------:R-:W-:Y:S02]  /*6c930*/  LOP3.LUT R2, R2, 0xffffbfff, RZ, 0xc0, !PT ;  /* 0xffffbfff02027812 */ /* 0x000fe400078ec0ff */
[----:B------:R-:W-:Y:S02]  /*6c940*/  LOP3.LUT R0, R0, 0xfffffff7, RZ, 0xc0, !PT ;  /* 0xfffffff700007812 */ /* 0x000fe400078ec0ff */
[----:B------:R-:W-:Y:S02]  /*6c950*/  @P1 LOP3.LUT R2, R2, 0x4000, RZ, 0xfc, !PT ;  /* 0x0000400002021812 */ /* 0x000fe400078efcff */
[----:B------:R-:W-:Y:S02]  /*6c960*/  LOP3.LUT P1, RZ, R17, 0x8000, RZ, 0xc0, !PT ;  /* 0x0000800011ff7812 */ /* 0x000fe4000782c0ff */
[----:B------:R-:W-:-:S02]  /*6c970*/  @P4 LOP3.LUT R0, R0, 0x8, RZ, 0xfc, !PT ;  /* 0x0000000800004812 */ /* 0x000fc400078efcff */
[----:B------:R-:W-:Y:S02]  /*6c980*/  ISETP.LT.OR P4, PT, R28, 0xc1, !P1 ;  /* 0x000000c11c00780c */ /* 0x000fe40004f81670 */
[----:B------:R-:W-:-:S11]  /*6c990*/  LOP3.LUT R2, R2, 0xffffdfff, RZ, 0xc0, !PT ;  /* 0xffffdfff02027812 */ /* 0x000fd600078ec0ff */
[----:B------:R-:W-:Y:S01]  /*6c9a0*/  @!P4 IADD3 R112, P0, P3, R3, R24, R9 ;  /* 0x000000180370c210 */ /* 0x000fe20007b1e009 */
[----:B--2---:R-:W-:Y:S02]  /*6c9b0*/  FMUL R16, R14, UR26 ;  /* 0x0000001a0e107c20 */ /* 0x004fe40008400000 */
[----:B------:R-:W2:Y:S03]  /*6c9c0*/  LDL.LU R14, [R1+0xad0] ;  /* 0x000ad000010e7983 */ /* 0x000ea60000300800 */
[----:B------:R-:W-:-:S05]  /*6c9d0*/  F2FP.SATFINITE.E4M3.F32.PACK_AB_MERGE_C R16, RZ, R16, RZ ;  /* 0x00000010ff10723e */ /* 0x000fca00048070ff */
[----:B------:R0:W-:Y:S04]  /*6c9e0*/  @!P5 STG.E.U8 desc[UR30][R148.64+0x119], R16 ;  /* 0x000119109400d986 */ /* 0x0001e8000c10111e */
[----:B0-----:R-:W2:Y:S01]  /*6c9f0*/  LDL.LU.64 R148, [R1+0x90] ;  /* 0x0000900001947983 */ /* 0x001ea20000300a00 */
[----:B---3--:R-:W-:-:S03]  /*6ca00*/  FMUL R16, R146, UR26 ;  /* 0x0000001a92107c20 */ /* 0x008fc60008400000 */
[----:B------:R-:W3:Y:S01]  /*6ca10*/  LDL.LU R146, [R1+0xad4] ;  /* 0x000ad40001927983 */ /* 0x000ee20000300800 */
[----:B------:R-:W-:Y:S02]  /*6ca20*/  @P4 LOP3.LUT R2, R2, 0x2000, RZ, 0xfc, !PT ;  /* 0x0000200002024812 */ /* 0x000fe400078efcff */
[----:B------:R-:W-:Y:S01]  /*6ca30*/  @!P4 IADD3.X R114, R4, R29, R8, P0, P3 ;  /* 0x0000001d0472c210 */ /* 0x000fe200007e6408 */
[----:B------:R-:W3:Y:S01]  /*6ca40*/  LDL.LU.64 R150, [R1+0x88] ;  /* 0x0000880001967983 */ /* 0x000ee20000300a00 */
        /* <DEDUP_REMOVED lines=24> */
[----:B0-----:R-:W-:-:S05]  /*6cbd0*/  @!P0 IADD3 R18, P3, R24, R18, RZ ;  /* 0x0000001218128210 */ /* 0x001fca0007f7e0ff */
[----:B------:R-:W-:-:S05]  /*6cbe0*/  @!P0 IMAD.X R19, R29, 0x1, R19, P3 ;  /* 0x000000011d138824 */ /* 0x000fca00018e0613 */
[----:B------:R2:W-:Y:S01]  /*6cbf0*/  @!P0 STG.E.U8 desc[UR30][R18.64+0x121], R16 ;  /* 0x0001211012008986 */ /* 0x0005e2000c10111e */
[----:B------:R-:W-:Y:S01]  /*6cc00*/  LOP3.LUT P2, RZ, R12, 0x20000, RZ, 0xc0, !PT ;  /* 0x000200000cff7812 */ /* 0x000fe2000784c0ff */
[----:B--2---:R-:W-:Y:S02]  /*6cc10*/  FMUL R16, R14, UR26 ;  /* 0x0000001a0e107c20 */ /* 0x004fe40008400000 */
[----:B------:R-:W2:Y:S03]  /*6cc20*/  LDL.LU R14, [R1+0xadc] ;  /* 0x000adc00010e7983 */ /* 0x000ea60000300800 */
[----:B------:R-:W-:-:S07]  /*6cc30*/  F2FP.SATFINITE.E4M3.F32.PACK_AB_MERGE_C R16, RZ, R16, RZ ;  /* 0x00000010ff10723e */ /* 0x000fce00048070ff */
[----:B------:R3:W-:Y:S02]  /*6cc40*/  @!P2 STG.E.U8 desc[UR30][R148.64+0x120], R16 ;  /* 0x000120109400a986 */ /* 0x0007e4000c10111e */
[----:B---3--:R-:W-:Y:S02]  /*6cc50*/  FMUL R16, R146, UR26 ;  /* 0x0000001a92107c20 */ /* 0x008fe40008400000 */
[----:B------:R-:W3:Y:S01]  /*6cc60*/  LDL.LU R146, [R1+0xae0] ;  /* 0x000ae00001927983 */ /* 0x000ee20000300800 */
[----:B------:R-:W-:Y:S02]  /*6cc70*/  LOP3.LUT R2, R2, 0xfffffbff, RZ, 0xc0, !PT ;  /* 0xfffffbff02027812 */ /* 0x000fe400078ec0ff */
[----:B------:R-:W-:Y:S01]  /*6cc80*/  LOP3.LUT P5, RZ, R12, 0x80000, RZ, 0xc0, !PT ;  /* 0x000800000cff7812 */ /* 0x000fe200078ac0ff */
[----:B------:R-:W3:Y:S01]  /*6cc90*/  LDL.LU.64 R148, [R1+0xc0] ;  /* 0x0000c00001947983 */ /* 0x000ee20000300a00 */
        /* <DEDUP_REMOVED lines=16> */
[----:B------:R-:W-:-:S13]  /*6cda0*/  ISETP.LT.OR P0, PT, R28, 0x129, !P6 ;  /* 0x000001291c00780c */ /* 0x000fda0007701670 */
[----:B------:R-:W0:Y:S01]  /*6cdb0*/  @!P0 LDC.64 R18, c[0x0][0x5c0] ;  /* 0x00017000ff128b82 */ /* 0x000e220000000a00 */
[----:B----4-:R-:W-:Y:S02]  /*6cdc0*/  FMUL R16, R147, UR26 ;  /* 0x0000001a93107c20 */ /* 0x010fe40008400000 */
[----:B------:R-:W4:Y:S01]  /*6cdd0*/  LDL.LU R147, [R1+0xae4] ;  /* 0x000ae40001937983 */ /* 0x000f220000300800 */
[----:B------:R-:W-:-:S04]  /*6cde0*/  LOP3.LUT R2, R2, 0xffffff7f, RZ, 0xc0, !PT ;  /* 0xffffff7f02027812 */ /* 0x000fc800078ec0ff */
[----:B------:R-:W-:Y:S02]  /*6cdf0*/  @P4 LOP3.LUT R2, R2, 0x80, RZ, 0xfc, !PT ;  /* 0x0000008002024812 */ /* 0x000fe400078efcff */
[----:B------:R-:W-:Y:S02]  /*6ce00*/  ISETP.LT.OR P4, PT, R28, 0xda, !P1 ;  /* 0x000000da1c00780c */ /* 0x000fe40004f81670 */
[----:B0-----:R-:W-:Y:S02]  /*6ce10*/  @!P0 IADD3 R18, P3, R24, R18, RZ ;  /* 0x0000001218128210 */ /* 0x001fe40007f7e0ff */
[----:B------:R-:W-:-:S03]  /*6ce20*/  F2FP.SATFINITE.E4M3.F32.PACK_AB_MERGE_C R16, RZ, R16, RZ ;  /* 0x00000010ff10723e */ /* 0x000fc600048070ff */
        /* <DEDUP_REMOVED lines=15> */
[----:B------:R-:W-:Y:S02]  /*6cf20*/  LOP3.LUT R2, R2, 0xffffffbf, RZ, 0xc0, !PT ;  /* 0xffffffbf02027812 */ /* 0x000fe400078ec0ff */
[----:B------:R-:W-:Y:S02]  /*6cf30*/  F2FP.SATFINITE.E4M3.F32.PACK_AB_MERGE_C R16, RZ, R16, RZ ;  /* 0x00000010ff10723e */ /* 0x000fe400048070ff */
[----:B------:R-:W-:-:S02]  /*6cf40*/  @P4 LOP3.LUT R2, R2, 0x40, RZ, 0xfc, !PT ;  /* 0x0000004002024812 */ /* 0x000fc400078efcff */
[----:B------:R-:W-:-:S05]  /*6cf50*/  ISETP.LT.OR P4, PT, R28, 0xe1, !P1 ;  /* 0x000000e11c00780c */ /* 0x000fca0004f81670 */
[----:B------:R4:W-:Y:S01]  /*6cf60*/  @!P2 STG.E.U8 desc[UR30][R148.64+0x128], R16 ;  /* 0x000128109400a986 */ /* 0x0009e2000c10111e */
[----:B------:R-:W-:-:S07]  /*6cf70*/  LOP3.LUT R2, R2, 0xffffffdf, RZ, 0xc0, !PT ;  /* 0xffffffdf02027812 */ /* 0x000fce00078ec0ff */
[----:B------:R-:W-:Y:S02]  /*6cf80*/  @!P4 IADD3 R100, P0, P3, R3, R24, R9 ;  /* 0x000000180364c210 */ /* 0x000fe40007b1e009 */
[----:B------:R-:W-:Y:S02]  /*6cf90*/  @P4 LOP3.LUT R2, R2, 0x20, RZ, 0xfc, !PT ;  /* 0x0000002002024812 */ /* 0x000fe400078efcff */
[----:B------:R-:W-:Y:S02]  /*6cfa0*/  @!P4 IADD3.X R101, R4, R29, R8, P0, P3 ;  /* 0x0000001d0465c210 */ /* 0x000fe400007e6408 */
[----:B------:R-:W-:Y:S02]  /*6cfb0*/  ISETP.LT.OR P4, PT, R28, 0xe2, !P1 ;  /* 0x000000e21c00780c */ /* 0x000fe40004f81670 */
[----:B------:R-:W-:Y:S02]  /*6cfc0*/  LOP3.LUT R2, R2, 0xffffffef, RZ, 0xc0, !PT ;  /* 0xffffffef02027812 */ /* 0x000fe400078ec0ff */
[----:B------:R-:W-:-:S09]  /*6cfd0*/  LOP3.LUT P5, RZ, R12, 0x200000, RZ, 0xc0, !PT ;  /* 0x002000000cff7812 */ /* 0x000fd200078ac0ff */
[--C-:B------:R-:W-:Y:S02]  /*6cfe0*/  @!P4 IADD3 R96, P0, P3, R3, R24, R9.reuse ;  /* 0x000000180360c210 */ /* 0x100fe40007b1e009 */
[----:B------:R-:W-:Y:S02]  /*6cff0*/  @P4 LOP3.LUT R2, R2, 0x10, RZ, 0xfc, !PT ;  /* 0x0000001002024812 */ /* 0x000fe400078efcff */
[-CC-:B------:R-:W-:Y:S02]  /*6d000*/  @!P4 IADD3.X R97, R4, R29.reuse, R8.reuse, P0, P3 ;  /* 0x0000001d0461c210 */ /* 0x180fe400007e6408 */
[----:B------:R-:W-:Y:S01]  /*6d010*/  ISETP.LT.OR P4, PT, R28, 0xe9, !P1 ;  /* 0x000000e91c00780c */ /* 0x000fe20004f81670 */
[----:B----4-:R-:W-:Y:S02]  /*6d020*/  FMUL R16, R147, UR26 ;  /* 0x0000001a93107c20 */ /* 0x010fe40008400000 */
[----:B------:R-:W4:Y:S03]  /*6d030*/  LDL.LU R147, [R1+0xaf0] ;  /* 0x000af00001937983 */ /* 0x000f260000300800 */
[----:B------:R-:W-:Y:S01]  /*6d040*/  F2FP.SATFINITE.E4M3.F32.PACK_AB_MERGE_C R16, RZ, R16, RZ ;  /* 0x00000010ff10723e */ /* 0x000fe200048070ff */
[----:B------:R-:W4:Y:S06]  /*6d050*/  LDL.LU.64 R148, [R1] ;  /* 0x0000000001947983 */ /* 0x000f2c0000300a00 */
[----:B------:R-:W-:Y:S01]  /*6d060*/  @!P4 IADD3 R90, P0, P3, R3, R24, R9 ;  /* 0x00000018035ac210 */ /* 0x000fe20007b1e009 */
[----:B------:R2:W-:Y:S03]  /*6d070*/  @!P5 STG.E.U8 desc[UR30][R230.64+0x129], R16 ;  /* 0x00012910e600d986 */ /* 0x0005e6000c10111e */
[----:B------:R-:W-:-:S02]  /*6d080*/  @!P4 IADD3.X R94, R4, R29, R8, P0, P3 ;  /* 0x0000001d045ec210 */ /* 0x000fc400007e6408 */
[----:B------:R-:W-:-:S13]  /*6d090*/  ISETP.LT.OR P0, PT, R28, 0x131, !P6 ;  /* 0x000001311c00780c */ /* 0x000fda0007701670 */
[----:B------:R-:W0:Y:S02]  /*6d0a0*/  @!P0 LDC.64 R18, c[0x0][0x5c0] ;  /* 0x00017000ff128b82 */ /* 0x000e240000000a00 */
        /* <DEDUP_REMOVED lines=20> */
[----:B------:R-:W4:Y:S01]  /*6d1f0*/  LDL.LU R147, [R1+0xafc] ;  /* 0x000afc0001937983 */ /* 0x000f220000300800 */
[----:B------:R-:W-:Y:S02]  /*6d200*/  LOP3.LUT P2, RZ, R12, 0x2000000, RZ, 0xc0, !PT ;  /* 0x020000000cff7812 */ /* 0x000fe4000784c0ff */
[----:B------:R-:W-:-:S11]  /*6d210*/  F2FP.SATFINITE.E4M3.F32.PACK_AB_MERGE_C R16, RZ, R16, RZ ;  /* 0x00000010ff10723e */ /* 0x000fd600048070ff */
[----:B------:R2:W-:Y:S01]  /*6d220*/  @!P2 STG.E.U8 desc[UR30][R148.64+0x130], R16 ;  /* 0x000130109400a986 */ /* 0x0005e2000c10111e */
[----:B------:R-:W-:Y:S02]  /*6d230*/  LOP3.LUT P5, RZ, R12, 0x8000000, RZ, 0xc0, !PT ;  /* 0x080000000cff7812 */ /* 0x000fe400078ac0ff */
[----:B------:R-:W-:-:S04]  /*6d240*/  LOP3.LUT R2, R2, 0xfffffffb, RZ, 0xc0, !PT ;  /* 0xfffffffb02027812 */ /* 0x000fc800078ec0ff */
[----:B------:R-:W-:Y:S02]  /*6d250*/  @P4 LOP3.LUT R2, R2, 0x4, RZ, 0xfc, !PT ;  /* 0x0000000402024812 */ /* 0x000fe400078efcff */
[----:B------:R-:W-:Y:S01]  /*6d260*/  ISETP.LT.OR P4, PT, R28, 0xf1, !P1 ;  /* 0x000000f11c00780c */ /* 0x000fe20004f81670 */
[----:B--2---:R-:W-:Y:S02]  /*6d270*/  FMUL R16, R14, UR26 ;  /* 0x0000001a0e107c20 */ /* 0x004fe40008400000 */
[----:B------:R-:W2:Y:S04]  /*6d280*/  LDL.LU R14, [R1+0xb00] ;  /* 0x000b0000010e7983 */ /* 0x000ea80000300800 */
[----:B------:R-:W2:Y:S04]  /*6d290*/  LDL.LU.64 R150, [R1+0x38] ;  /* 0x0000380001967983 */ /* 0x000ea80000300a00 */
[----:B------:R-:W2:Y:S01]  /*6d2a0*/  LDL.LU R149, [R1+0xb04] ;  /* 0x000b040001957983 */ /* 0x000ea20000300800 */
[----:B------:R-:W-:-:S05]  /*6d2b0*/  F2FP.SATFINITE.E4M3.F32.PACK_AB_MERGE_C R16, RZ, R16, RZ ;  /* 0x00000010ff10723e */ /* 0x000fca00048070ff */
[----:B------:R3:W-:Y:S02]  /*6d2c0*/  @!P5 STG.E.U8 desc[UR30][R236.64+0x131], R16 ;  /* 0x00013110ec00d986 */ /* 0x0007e4000c10111e */
[----:B---3--:R-:W-:Y:S02]  /*6d2d0*/  FMUL R16, R146, UR26 ;  /* 0x0000001a92107c20 */ /* 0x008fe40008400000 */
[----:B------:R-:W3:Y:S01]  /*6d2e0*/  LDL.LU R146, [R1+0xb08] ;  /* 0x000b080001927983 */ /* 0x000ee20000300800 */
[----:B------:R-:W-:Y:S02]  /*6d2f0*/  LOP3.LUT R2, R2, 0xfffffffd, RZ, 0xc0, !PT ;  /* 0xfffffffd02027812 */ /* 0x000fe400078ec0ff */
[----:B------:R-:W-:Y:S02]  /*6d300*/  @!P4 IADD3 R92, P0, P3, R3, R24, R9 ;  /* 0x00000018035cc210 */ /* 0x000fe40007b1e009 */
[----:B------:R-:W-:Y:S02]  /*6d310*/  @P4 LOP3.LUT R2, R2, 0x2, RZ, 0xfc, !PT ;  /* 0x0000000202024812 */ /* 0x000fe400078efcff */
[----:B------:R-:W-:-:S02]  /*6d320*/  @!P4 IADD3.X R93, R4, R29, R8, P0, P3 ;  /* 0x0000001d045dc210 */ /* 0x000fc400007e6408 */
        /* <DEDUP_REMOVED lines=27> */
[----:B------:R-:W-:Y:S02]  /*6d4e0*/  LOP3.LUT P2, RZ, R12, 0x20000000, RZ, 0xc0, !PT ;  /* 0x200000000cff7812 */ /* 0x000fe4000784c0ff */
[----:B------:R-:W-:Y:S01]  /*6d4f0*/  LOP3.LUT P5, RZ, R0, 0x100000, RZ, 0xc0, !PT ;  /* 0x0010000000ff7812 */ /* 0x000fe200078ac0ff */
[----:B--2---:R-:W-:Y:S02]  /*6d500*/  FMUL R16, R14, UR26 ;  /* 0x0000001a0e107c20 */ /* 0x004fe40008400000 */
[----:B------:R-:W2:Y:S03]  /*6d510*/  LDL.LU R14, [R1+0xb10] ;  /* 0x000b1000010e7983 */ /* 0x000ea60000300800 */
[----:B------:R-:W-:-:S05]  /*6d520*/  F2FP.SATFINITE.E4M3.F32.PACK_AB_MERGE_C R16, RZ, R16, RZ ;  /* 0x00000010ff10723e */ /* 0x000fca00048070ff */
[----:B------:R0:W-:Y:S02]  /*6d530*/  @!P2 STG.E.U8 desc[UR30][R150.64+0x138], R16 ;  /* 0x000138109600a986 */ /* 0x0001e4000c10111e */
[----:B0-----:R-:W-:Y:S02]  /*6d540*/  FMUL R16, R149, UR26 ;  /* 0x0000001a95107c20 */ /* 0x001fe40008400000 */
[----:B------:R-:W2:Y:S03]  /*6d550*/  LDL.LU R149, [R1+0xb14] ;  /* 0x000b140001957983 */ /* 0x000ea60000300800 */
[----:B------:R-:W-:-:S05]  /*6d560*/  F2FP.SATFINITE.E4M3.F32.PACK_AB_MERGE_C R16, RZ, R16, RZ ;  /* 0x00000010ff10723e */ /* 0x000fca00048070ff */
[----:B------:R3:W-:Y:S02]  /*6d570*/  @!P5 STG.E.U8 desc[UR30][R192.64+0x139], R16 ;  /* 0x00013910c000d986 */ /* 0x0007e4000c10111e */
[----:B---3--:R-:W-:Y:S02]  /*6d580*/  FMUL R16, R146, UR26 ;  /* 0x0000001a92107c20 */ /* 0x008fe40008400000 */
[----:B------:R-:W3:Y:S01]  /*6d590*/  LDL.LU R146, [R1+0xb18] ;  /* 0x000b180001927983 */ /* 0x000ee20000300800 */
        /* <DEDUP_REMOVED lines=34> */
[C---:B------:R-:W-:Y:S02]  /*6d7c0*/  LOP3.LUT P2, RZ, R13.reuse, 0x1, RZ, 0xc0, !PT ;  /* 0x000000010dff7812 */ /* 0x040fe4000784c0ff */
[----:B------:R-:W-:Y:S01]  /*6d7d0*/  LOP3.LUT P5, RZ, R13, 0x4, RZ, 0xc0, !PT ;  /* 0x000000040dff7812 */ /* 0x000fe200078ac0ff */
[----:B--2---:R-:W-:Y:S02]  /*6d7e0*/  FMUL R16, R14, UR26 ;  /* 0x0000001a0e107c20 */ /* 0x004fe40008400000 */
[----:B------:R-:W2:Y:S04]  /*6d7f0*/  LDL.LU R14, [R1+0xb20] ;  /* 0x000b2000010e7983 */ /* 0x000ea80000300800 */
[----:B------:R-:W2:Y:S01]  /*6d800*/  LDL.LU R148, [R1+0xb24] ;  /* 0x000b240001947983 */ /* 0x000ea20000300800 */
        /* <DEDUP_REMOVED lines=35> */
[----:B0-----:R-:W0:Y:S01]  /*6da40*/  @!P0 LDC.64 R18, c[0x0][0x5c0] ;  /* 0x00017000ff128b82 */ /* 0x001e220000000a00 */
[C---:B------:R-:W-:Y:S02]  /*6da50*/  LOP3.LUT P5, RZ, R0.reuse, 0x400, RZ, 0xc0, !PT ;  /* 0x0000040000ff7812 */ /* 0x040fe400078ac0ff */
[----:B------:R-:W-:Y:S01]  /*6da60*/  LOP3.LUT R0, R0, 0xffbfffff, RZ, 0xc0, !PT ;  /* 0xffbfffff00007812 */ /* 0x000fe200078ec0ff */
[----:B----4-:R-:W-:Y:S02]  /*6da70*/  FMUL R16, R147, UR26 ;  /* 0x0000001a93107c20 */ /* 0x010fe40008400000 */
[----:B------:R-:W4:Y:S01]  /*6da80*/  LDL.LU R147, [R1+0xb30] ;  /* 0x000b300001937983 */ /* 0x000f220000300800 */
[----:B------:R-:W-:Y:S02]  /*6da90*/  @P4 LOP3.LUT R0, R0, 0x400000, RZ, 0xfc, !PT ;  /* 0x0040000000004812 */ /* 0x000fe400078efcff */
[----:B------:R-:W-:Y:S02]  /*6daa0*/  ISETP.LT.OR P4, PT, R28, 0x121, !P1 ;  /* 0x000001211c00780c */ /* 0x000fe40004f81670 */
[----:B------:R-:W-:-:S02]  /*6dab0*/  F2FP.SATFINITE.E4M3.F32.PACK_AB_MERGE_C R16, RZ, R16, RZ ;  /* 0x00000010ff10723e */ /* 0x000fc400048070ff */
[----:B------:R-:W-:Y:S02]  /*6dac0*/  LOP3.LUT R0, R0, 0xffdfffff, RZ, 0xc0, !PT ;  /* 0xffdfffff00007812 */ /* 0x000fe400078ec0ff */
[----:B0-----:R-:W-:-:S05]  /*6dad0*/  @!P0 IADD3 R18, P3, R24, R18, RZ ;  /* 0x0000001218128210 */ /* 0x001fca0007f7e0ff */
[----:B------:R-:W-:-:S05]  /*6dae0*/  @!P0 IMAD.X R19, R29, 0x1, R19, P3 ;  /* 0x000000011d138824 */ /* 0x000fca00018e0613 */
[----:B------:R2:W-:Y:S01]  /*6daf0*/  @!P0 STG.E.U8 desc[UR30][R18.64+0x149], R16 ;  /* 0x0001491012008986 */ /* 0x0005e2000c10111e */
        /* <DEDUP_REMOVED lines=9> */
[----:B------:R-:W-:Y:S02]  /*6db90*/  @!P4 IADD3 R237, P0, P3, R3, R24, R9 ;  /* 0x0000001803edc210 */ /* 0x000fe40007b1e009 */
[----:B------:R-:W-:Y:S01]  /*6dba0*/  LOP3.LUT P2, RZ, R13, 0x10, RZ, 0xc0, !PT ;  /* 0x000000100dff7812 */ /* 0x000fe2000784c0ff */
[----:B--2---:R-:W-:Y:S01]  /*6dbb0*/  FMUL R16, R14, UR26 ;  /* 0x0000001a0e107c20 */ /* 0x004fe20008400000 */
[----:B------:R-:W-:Y:S02]  /*6dbc0*/  @!P4 IADD3.X R14, R4, R29, R8, P0, P3 ;  /* 0x0000001d040ec210 */ /* 0x000fe400007e6408 */
[----:B------:R-:W-:Y:S02]  /*6dbd0*/  ISETP.LT.OR P0, PT, R28, 0x151, !P6 ;  /* 0x000001511c00780c */ /* 0x000fe40007701670 */
[----:B------:R-:W-:-:S11]  /*6dbe0*/  F2FP.SATFINITE.E4M3.F32.PACK_AB_MERGE_C R16, RZ, R16, RZ ;  /* 0x00000010ff10723e */ /* 0x000fd600048070ff */
[----:B------:R-:W0:Y:S01]  /*6dbf0*/  @!P0 LDC.64 R18, c[0x0][0x5c0] ;  /* 0x00017000ff128b82 */ /* 0x000e220000000a00 */
[----:B------:R1:W-:Y:S02]  /*6dc00*/  @!P2 STG.E.U8 desc[UR30][R220.64+0x148], R16 ;  /* 0x00014810dc00a986 */ /* 0x0003e4000c10111e */
[----:B-1----:R-:W-:Y:S02]  /*6dc10*/  FMUL R16, R148, UR26 ;  /* 0x0000001a94107c20 */ /* 0x002fe40008400000 */
[----:B------:R-:W2:Y:S03]  /*6dc20*/  LDL.LU R148, [R1+0xb34] ;  /* 0x000b340001947983 */ /* 0x000ea60000300800 */
[----:B------:R-:W-:-:S05]  /*6dc30*/  F2FP.SATFINITE.E4M3.F32.PACK_AB_MERGE_C R16, RZ, R16, RZ ;  /* 0x00000010ff10723e */ /* 0x000fca00048070ff */
[----:B------:R1:W-:Y:S01]  /*6dc40*/  @!P5 STG.E.U8 desc[UR30][R162.64+0x149], R16 ;  /* 0x00014910a200d986 */ /* 0x0003e2000c10111e */
[----:B0-----:R-:W-:-:S05]  /*6dc50*/  @!P0 IADD3 R18, P3, R24, R18, RZ ;  /* 0x0000001218128210 */ /* 0x001fca0007f7e0ff */
[----:B------:R-:W-:Y:S02]  /*6dc60*/  @!P0 IMAD.X R19, R29, 0x1, R19, P3 ;  /* 0x000000011d138824 */ /* 0x000fe400018e0613 */
[----:B-1----:R-:W-:Y:S02]  /*6dc70*/  FMUL R16, R149, UR26 ;  /* 0x0000001a95107c20 */ /* 0x002fe40008400000 */
        /* <DEDUP_REMOVED lines=26> */
[----:B------:R-:W-:Y:S01]  /*6de20*/  @P4 LOP3.LUT R0, R0, 0x10000, RZ, 0xfc, !PT ;  /* 0x0001000000004812 */ /* 0x000fe200078efcff */
[----:B----4-:R-:W-:Y:S02]  /*6de30*/  FMUL R16, R147, UR26 ;  /* 0x0000001a93107c20 */ /* 0x010fe40008400000 */
[----:B------:R-:W4:Y:S01]  /*6de40*/  LDL.LU R147, [R1+0xb40] ;  /* 0x000b400001937983 */ /* 0x000f220000300800 */
[----:B------:R-:W-:Y:S02]  /*6de50*/  @!P4 IADD3.X R199, R4, R29, R8, P0, P3 ;  /* 0x0000001d04c7c210 */ /* 0x000fe400007e6408 */
[----:B------:R-:W-:-:S13]  /*6de60*/  ISETP.LT.OR P4, PT, R28, 0x139, !P1 ;  /* 0x000001391c00780c */ /* 0x000fda0004f81670 */
[----:B------:R-:W-:-:S04]  /*6de70*/  @!P4 IADD3 R198, P0, P3, R3, R24, R9 ;  /* 0x0000001803c6c210 */ /* 0x000fc80007b1e009 */
[----:B------:R-:W-:Y:S02]  /*6de80*/  @!P4 IADD3.X R193, R4, R29, R8, P0, P3 ;  /* 0x0000001d04c1c210 */ /* 0x000fe400007e6408 */
[----:B------:R-:W-:Y:S02]  /*6de90*/  ISETP.LT.OR P0, PT, R28, 0x159, !P6 ;  /* 0x000001591c00780c */ /* 0x000fe40007701670 */
[----:B------:R-:W-:Y:S02]  /*6dea0*/  LOP3.LUT P2, RZ, R13, 0x80, RZ, 0xc0, !PT ;  /* 0x000000800dff7812 */ /* 0x000fe4000784c0ff */
[----:B------:R-:W-:-:S09]  /*6deb0*/  F2FP.SATFINITE.E4M3.F32.PACK_AB_MERGE_C R16, RZ, R16, RZ ;  /* 0x00000010ff10723e */ /* 0x000fd200048070ff */
[----:B------:R-:W0:Y:S01]  /*6dec0*/  @!P0 LDC.64 R18, c[0x0][0x5c0] ;  /* 0x00017000ff128b82 */ /* 0x000e220000000a00 */
[----:B------:R-:W-:Y:S01]  /*6ded0*/  LOP3.LUT P5, RZ, R13, 0x200, RZ, 0xc0, !PT ;  /* 0x000002000dff7812 */ /* 0x000fe200078ac0ff */
[----:B------:R2:W-:Y:S01]  /*6dee0*/  @!P2 STG.E.U8 desc[UR30][R174.64+0x150], R16 ;  /* 0x00015010ae00a986 */ /* 0x0005e2000c10111e */
[----:B0-----:R-:W-:-:S05]  /*6def0*/  @!P0 IADD3 R18, P3, R24, R18, RZ ;  /* 0x0000001218128210 */ /* 0x001fca0007f7e0ff */
[----:B------:R-:W-:Y:S02]  /*6df00*/  @!P0 IMAD.X R19, R29, 0x1, R19, P3 ;  /* 0x000000011d138824 */ /* 0x000fe400018e0613 */
[----:B--2---:R-:W-:Y:S02]  /*6df10*/  FMUL R16, R148, UR26 ;  /* 0x0000001a94107c20 */ /* 0x004fe40008400000 */
[----:B------:R-:W2:Y:S03]  /*6df20*/  LDL.LU R148, [R1+0xb44] ;  /* 0x000b440001947983 */ /* 0x000ea60000300800 */
[----:B------:R-:W-:-:S05]  /*6df30*/  F2FP.SATFINITE.E4M3.F32.PACK_AB_MERGE_C R16, RZ, R16, RZ ;  /* 0x00000010ff10723e */ /* 0x000fca00048070ff */
[----:B------:R0:W-:Y:S02]  /*6df40*/  @!P5 STG.E.U8 desc[UR30][R180.64+0x151], R16 ;  /* 0x00015110b400d986 */ /* 0x0001e4000c10111e */
[----:B0-----:R-:W-:-:S05]  /*6df50*/  FMUL R16, R149, UR26 ;  /* 0x0000001a95107c20 */ /* 0x001fca0008400000 */
[----:B------:R-:W-:-:S05]  /*6df60*/  F2FP.SATFINITE.E4M3.F32.PACK_AB_MERGE_C R16, RZ, R16, RZ ;  /* 0x00000010ff10723e */ /* 0x000fca00048070ff */
[----:B------:R3:W-:Y:S02]  /*6df70*/  @!P0 STG.E.U8 desc[UR30][R18.64+0x158], R16 ;  /* 0x0001581012008986 */ /* 0x0007e4000c10111e */
[----:B---3--:R-:W-:Y:S02]  /*6df80*/  FMUL R16, R146, UR26 ;  /* 0x0000001a92107c20 */ /* 0x008fe40008400000 */
[----:B------:R-:W3:Y:S01]  /*6df90*/  LDL.LU R146, [R1+0xb48] ;  /* 0x000b480001927983 */ /* 0x000ee20000300800 */
[----:B------:R-:W-:-:S03]  /*6dfa0*/  LOP3.LUT R0, R0, 0xffff7fff, RZ, 0xc0, !PT ;  /* 0xffff7fff00007812 */ /* 0x000fc600078ec0ff */
[----:B------:R-:W3:Y:S01]  /*6dfb0*/  LDL.LU R149, [R1+0xb4c] ;  /* 0x000b4c0001957983 */ /* 0x000ee20000300800 */
        /* <DEDUP_REMOVED lines=12> */
[C---:B------:R-:W-:Y:S02]  /*6e080*/  LOP3.LUT P2, RZ, R13.reuse, 0x1000, RZ, 0xc0, !PT ;  /* 0x000010000dff7812 */ /* 0x040fe4000784c0ff */
[----:B------:R-:W-:Y:S02]  /*6e090*/  F2FP.SATFINITE.E4M3.F32.PACK_AB_MERGE_C R16, RZ, R16, RZ ;  /* 0x00000010ff10723e */ /* 0x000fe400048070ff */
[----:B------:R-:W-:-:S09]  /*6e0a0*/  LOP3.LUT P5, RZ, R13, 0x800, RZ, 0xc0, !PT ;  /* 0x000008000dff7812 */ /* 0x000fd200078ac0ff */
        /* <DEDUP_REMOVED lines=10> */
[----:B------:R-:W2:Y:S03]  /*6e150*/  LDL.LU R148, [R1+0xb54] ;  /* 0x000b540001947983 */ /* 0x000ea60000300800 */
        /* <DEDUP_REMOVED lines=30> */
[----:B----4-:R-:W-:Y:S02]  /*6e340*/  FMUL R16, R147, UR26 ;  /* 0x0000001a93107c20 */ /* 0x010fe40008400000 */
[----:B------:R-:W4:Y:S01]  /*6e350*/  LDL.LU R147, [R1+0xb60] ;  /* 0x000b600001937983 */ /* 0x000f220000300800 */
[C---:B------:R-:W-:Y:S02]  /*6e360*/  LOP3.LUT P2, RZ, R13.reuse, 0x8000, RZ, 0xc0, !PT ;  /* 0x000080000dff7812 */ /* 0x040fe4000784c0ff */
[----:B------:R-:W-:Y:S01]  /*6e370*/  F2FP.SATFINITE.E4M3.F32.PACK_AB_MERGE_C R16, RZ, R16, RZ ;  /* 0x00000010ff10723e */ /* 0x000fe200048070ff */
[----:B------:R-:W4:Y:S01]  /*6e380*/  LDL.LU R22, [R1+0xb64] ;  /* 0x000b640001167983 */ /* 0x000f220000300800 */
[----:B------:R-:W-:-:S09]  /*6e390*/  LOP3.LUT P5, RZ, R13, 0x20000, RZ, 0xc0, !PT ;  /* 0x000200000dff7812 */ /* 0x000fd200078ac0ff */
[----:B------:R2:W-:Y:S01]  /*6e3a0*/  @!P2 STG.E.U8 desc[UR30][R186.64+0x160], R16 ;  /* 0x00016010ba00a986 */ /* 0x0005e2000c10111e */
[----:B------:R-:W-:-:S04]  /*6e3b0*/  LOP3.LUT R0, R0, 0xfffffbff, RZ, 0xc0, !PT ;  /* 0xfffffbff00007812 */ /* 0x000fc800078ec0ff */
[----:B------:R-:W-:Y:S02]  /*6e3c0*/  @P4 LOP3.LUT R0, R0, 0x400, RZ, 0xfc, !PT ;  /* 0x0000040000004812 */ /* 0x000fe400078efcff */
[----:B------:R-:W-:Y:S01]  /*6e3d0*/  ISETP.LT.OR P4, PT, R28, 0x151, !P1 ;  /* 0x000001511c00780c */ /* 0x000fe20004f81670 */
[----:B--2---:R-:W-:-:S05]  /*6e3e0*/  FMUL R16, R148, UR26 ;  /* 0x0000001a94107c20 */ /* 0x004fca0008400000 */
[----:B------:R-:W-:-:S05]  /*6e3f0*/  F2FP.SATFINITE.E4M3.F32.PACK_AB_MERGE_C R16, RZ, R16, RZ ;  /* 0x00000010ff10723e */ /* 0x000fca00048070ff */
[----:B------:R3:W-:Y:S02]  /*6e400*/  @!P5 STG.E.U8 desc[UR30][R190.64+0x161], R16 ;  /* 0x00016110be00d986 */ /* 0x0007e4000c10111e */
[----:B---3--:R-:W-:Y:S02]  /*6e410*/  FMUL R16, R146, UR26 ;  /* 0x0000001a92107c20 */ /* 0x008fe40008400000 */
[----:B------:R-:W2:Y:S04]  /*6e420*/  LDL.LU R146, [R1+0xb68] ;  /* 0x000b680001927983 */ /* 0x000ea80000300800 */
[----:B------:R-:W3:Y:S01]  /*6e430*/  LDL.LU R21, [R1+0xb6c] ;  /* 0x000b6c0001157983 */ /* 0x000ee20000300800 */
[----:B------:R-:W-:Y:S02]  /*6e440*/  LOP3.LUT R0, R0, 0xfffffdff, RZ, 0xc0, !PT ;  /* 0xfffffdff00007812 */ /* 0x000fe400078ec0ff */
[----:B------:R-:W-:Y:S01]  /*6e450*/  @!P4 IADD3 R160, P0, P3, R3, R24, R9 ;  /* 0x0000001803a0c210 */ /* 0x000fe20007b1e009 */
[----:B------:R-:W3:Y:S01]  /*6e460*/  LDL.LU R20, [R1+0xb70] ;  /* 0x000b700001147983 */ /* 0x000ee20000300800 */
[----:B------:R-:W-:-:S02]  /*6e470*/  @P4 LOP3.LUT R0, R0, 0x200, RZ, 0xfc, !PT ;  /* 0x0000020000004812 */ /* 0x000fc400078efcff */
[----:B------:R-:W-:Y:S01]  /*6e480*/  @!P4 IADD3.X R159, R4, R29, R8, P0, P3 ;  /* 0x0000001d049fc210 */ /* 0x000fe200007e6408 */
[----:B------:R-:W3:Y:S01]  /*6e490*/  LDL.LU R219, [R1+0xb74] ;  /* 0x000b740001db7983 */ /* 0x000ee20000300800 */
[----:B------:R-:W-:Y:S02]  /*6e4a0*/  ISETP.LT.OR P4, PT, R28, 0x152, !P1 ;  /* 0x000001521c00780c */ /* 0x000fe40004f81670 */
[----:B------:R-:W-:Y:S01]  /*6e4b0*/  LOP3.LUT R0, R0, 0xfffffeff, RZ, 0xc0, !PT ;  /* 0xfffffeff00007812 */ /* 0x000fe200078ec0ff */
[----:B------:R-:W3:Y:S01]  /*6e4c0*/  LDL.LU R168, [R1+0xb78] ;  /* 0x000b780001a87983 */ /* 0x000ee20000300800 */
[----:B------:R-:W-:-:S03]  /*6e4d0*/  F2FP.SATFINITE.E4M3.F32.PACK_AB_MERGE_C R16, RZ, R16, RZ ;  /* 0x00000010ff10723e */ /* 0x000fc600048070ff */
[----:B------:R-:W3:Y:S04]  /*6e4e0*/  LDL.LU R187, [R1+0xb7c] ;  /* 0x000b7c0001bb7983 */ /* 0x000ee80000300800 */
[----:B------:R-:W3:Y:S02]  /*6e4f0*/  LDL.LU R169, [R1+0xb80] ;  /* 0x000b800001a97983 */ /* 0x000ee40000300800 */
[----:B------:R-:W-:Y:S02]  /*6e500*/  @!P4 IADD3 R158, P0, P3, R3, R24, R9 ;  /* 0x00000018039ec210 */ /* 0x000fe40007b1e009 */
[----:B------:R-:W-:Y:S01]  /*6e510*/  @P4 LOP3.LUT R0, R0, 0x100, RZ, 0xfc, !PT ;  /* 0x0000010000004812 */ /* 0x000fe200078efcff */
[----:B------:R-:W3:Y:S01]  /*6e520*/  LDL.LU.64 R190, [R1+0x18] ;  /* 0x0000180001be7983 */ /* 0x000ee20000300a00 */
[----:B------:R-:W-:-:S02]  /*6e530*/  @!P4 IADD3.X R157, R4, R29, R8, P0, P3 ;  /* 0x0000001d049dc210 */ /* 0x000fc400007e6408 */
[----:B------:R-:W-:Y:S01]  /*6e540*/  ISETP.LT.OR P4, PT, R28, 0x159, !P1 ;  /* 0x000001591c00780c */ /* 0x000fe20004f81670 */
[----:B------:R-:W3:-:S12]  /*6e550*/  LDL.LU R218, [R1+0xb84] ;  /* 0x000b840001da7983 */ /* 0x000ed80000300800 */
[----:B------:R-:W-:-:S04]  /*6e560*/  @!P4 IADD3 R156, P0, P3, R3, R24, R9 ;  /* 0x00000018039cc210 */ /* 0x000fc80007b1e009 */
[----:B------:R-:W-:Y:S02]  /*6e570*/  @!P4 IADD3.X R155, R4, R29, R8, P0, P3 ;  /* 0x0000001d049bc210 */ /* 0x000fe400007e6408 */
[----:B------:R-:W-:-:S13]  /*6e580*/  ISETP.LT.OR P0, PT, R28, 0x169, !P6 ;  /* 0x000001691c00780c */ /* 0x000fda0007701670 */
[----:B------:R-:W0:Y:S01]  /*6e590*/  @!P0 LDC.64 R18, c[0x0][0x5c0] ;  /* 0x00017000ff128b82 */ /* 0x000e220000000a00 */
[----:B------:R-:W-:Y:S02]  /*6e5a0*/  ISETP.LT.OR P4, PT, R28, 0x15a, !P1 ;  /* 0x0000015a1c00780c */ /* 0x000fe40004f81670 */
[----:B0-----:R-:W-:-:S05]  /*6e5b0*/  @!P0 IADD3 R18, P3, R24, R18, RZ ;  /* 0x0000001218128210 */ /* 0x001fca0007f7e0ff */
[----:B------:R-:W-:-:S05]  /*6e5c0*/  @!P0 IMAD.X R19, R29, 0x1, R19, P3 ;  /* 0x000000011d138824 */ /* 0x000fca00018e0613 */
[----:B------:R0:W-:Y:S01]  /*6e5d0*/  @!P0 STG.E.U8 desc[UR30][R18.64+0x168], R16 ;  /* 0x0001681012008986 */ /* 0x0001e2000c10111e */
[----:B------:R-:W-:-:S04]  /*6e5e0*/  @!P4 IADD3 R154, P0, P3, R3, R24, R9 ;  /* 0x00000018039ac210 */ /* 0x000fc80007b1e009 */
[----:B------:R-:W-:Y:S02]  /*6e5f0*/  @!P4 IADD3.X R153, R4, R29, R8, P0, P3 ;  /* 0x0000001d0499c210 */ /* 0x000fe400007e6408 */
[----:B------:R-:W-:-:S13]  /*6e600*/  ISETP.LT.OR P0, PT, R28, 0x16a, !P6 ;  /* 0x0000016a1c00780c */ /* 0x000fda0007701670 */
[----:B0-----:R-:W0:Y:S01]  /*6e610*/  @!P0 LDC.64 R18, c[0x0][0x5c0] ;  /* 0x00017000ff128b82 */ /* 0x001e220000000a00 */
[----:B------:R-:W-:Y:S01]  /*6e620*/  FMUL R16, R149, UR26 ;  /* 0x0000001a95107c20 */ /* 0x000fe20008400000 */
[----:B------:R-:W-:-:S04]  /*6e630*/  LOP3.LUT P2, RZ, R13, 0x100000, RZ, 0xc0, !PT ;  /* 0x001000000dff7812 */ /* 0x000fc8000784c0ff */
[----:B------:R-:W-:Y:S02]  /*6e640*/  F2FP.SATFINITE.E4M3.F32.PACK_AB_MERGE_C R16, RZ, R16, RZ ;  /* 0x00000010ff10723e */ /* 0x000fe400048070ff */
[----:B------:R-:W-:Y:S02]  /*6e650*/  ISETP.LT.OR P4, PT, R28, 0x161, !P1 ;  /* 0x000001611c00780c */ /* 0x000fe40004f81670 */
[----:B0-----:R-:W-:-:S05]  /*6e660*/  @!P0 IADD3 R18, P3, R24, R18, RZ ;  /* 0x0000001218128210 */ /* 0x001fca0007f7e0ff */
[----:B------:R-:W-:-:S05]  /*6e670*/  @!P0 IMAD.X R19, R29, 0x1, R19, P3 ;  /* 0x000000011d138824 */ /* 0x000fca00018e0613 */
[----:B------:R4:W-:Y:S01]  /*6e680*/  @!P0 STG.E.U8 desc[UR30][R18.64+0x169], R16 ;  /* 0x0001691012008986 */ /* 0x0009e2000c10111e */
[----:B------:R-:W-:Y:S01]  /*6e690*/  @!P4 IADD3 R152, P0, P3, R3, R24, R9 ;  /* 0x000000180398c210 */ /* 0x000fe20007b1e009 */
[----:B----4-:R-:W-:-:S05]  /*6e6a0*/  FMUL R16, R147, UR26 ;  /* 0x0000001a93107c20 */ /* 0x010fca0008400000 */
[----:B------:R-:W-:-:S05]  /*6e6b0*/  F2FP.SATFINITE.E4M3.F32.PACK_AB_MERGE_C R16, RZ, R16, RZ ;  /* 0x00000010ff10723e */ /* 0x000fca00048070ff */
[----:B------:R0:W-:Y:S01]  /*6e6c0*/  @!P2 STG.E.U8 desc[UR30][R228.64+0x168], R16 ;  /* 0x00016810e400a986 */ /* 0x0001e2000c10111e */
[----:B------:R-:W-:Y:S02]  /*6e6d0*/  ISETP.LT.OR P2, PT, R28, 0x162, !P1 ;  /* 0x000001621c00780c */ /* 0x000fe40004f41670 */
[----:B------:R-:W-:Y:S02]  /*6e6e0*/  @!P4 IADD3.X R151, R4, R29, R8, P0, P3 ;  /* 0x0000001d0497c210 */ /* 0x000fe400007e6408 */
[----:B------:R-:W-:-:S09]  /*6e6f0*/  ISETP.LT.OR P4, PT, R28, 0x169, !P1 ;  /* 0x000001691c00780c */ /* 0x000fd20004f81670 */
[----:B------:R-:W-:-:S04]  /*6e700*/  @!P2 IADD3 R150, P0, P3, R3, R24, R9 ;  /* 0x000000180396a210 */ /* 0x000fc80007b1e009 */
[----:B------:R-:W-:Y:S02]  /*6e710*/  @!P2 IADD3.X R149, R4, R29, R8, P0, P3 ;  /* 0x0000001d0495a210 */ /* 0x000fe400007e6408 */
[----:B------:R-:W-:-:S04]  /*6e720*/  @!P4 IADD3 R148, P0, P3, R3, R24, R9 ;  /* 0x000000180394c210 */ /* 0x000fc80007b1e009 */
[----:B------:R-:W-:Y:S02]  /*6e730*/  @!P4 IADD3.X R147, R4, R29, R8, P0, P3 ;  /* 0x0000001d0493c210 */ /* 0x000fe400007e6408 */
[----:B------:R-:W-:-:S13]  /*6e740*/  ISETP.LT.OR P0, PT, R28, 0x171, !P6 ;  /* 0x000001711c00780c */ /* 0x000fda0007701670 */
[----:B------:R-:W1:Y:S01]  /*6e750*/  @!P0 LDC.64 R18, c[0x0][0x5c0] ;  /* 0x00017000ff128b82 */ /* 0x000e620000000a00 */
[----:B------:R-:W-:Y:S01]  /*6e760*/  LOP3.LUT P5, RZ, R13, 0x80000, RZ, 0xc0, !PT ;  /* 0x000800000dff7812 */ /* 0x000fe200078ac0ff */
[----:B0-----:R-:W-:-:S05]  /*6e770*/  FMUL R16, R22, UR26 ;  /* 0x0000001a16107c20 */ /* 0x001fca0008400000 */
[----:B------:R-:W-:Y:S02]  /*6e780*/  F2FP.SATFINITE.E4M3.F32.PACK_AB_MERGE_C R16, RZ, R16, RZ ;  /* 0x00000010ff10723e */ /* 0x000fe400048070ff */
[C---:B------:R-:W-:Y:S02]  /*6e790*/  LOP3.LUT P2, RZ, R13.reuse, 0x200000, RZ, 0xc0, !PT ;  /* 0x002000000dff7812 */ /* 0x040fe4000784c0ff */
[----:B------:R-:W-:-:S03]  /*6e7a0*/  LOP3.LUT R13, R13, 0xfdffffff, RZ, 0xc0, !PT ;  /* 0xfdffffff0d0d7812 */ /* 0x000fc600078ec0ff */
[----:B------:R2:W-:Y:S01]  /*6e7b0*/  @!P5 STG.E.U8 desc[UR30][R172.64+0x169], R16 ;  /* 0x00016910ac00d986 */ /* 0x0005e2000c10111e */
[----:B-1----:R-:W-:-:S05]  /*6e7c0*/  @!P0 IADD3 R18, P3, R24, R18, RZ ;  /* 0x0000001218128210 */ /* 0x002fca0007f7e0ff */
[----:B------:R-:W-:Y:S01]  /*6e7d0*/  @!P0 IMAD.X R19, R29, 0x1, R19, P3 ;  /* 0x000000011d138824 */ /* 0x000fe200018e0613 */
[----:B------:R-:W-:Y:S02]  /*6e7e0*/  ISETP.LT.OR P3, PT, R28, 0x16a, !P1 ;  /* 0x0000016a1c00780c */ /* 0x000fe40004f61670 */
[----:B------:R-:W-:-:S04]  /*6e7f0*/  @P4 LOP3.LUT R13, R13, 0x2000000, RZ, 0xfc, !PT ;  /* 0x020000000d0d4812 */ /* 0x000fc800078efcff */
[C---:B------:R-:W-:Y:S02]  /*6e800*/  LOP3.LUT P4, RZ, R13.reuse, 0x400000, RZ, 0xc0, !PT ;  /* 0x004000000dff7812 */ /* 0x040fe4000788c0ff */
[----:B------:R-:W-:-:S05]  /*6e810*/  LOP3.LUT R13, R13, 0xfbffffff, RZ, 0xc0, !PT ;  /* 0xfbffffff0d0d7812 */ /* 0x000fca00078ec0ff */
[----:B------:R-:W-:Y:S01]  /*6e820*/  @P3 LOP3.LUT R13, R13, 0x4000000, RZ, 0xfc, !PT ;  /* 0x040000000d0d3812 */ /* 0x000fe200078efcff */
[----:B--2---:R-:W-:-:S05]  /*6e830*/  FMUL R16, R146, UR26 ;  /* 0x0000001a92107c20 */ /* 0x004fca0008400000 */
[----:B------:R-:W-:-:S05]  /*6e840*/  F2FP.SATFINITE.E4M3.F32.PACK_AB_MERGE_C R16, RZ, R16, RZ ;  /* 0x00000010ff10723e */ /* 0x000fca00048070ff */
[----:B------:R0:W-:Y:S01]  /*6e850*/  @!P0 STG.E.U8 desc[UR30][R18.64+0x170], R16 ;  /* 0x0001701012008986 */ /* 0x0001e2000c10111e */
[----:B------:R-:W-:-:S04]  /*6e860*/  @!P3 IADD3 R146, P0, P5, R3, R24, R9 ;  /* 0x000000180392b210 */ /* 0x000fc80007d1e009 */
[----:B------:R-:W-:Y:S02]  /*6e870*/  @!P3 IADD3.X R25, R4, R29, R8, P0, P5 ;  /* 0x0000001d0419b210 */ /* 0x000fe400007ea408 */
[----:B------:R-:W-:-:S04]  /*6e880*/  ISETP.GE.AND P3, PT, R15, 0x1, PT ;  /* 0x000000010f00780c */ /* 0x000fc80003f66270 */
[----:B------:R-:W-:-:S13]  /*6e890*/  ISETP.LT.OR P0, PT, R28, 0x172, !P3 ;  /* 0x000001721c00780c */ /* 0x000fda0005f01670 */
[----:B0-----:R-:W0:Y:S01]  /*6e8a0*/  @!P0 LDC.64 R18, c[0x0][0x5c0] ;  /* 0x00017000ff128b82 */ /* 0x001e220000000a00 */
[----:B---3--:R-:W-:-:S05]  /*6e8b0*/  FMUL R16, R21, UR26 ;  /* 0x0000001a15107c20 */ /* 0x008fca0008400000 */
[----:B------:R-:W-:Y:S02]  /*6e8c0*/  F2FP.SATFINITE.E4M3.F32.PACK_AB_MERGE_C R16, RZ, R16, RZ ;  /* 0x00000010ff10723e */ /* 0x000fe400048070ff */
[----:B0-----:R-:W-:-:S05]  /*6e8d0*/  @!P0 IADD3 R18, P5, R24, R18, RZ ;  /* 0x0000001218128210 */ /* 0x001fca0007fbe0ff */
[----:B------:R-:W-:-:S05]  /*6e8e0*/  @!P0 IMAD.X R19, R29, 0x1, R19, P5 ;  /* 0x000000011d138824 */ /* 0x000fca00028e0613 */
[----:B------:R0:W-:Y:S01]  /*6e8f0*/  @!P0 STG.E.U8 desc[UR30][R18.64+0x171], R16 ;  /* 0x0001711012008986 */ /* 0x0001e2000c10111e */
[----:B------:R-:W-:-:S13]  /*6e900*/  ISETP.LT.OR P0, PT, R28, 0x171, !P1 ;  /* 0x000001711c00780c */ /* 0x000fda0004f01670 */
[----:B------:R-:W-:-:S04]  /*6e910*/  @!P0 IADD3 R23, P5, P6, R3, R24, R9 ;  /* 0x0000001803178210 */ /* 0x000fc80007ebe009 */
[----:B------:R-:W-:Y:S02]  /*6e920*/  @!P0 IADD3.X R22, R4, R29, R8, P5, P6 ;  /* 0x0000001d04168210 */ /* 0x000fe40002fec408 */
[----:B------:R-:W-:Y:S01]  /*6e930*/  ISETP.LT.OR P5, PT, R28, 0x172, !P1 ;  /* 0x000001721c00780c */ /* 0x000fe20004fa1670 */
[----:B0-----:R-:W-:Y:S01]  /*6e940*/  FMUL R16, R20, UR26 ;  /* 0x0000001a14107c20 */ /* 0x001fe20008400000 */
[----:B------:R-:W-:-:S04]  /*6e950*/  LOP3.LUT R13, R13, 0xf7ffffff, RZ, 0xc0, !PT ;  /* 0xf7ffffff0d0d7812 */ /* 0x000fc800078ec0ff */
[----:B------:R-:W-:Y:S02]  /*6e960*/  @P0 LOP3.LUT R13, R13, 0x8000000, RZ, 0xfc, !PT ;  /* 0x080000000d0d0812 */ /* 0x000fe400078efcff */
[----:B------:R-:W-:-:S05]  /*6e970*/  F2FP.SATFINITE.E4M3.F32.PACK_AB_MERGE_C R16, RZ, R16, RZ ;  /* 0x00000010ff10723e */ /* 0x000fca00048070ff */
[----:B------:R-:W-:Y:S01]  /*6e980*/  @!P5 IADD3 R21, P0, P6, R3, R24, R9 ;  /* 0x000000180315d210 */ /* 0x000fe20007e1e009 */
[----:B------:R0:W-:Y:S03]  /*6e990*/  @!P2 STG.E.U8 desc[UR30][R196.64+0x170], R16 ;  /* 0x00017010c400a986 */ /* 0x0001e6000c10111e */
[----:B------:R-:W-:Y:S02]  /*6e9a0*/  @!P5 IADD3.X R20, R4, R29, R8, P0, P6 ;  /* 0x0000001d0414d210 */ /* 0x000fe400007ec408 */
[----:B------:R-:W-:Y:S01]  /*6e9b0*/  ISETP.LT.OR P6, PT, R28, 0x179, !P3 ;  /* 0x000001791c00780c */ /* 0x000fe20005fc1670 */
[----:B0-----:R-:W-:Y:S02]  /*6e9c0*/  FMUL R16, R219, UR26 ;  /* 0x0000001adb107c20 */ /* 0x001fe40008400000 */
[----:B------:R-:W2:Y:S10]  /*6e9d0*/  LDL.LU R219, [R1+0xb88] ;  /* 0x000b880001db7983 */ /* 0x000eb40000300800 */
[----:B------:R-:W0:Y:S01]  /*6e9e0*/  @!P6 LDC.64 R18, c[0x0][0x5c0] ;  /* 0x00017000ff12eb82 */ /* 0x000e220000000a00 */
[----:B------:R-:W3:Y:S01]  /*6e9f0*/  LDL.LU R186, [R1+0xb8c] ;  /* 0x000b8c0001ba7983 */ /* 0x000ee20000300800 */
[----:B------:R-:W-:-:S05]  /*6ea00*/  F2FP.SATFINITE.E4M3.F32.PACK_AB_MERGE_C R16, RZ, R16, RZ ;  /* 0x00000010ff10723e */ /* 0x000fca00048070ff */
[----:B------:R1:W-:Y:S02]  /*6ea10*/  @!P4 STG.E.U8 desc[UR30][R210.64+0x171], R16 ;  /* 0x00017110d200c986 */ /* 0x0003e4000c10111e */
[----:B-1----:R-:W-:Y:S02]  /*6ea20*/  FMUL R16, R168, UR26 ;  /* 0x0000001aa8107c20 */ /* 0x002fe40008400000 */
[----:B------:R-:W4:Y:S01]  /*6ea30*/  LDL.LU R168, [R1+0xb90] ;  /* 0x000b900001a87983 */ /* 0x000f220000300800 */
[----:B0-----:R-:W-:Y:S02]  /*6ea40*/  @!P6 IADD3 R18, P0, R24, R18, RZ ;  /* 0x000000121812e210 */ /* 0x001fe40007f1e0ff */
[----:B------:R-:W-:-:S03]  /*6ea50*/  F2FP.SATFINITE.E4M3.F32.PACK_AB_MERGE_C R16, RZ, R16, RZ ;  /* 0x00000010ff10723e */ /* 0x000fc600048070ff */
[----:B------:R-:W-:-:S05]  /*6ea60*/  @!P6 IMAD.X R19, R29, 0x1, R19, P0 ;  /* 0x000000011d13e824 */ /* 0x000fca00000e0613 */
[----:B------:R0:W-:Y:S01]  /*6ea70*/  @!P6 STG.E.U8 desc[UR30][R18.64+0x178], R16 ;  /* 0x000178101200e986 */ /* 0x0001e2000c10111e */
[----:B------:R-:W-:Y:S02]  /*6ea80*/  ISETP.LT.OR P6, PT, R28, 0x17a, !P3 ;  /* 0x0000017a1c00780c */ /* 0x000fe40005fc1670 */
[----:B------:R-:W-:Y:S01]  /*6ea90*/  LOP3.LUT R13, R13, 0xefffffff, RZ, 0xc0, !PT ;  /* 0xefffffff0d0d7812 */ /* 0x000fe200078ec0ff */
[----:B0-----:R-:W-:Y:S02]  /*6eaa0*/  FMUL R16, R187, UR26 ;  /* 0x0000001abb107c20 */ /* 0x001fe40008400000 */
[----:B------:R-:W4:Y:S08]  /*6eab0*/  LDL.LU R187, [R1+0xb94] ;  /* 0x000b940001bb7983 */ /* 0x000f300000300800 */
[----:B------:R-:W0:Y:S01]  /*6eac0*/  @!P6 LDC.64 R18, c[0x0][0x5c0] ;  /* 0x00017000ff12eb82 */ /* 0x000e220000000a00 */
[----:B------:R-:W-:-:S04]  /*6ead0*/  @P1 LOP3.LUT R13, R13, 0x10000000, RZ, 0xfc, !PT ;  /* 0x100000000d0d1812 */ /* 0x000fc800078efcff */
[----:B------:R-:W-:Y:S02]  /*6eae0*/  LOP3.LUT P2, RZ, R13, 0x10000, RZ, 0xc0, !PT ;  /* 0x000100000dff7812 */ /* 0x000fe4000784c0ff */
[----:B------:R-:W-:Y:S02]  /*6eaf0*/  LOP3.LUT R17, R17, 0xffffdfff, RZ, 0xc0, !PT ;  /* 0xffffdfff11117812 */ /* 0x000fe400078ec0ff */
[----:B------:R-:W-:-:S09]  /*6eb00*/  F2FP.SATFINITE.E4M3.F32.PACK_AB_MERGE_C R16, RZ, R16, RZ ;  /* 0x00000010ff10723e */ /* 0x000fd200048070ff */
[----:B------:R-:W-:Y:S02]  /*6eb10*/  @P2 LOP3.LUT R17, R17, 0x2000, RZ, 0xfc, !PT ;  /* 0x0000200011112812 */ /* 0x000fe400078efcff */
[----:B------:R-:W-:Y:S02]  /*6eb20*/  LOP3.LUT P2, RZ, R13, 0x40000, RZ, 0xc0, !PT ;  /* 0x000400000dff7812 */ /* 0x000fe4000784c0ff */
[----:B0-----:R-:W-:Y:S02]  /*6eb30*/  @!P6 IADD3 R18, P1, R24, R18, RZ ;  /* 0x000000121812e210 */ /* 0x001fe40007f3e0ff */
[----:B------:R-:W-:-:S03]  /*6eb40*/  LOP3.LUT R17, R17, 0xffffbfff, RZ, 0xc0, !PT ;  /* 0xffffbfff11117812 */ /* 0x000fc600078ec0ff */
[----:B------:R-:W-:-:S06]  /*6eb50*/  @!P6 IMAD.X R19, R29, 0x1, R19, P1 ;  /* 0x000000011d13e824 */ /* 0x000fcc00008e0613 */
[----:B------:R-:W-:Y:S01]  /*6eb60*/  @P2 LOP3.LUT R17, R17, 0x4000, RZ, 0xfc, !PT ;  /* 0x0000400011112812 */ /* 0x000fe200078efcff */
[----:B------:R0:W-:Y:S01]  /*6eb70*/  @!P6 STG.E.U8 desc[UR30][R18.64+0x179], R16 ;  /* 0x000179101200e986 */ /* 0x0001e2000c10111e */
[----:B------:R-:W-:Y:S01]  /*6eb80*/  LOP3.LUT P2, RZ, R13, 0x800000, RZ, 0xc0, !PT ;  /* 0x008000000dff7812 */ /* 0x000fe2000784c0ff */
[----:B0-----:R-:W-:Y:S02]  /*6eb90*/  FMUL R16, R169, UR26 ;  /* 0x0000001aa9107c20 */ /* 0x001fe40008400000 */
[----:B------:R-:W4:Y:S03]  /*6eba0*/  LDL.LU R169, [R1+0xb98] ;  /* 0x000b980001a97983 */ /* 0x000f260000300800 */
[----:B------:R-:W-:-:S07]  /*6ebb0*/  F2FP.SATFINITE.E4M3.F32.PACK_AB_MERGE_C R16, RZ, R16, RZ ;  /* 0x00000010ff10723e */ /* 0x000fce00048070ff */
[----:B------:R0:W-:Y:S02]  /*6ebc0*/  @!P2 STG.E.U8 desc[UR30][R190.64+0x178], R16 ;  /* 0x00017810be00a986 */ /* 0x0001e4000c10111e */
[----:B0-----:R-:W-:Y:S02]  /*6ebd0*/  FMUL R16, R218, UR26 ;  /* 0x0000001ada107c20 */ /* 0x001fe40008400000 */
[----:B------:R-:W4:Y:S01]  /*6ebe0*/  LDL.LU R218, [R1+0xb9c] ;  /* 0x000b9c0001da7983 */ /* 0x000f220000300800 */
[----:B------:R-:W-:Y:S02]  /*6ebf0*/  LOP3.LUT P2, RZ, R17, 0x4000, RZ, 0xc0, !PT ;  /* 0x0000400011ff7812 */ /* 0x000fe4000784c0ff */
[----:B------:R-:W-:Y:S02]  /*6ec00*/  LOP3.LUT P4, RZ, R5, 0x8000000, RZ, 0xc0, !PT ;  /* 0x0800000005ff7812 */ /* 0x000fe4000788c0ff */
[----:B------:R-:W-:Y:S02]  /*6ec10*/  F2FP.SATFINITE.E4M3.F32.PACK_AB_MERGE_C R16, RZ, R16, RZ ;  /* 0x00000010ff10723e */ /* 0x000fe400048070ff */
[----:B------:R-:W-:-:S07]  /*6ec20*/  LOP3.LUT R13, R13, 0xdfffffff, RZ, 0xc0, !PT ;  /* 0xdfffffff0d0d7812 */ /* 0x000fce00078ec0ff */
[----:B------:R2:W-:Y:S01]  /*6ec30*/  @!P2 STG.E.U8 desc[UR30][R184.64+0x179], R16 ;  /* 0x00017910b800a986 */ /* 0x0005e2000c10111e */
[----:B------:R-:W-:Y:S01]  /*6ec40*/  LOP3.LUT P2, RZ, R17, 0x2000, RZ, 0xc0, !PT ;  /* 0x0000200011ff7812 */ /* 0x000fe2000784c0ff */
[----:B------:R-:W0:Y:S01]  /*6ec50*/  @!P4 LDC.64 R18, c[0x0][0x5c0] ;  /* 0x00017000ff12cb82 */ /* 0x000e220000000a00 */
[----:B------:R-:W-:-:S04]  /*6ec60*/  @P5 LOP3.LUT R13, R13, 0x20000000, RZ, 0xfc, !PT ;  /* 0x200000000d0d5812 */ /* 0x000fc800078efcff */
[----:B------:R-:W-:Y:S02]  /*6ec70*/  LOP3.LUT P6, RZ, R13, 0x4000, RZ, 0xc0, !PT ;  /* 0x000040000dff7812 */ /* 0x000fe400078cc0ff */
[C---:B------:R-:W-:Y:S02]  /*6ec80*/  LOP3.LUT P0, RZ, R5.reuse, 0x4000000, RZ, 0xc0, !PT ;  /* 0x0400000005ff7812 */ /* 0x040fe4000780c0ff */
[----:B------:R-:W-:Y:S02]  /*6ec90*/  LOP3.LUT P3, RZ, R5, 0x2000000, RZ, 0xc0, !PT ;  /* 0x0200000005ff7812 */ /* 0x000fe4000786c0ff */
[----:B------:R-:W-:Y:S01]  /*6eca0*/  LOP3.LUT P5, RZ, R13, 0x2000, RZ, 0xc0, !PT ;  /* 0x000020000dff7812 */ /* 0x000fe200078ac0ff */
[----:B--2---:R-:W-:Y:S02]  /*6ecb0*/  FMUL R16, R219, UR26 ;  /* 0x0000001adb107c20 */ /* 0x004fe40008400000 */
[----:B------:R-:W2:Y:S03]  /*6ecc0*/  LDL.LU R219, [R1+0xba0] ;  /* 0x000ba00001db7983 */ /* 0x000ea60000300800 */
[----:B------:R-:W-:-:S05]  /*6ecd0*/  F2FP.SATFINITE.E4M3.F32.PACK_AB_MERGE_C R16, RZ, R16, RZ ;  /* 0x00000010ff10723e */ /* 0x000fca00048070ff */
[----:B------:R3:W-:Y:S02]  /*6ece0*/  @!P2 STG.E.U8 desc[UR30][R166.64+0xc0], R16 ;  /* 0x0000c010a600a986 */ /* 0x0007e4000c10111e */
[----:B---3--:R-:W-:-:S05]  /*6ecf0*/  FMUL R16, R186, UR26 ;  /* 0x0000001aba107c20 */ /* 0x008fca0008400000 */
[----:B------:R-:W-:-:S05]  /*6ed00*/  F2FP.SATFINITE.E4M3.F32.PACK_AB_MERGE_C R16, RZ, R16, RZ ;  /* 0x00000010ff10723e */ /* 0x000fca00048070ff */
[----:B------:R4:W-:Y:S01]  /*6ed10*/  @!P6 STG.E.U8 desc[UR30][R170.64+0xc1], R16 ;  /* 0x0000c110aa00e986 */ /* 0x0009e2000c10111e */
[----:B0-----:R-:W-:-:S05]  /*6ed20*/  @!P4 IADD3 R18, P6, R177, R18, RZ ;  /* 0x00000012b112c210 */ /* 0x001fca0007fde0ff */
[----:B------:R-:W-:Y:S02]  /*6ed30*/  @!P4 IMAD.X R19, R232, 0x1, R19, P6 ;  /* 0x00000001e813c824 */ /* 0x000fe400030e0613 */
[----:B----4-:R-:W-:Y:S02]  /*6ed40*/  FMUL R16, R168, UR26 ;  /* 0x0000001aa8107c20 */ /* 0x010fe40008400000 */
[----:B------:R-:W3:Y:S03]  /*6ed50*/  LDL.LU R168, [R1+0xba4] ;  /* 0x000ba40001a87983 */ /* 0x000ee60000300800 */
[----:B------:R-:W-:Y:S01]  /*6ed60*/  F2FP.SATFINITE.E4M3.F32.PACK_AB_MERGE_C R16, RZ, R16, RZ ;  /* 0x00000010ff10723e */ /* 0x000fe200048070ff */
[----:B------:R-:W4:Y:S04]  /*6ed70*/  LDL.LU R186, [R1+0xba8] ;  /* 0x000ba80001ba7983 */ /* 0x000f280000300800 */
[----:B------:R0:W-:Y:S02]  /*6ed80*/  @!P4 STG.E.U8 desc[UR30][R18.64+0xc0], R16 ;  /* 0x0000c0101200c986 */ /* 0x0001e4000c10111e */
[----:B0-----:R-:W0:Y:S01]  /*6ed90*/  @!P0 LDC.64 R18, c[0x0][0x5c0] ;  /* 0x00017000ff128b82 */ /* 0x001e220000000a00 */
[----:B------:R-:W-:-:S05]  /*6eda0*/  FMUL R16, R187, UR26 ;  /* 0x0000001abb107c20 */ /* 0x000fca0008400000 */
[----:B------:R-:W-:Y:S02]  /*6edb0*/  F2FP.SATFINITE.E4M3.F32.PACK_AB_MERGE_C R16, RZ, R16, RZ ;  /* 0x00000010ff10723e */ /* 0x000fe400048070ff */
[----:B0-----:R-:W-:-:S05]  /*6edc0*/  @!P0 IADD3 R18, P6, R176, R18, RZ ;  /* 0x00000012b0128210 */ /* 0x001fca0007fde0ff */
[----:B------:R-:W-:-:S05]  /*6edd0*/  @!P0 IMAD.X R19, R203, 0x1, R19, P6 ;  /* 0x00000001cb138824 */ /* 0x000fca00030e0613 */
[----:B------:R0:W-:Y:S02]  /*6ede0*/  @!P0 STG.E.U8 desc[UR30][R18.64+0xc1], R16 ;  /* 0x0000c11012008986 */ /* 0x0001e4000c10111e */
[----:B0-----:R-:W0:Y:S01]  /*6edf0*/  @!P3 LDC.64 R18, c[0x0][0x5c0] ;  /* 0x00017000ff12bb82 */ /* 0x001e220000000a00 */
[----:B------:R-:W-:Y:S02]  /*6ee00*/  FMUL R16, R169, UR26 ;  /* 0x0000001aa9107c20 */ /* 0x000fe40008400000 */
[----:B------:R-:W4:Y:S03]  /*6ee10*/  LDL.LU R169, [R1+0xbac] ;  /* 0x000bac0001a97983 */ /* 0x000f260000300800 */
[----:B------:R-:W-:Y:S02]  /*6ee20*/  F2FP.SATFINITE.E4M3.F32.PACK_AB_MERGE_C R16, RZ, R16, RZ ;  /* 0x00000010ff10723e */ /* 0x000fe400048070ff */
[----:B0-----:R-:W-:-:S02]  /*6ee30*/  @!P3 IADD3 R18, P6, R188, R18, RZ ;  /* 0x00000012bc12b210 */ /* 0x001fc40007fde0ff */
[----:B------:R-:W4:Y:S03]  /*6ee40*/  LDL.LU R188, [R1+0x10cc] ;  /* 0x0010cc0001bc7983 */ /* 0x000f260000300800 */
[----:B------:R-:W-:Y:S02]  /*6ee50*/  @!P3 IMAD.X R19, R189, 0x1, R19, P6 ;  /* 0x00000001bd13b824 */ /* 0x000fe400030e0613 */
[----:B------:R-:W4:Y:S04]  /*6ee60*/  LDL.LU R189, [R1+0x10c8] ;  /* 0x0010c80001bd7983 */ /* 0x000f280000300800 */
[----:B------:R0:W-:Y:S02]  /*6ee70*/  @!P5 STG.E.U8 desc[UR30][R208.64+0xc8], R16 ;  /* 0x0000c810d000d986 */ /* 0x0001e4000c10111e */
[----:B0-----:R-:W-:-:S02]  /*6ee80*/  FMUL R16, R218, UR26 ;  /* 0x0000001ada107c20 */ /* 0x001fc40008400000 */
[----:B------:R-:W4:Y:S01]  /*6ee90*/  LDL.LU R218, [R1+0xbb0] ;  /* 0x000bb00001da7983 */ /* 0x000f220000300800 */
[----:B------:R-:W-:Y:S02]  /*6eea0*/  LOP3.LUT P1, RZ, R13, 0x400, RZ, 0xc0, !PT ;  /* 0x000004000dff7812 */ /* 0x000fe4000782c0ff */
[----:B------:R-:W-:Y:S02]  /*6eeb0*/  F2FP.SATFINITE.E4M3.F32.PACK_AB_MERGE_C R16, RZ, R16, RZ ;  /* 0x00000010ff10723e */ /* 0x000fe400048070ff */
[----:B------:R-:W-:-:S09]  /*6eec0*/  LOP3.LUT P2, RZ, R17, 0x1000, RZ, 0xc0, !PT ;  /* 0x0000100011ff7812 */ /* 0x000fd2000784c0ff */
[----:B------:R2:W-:Y:S01]  /*6eed0*/  @!P1 STG.E.U8 desc[UR30][R182.64+0xc9], R16 ;  /* 0x0000c910b6009986 */ /* 0x0005e2000c10111e */
[----:B------:R-:W-:Y:S02]  /*6eee0*/  LOP3.LUT P0, RZ, R5, 0x1000000, RZ, 0xc0, !PT ;  /* 0x0100000005ff7812 */ /* 0x000fe4000780c0ff */
[C---:B------:R-:W-:Y:S02]  /*6eef0*/  LOP3.LUT P4, RZ, R13.reuse, 0x100, RZ, 0xc0, !PT ;  /* 0x000001000dff7812 */ /* 0x040fe4000788c0ff */
[----:B------:R-:W-:Y:S02]  /*6ef00*/  LOP3.LUT P5, RZ, R13, 0x20, RZ, 0xc0, !PT ;  /* 0x000000200dff7812 */ /* 0x000fe400078ac0ff */
[----:B------:R-:W-:-:S11]  /*6ef10*/  LOP3.LUT R17, R17, 0xfffff7ff, RZ, 0xc0, !PT ;  /* 0xfffff7ff11117812 */ /* 0x000fd600078ec0ff */
[----:B------:R-:W-:Y:S02]  /*6ef20*/  @P5 LOP3.LUT R17, R17, 0x800, RZ, 0xfc, !PT ;  /* 0x0000080011115812 */ /* 0x000fe400078efcff */
[----:B------:R-:W-:Y:S01]  /*6ef30*/  LOP3.LUT P5, RZ, R5, 0x800000, RZ, 0xc0, !PT ;  /* 0x0080000005ff7812 */ /* 0x000fe200078ac0ff */
[----:B--2---:R-:W-:Y:S02]  /*6ef40*/  FMUL R16, R219, UR26 ;  /* 0x0000001adb107c20 */ /* 0x004fe40008400000 */
[----:B------:R-:W2:Y:S03]  /*6ef50*/  LDL.LU R219, [R1+0xbb4] ;  /* 0x000bb40001db7983 */ /* 0x000ea60000300800 */
[----:B------:R-:W-:Y:S01]  /*6ef60*/  F2FP.SATFINITE.E4M3.F32.PACK_AB_MERGE_C R16, RZ, R16, RZ ;  /* 0x00000010ff10723e */ /* 0x000fe200048070ff */
[----:B------:R-:W2:Y:S04]  /*6ef70*/  LDL.LU R187, [R1+0xbb8] ;  /* 0x000bb80001bb7983 */ /* 0x000ea80000300800 */
[----:B------:R0:W-:Y:S02]  /*6ef80*/  @!P3 STG.E.U8 desc[UR30][R18.64+0xc8], R16 ;  /* 0x0000c8101200b986 */ /* 0x0001e4000c10111e */
[----:B0-----:R-:W0:Y:S01]  /*6ef90*/  @!P2 LDC.64 R18, c[0x0][0x5c0] ;  /* 0x00017000ff12ab82 */ /* 0x001e220000000a00 */
[----:B---3--:R-:W-:Y:S01]  /*6efa0*/  FMUL R16, R168, UR26 ;  /* 0x0000001aa8107c20 */ /* 0x008fe20008400000 */
[----:B0-----:R-:W-:Y:S01]  /*6efb0*/  @!P2 IADD3 R18, P6, R202, R18, RZ ;  /* 0x00000012ca12a210 */ /* 0x001fe20007fde0ff */
[----:B------:R-:W3:Y:S03]  /*6efc0*/  LDL.LU R168, [R1+0xbbc] ;  /* 0x000bbc0001a87983 */ /* 0x000ee60000300800 */
[----:B------:R-:W-:Y:S01]  /*6efd0*/  F2FP.SATFINITE.E4M3.F32.PACK_AB_MERGE_C R16, RZ, R16, RZ ;  /* 0x00000010ff10723e */ /* 0x000fe200048070ff */
[----:B------:R-:W-:-:S05]  /*6efe0*/  @!P2 IMAD.X R19, R233, 0x1, R19, P6 ;  /* 0x00000001e913a824 */ /* 0x000fca00030e0613 */
[----:B------:R0:W-:Y:S01]  /*6eff0*/  @!P2 STG.E.U8 desc[UR30][R18.64+0xc9], R16 ;  /* 0x0000c9101200a986 */ /* 0x0001e2000c10111e */
[----:B------:R-:W-:Y:S01]  /*6f000*/  LOP3.LUT P6, RZ, R13, 0x40, RZ, 0xc0, !PT ;  /* 0x000000400dff7812 */ /* 0x000fe200078cc0ff */
[----:B0-----:R-:W0:Y:S01]  /*6f010*/  @!P0 LDC.64 R18, c[0x0][0x5c0] ;  /* 0x00017000ff128b82 */ /* 0x001e220000000a00 */
[----:B----4-:R-:W-:-:S05]  /*6f020*/  FMUL R16, R186, UR26 ;  /* 0x0000001aba107c20 */ /* 0x010fca0008400000 */
[----:B------:R-:W-:Y:S02]  /*6f030*/  F2FP.SATFINITE.E4M3.F32.PACK_AB_MERGE_C R16, RZ, R16, RZ ;  /* 0x00000010ff10723e */ /* 0x000fe400048070ff */
[----:B0-----:R-:W-:-:S05]  /*6f040*/  @!P0 IADD3 R18, P2, R194, R18, RZ ;  /* 0x00000012c2128210 */ /* 0x001fca0007f5e0ff */
[----:B------:R-:W-:Y:S01]  /*6f050*/  @!P0 IMAD.X R19, R216, 0x1, R19, P2 ;  /* 0x00000001d8138824 */ /* 0x000fe200010e0613 */
[----:B------:R0:W-:Y:S02]  /*6f060*/  @!P4 STG.E.U8 desc[UR30][R188.64+0xd0], R16 ;  /* 0x0000d010bc00c986 */ /* 0x0001e4000c10111e */
[----:B0-----:R-:W-:Y:S02]  /*6f070*/  FMUL R16, R169, UR26 ;  /* 0x0000001aa9107c20 */ /* 0x001fe40008400000 */
[----:B------:R-:W4:Y:S03]  /*6f080*/  LDL.LU R169, [R1+0xbc0] ;  /* 0x000bc00001a97983 */ /* 0x000f260000300800 */
[----:B------:R-:W-:Y:S01]  /*6f090*/  F2FP.SATFINITE.E4M3.F32.PACK_AB_MERGE_C R16, RZ, R16, RZ ;  /* 0x00000010ff10723e */ /* 0x000fe200048070ff */
[----:B------:R-:W4:Y:S04]  /*6f0a0*/  LDL.LU R194, [R1+0x10c4] ;  /* 0x0010c40001c27983 */ /* 0x000f280000300800 */
[----:B------:R0:W-:Y:S04]  /*6f0b0*/  @!P6 STG.E.U8 desc[UR30][R178.64+0xd1], R16 ;  /* 0x0000d110b200e986 */ /* 0x0001e8000c10111e */
[----:B------:R-:W3:Y:S01]  /*6f0c0*/  LDL.LU R216, [R1+0x10c0] ;  /* 0x0010c00001d87983 */ /* 0x000ee20000300800 */
[----:B0-----:R-:W-:-:S03]  /*6f0d0*/  FMUL R16, R218, UR26 ;  /* 0x0000001ada107c20 */ /* 0x001fc60008400000 */
[----:B------:R-:W4:Y:S02]  /*6f0e0*/  LDL.LU R218, [R1+0xbc4] ;  /* 0x000bc40001da7983 */ /* 0x000f240000300800 */
[----:B------:R-:W-:-:S05]  /*6f0f0*/  F2FP.SATFINITE.E4M3.F32.PACK_AB_MERGE_C R16, RZ, R16, RZ ;  /* 0x00000010ff10723e */ /* 0x000fca00048070ff */
[----:B------:R0:W-:Y:S02]  /*6f100*/  @!P0 STG.E.U8 desc[UR30][R18.64+0xd0], R16 ;  /* 0x0000d01012008986 */ /* 0x0001e4000c10111e */
[----:B0-----:R-:W0:Y:S02]  /*6f110*/  @!P5 LDC.64 R18, c[0x0][0x5c0] ;  /* 0x00017000ff12db82 */ /* 0x001e240000000a00 */
[----:B0-----:R-:W-:Y:S02]  /*6f120*/  @!P5 IADD3 R18, P2, R217, R18, RZ ;  /* 0x00000012d912d210 */ /* 0x001fe40007f5e0ff */
[----:B------:R-:W3:Y:S03]  /*6f130*/  LDL.LU R217, [R1+0x10bc] ;  /* 0x0010bc0001d97983 */ /* 0x000ee60000300800 */
[----:B------:R-:W-:Y:S02]  /*6f140*/  @!P5 IMAD.X R19, R195, 0x1, R19, P2 ;  /* 0x00000001c313d824 */ /* 0x000fe400010e0613 */
[----:B------:R-:W4:Y:S01]  /*6f150*/  LDL.LU R195, [R1+0x10b8] ;  /* 0x0010b80001c37983 */ /* 0x000f220000300800 */
[----:B------:R-:W-:-:S02]  /*6f160*/  LOP3.LUT P2, RZ, R5, 0x800000, RZ, 0xc0, !PT ;  /* 0x0080000005ff7812 */ /* 0x000fc4000784c0ff */
[----:B------:R-:W-:Y:S01]  /*6f170*/  LOP3.LUT P1, RZ, R5, 0x400000, RZ, 0xc0, !PT ;  /* 0x0040000005ff7812 */ /* 0x000fe2000782c0ff */
[----:B------:R-:W4:Y:S01]  /*6f180*/  LDL.LU R186, [R1+0xbc8] ;  /* 0x000bc80001ba7983 */ /* 0x000f220000300800 */
[----:B------:R-:W-:Y:S02]  /*6f190*/  LOP3.LUT P5, RZ, R17, 0x800, RZ, 0xc0, !PT ;  /* 0x0000080011ff7812 */ /* 0x000fe400078ac0ff */
[----:B------:R-:W-:Y:S02]  /*6f1a0*/  LOP3.LUT P3, RZ, R13, 0x8, RZ, 0xc0, !PT ;  /* 0x000000080dff7812 */ /* 0x000fe4000786c0ff */
[----:B------:R-:W-:Y:S01]  /*6f1b0*/  LOP3.LUT P4, RZ, R5, 0x200000, RZ, 0xc0, !PT ;  /* 0x0020000005ff7812 */ /* 0x000fe2000788c0ff */
[----:B--2---:R-:W-:Y:S02]  /*6f1c0*/  FMUL R16, R219, UR26 ;  /* 0x0000001adb107c20 */ /* 0x004fe40008400000 */
[----:B------:R-:W2:Y:S03]  /*6f1d0*/  LDL.LU R219, [R1+0xbcc] ;  /* 0x000bcc0001db7983 */ /* 0x000ea60000300800 */
[----:B------:R-:W-:-:S05]  /*6f1e0*/  F2FP.SATFINITE.E4M3.F32.PACK_AB_MERGE_C R16, RZ, R16, RZ ;  /* 0x00000010ff10723e */ /* 0x000fca00048070ff */
[----:B------:R0:W-:Y:S02]  /*6f1f0*/  @!P2 STG.E.U8 desc[UR30][R18.64+0xd1], R16 ;  /* 0x0000d1101200a986 */ /* 0x0001e4000c10111e */
[----:B0-----:R-:W0:Y:S01]  /*6f200*/  @!P1 LDC.64 R18, c[0x0][0x5c0] ;  /* 0x00017000ff129b82 */ /* 0x001e220000000a00 */
[----:B------:R-:W-:Y:S02]  /*6f210*/  FMUL R16, R187, UR26 ;  /* 0x0000001abb107c20 */ /* 0x000fe40008400000 */
[----:B------:R-:W2:Y:S03]  /*6f220*/  LDL.LU R187, [R1+0xbd0] ;  /* 0x000bd00001bb7983 */ /* 0x000ea60000300800 */
[----:B------:R-:W-:Y:S02]  /*6f230*/  F2FP.SATFINITE.E4M3.F32.PACK_AB_MERGE_C R16, RZ, R16, RZ ;  /* 0x00000010ff10723e */ /* 0x000fe400048070ff */
[----:B0-----:R-:W-:-:S02]  /*6f240*/  @!P1 IADD3 R18, P2, R128, R18, RZ ;  /* 0x0000001280129210 */ /* 0x001fc40007f5e0ff */
[----:B------:R-:W2:Y:S03]  /*6f250*/  LDL.LU R128, [R1+0x10b4] ;  /* 0x0010b40001807983 */ /* 0x000ea60000300800 */
[----:B------:R-:W-:Y:S02]  /*6f260*/  @!P1 IMAD.X R19, R129, 0x1, R19, P2 ;  /* 0x0000000181139824 */ /* 0x000fe400010e0613 */
[----:B------:R-:W2:Y:S04]  /*6f270*/  LDL.LU R129, [R1+0x10b0] ;  /* 0x0010b00001817983 */ /* 0x000ea80000300800 */
[----:B---3--:R0:W-:Y:S02]  /*6f280*/  @!P5 STG.E.U8 desc[UR30][R216.64+0xd8], R16 ;  /* 0x0000d810d800d986 */ /* 0x0081e4000c10111e */
[----:B0-----:R-:W-:-:S05]  /*6f290*/  FMUL R16, R168, UR26 ;  /* 0x0000001aa8107c20 */ /* 0x001fca0008400000 */
[----:B------:R-:W-:-:S05]  /*6f2a0*/  F2FP.SATFINITE.E4M3.F32.PACK_AB_MERGE_C R16, RZ, R16, RZ ;  /* 0x00000010ff10723e */ /* 0x000fca00048070ff */
[----:B----4-:R0:W-:Y:S02]  /*6f2b0*/  @!P3 STG.E.U8 desc[UR30][R194.64+0xd9], R16 ;  /* 0x0000d910c200b986 */ /* 0x0101e4000c10111e */
[----:B0-----:R-:W-:Y:S02]  /*6f2c0*/  FMUL R16, R169, UR26 ;  /* 0x0000001aa9107c20 */ /* 0x001fe40008400000 */
[----:B------:R-:W3:Y:S03]  /*6f2d0*/  LDL.LU R169, [R1+0xbd4] ;  /* 0x000bd40001a97983 */ /* 0x000ee60000300800 */
[----:B------:R-:W-:-:S05]  /*6f2e0*/  F2FP.SATFINITE.E4M3.F32.PACK_AB_MERGE_C R16, RZ, R16, RZ ;  /* 0x00000010ff10723e */ /* 0x000fca00048070ff */
[----:B------:R0:W-:Y:S02]  /*6f2f0*/  @!P1 STG.E.U8 desc[UR30][R18.64+0xd8], R16 ;  /* 0x0000d81012009986 */ /* 0x0001e4000c10111e */
[----:B0-----:R-:W0:Y:S02]  /*6f300*/  @!P4 LDC.64 R18, c[0x0][0x5c0] ;  /* 0x00017000ff12cb82 */ /* 0x001e240000000a00 */
[----:B0-----:R-:W-:Y:S02]  /*6f310*/  @!P4 IADD3 R18, P2, R206, R18, RZ ;  /* 0x00000012ce12c210 */ /* 0x001fe40007f5e0ff */
[----:B------:R-:W4:Y:S03]  /*6f320*/  LDL.LU R206, [R1+0x10ac] ;  /* 0x0010ac0001ce7983 */ /* 0x000f260000300800 */
[----:B------:R-:W-:Y:S02]  /*6f330*/  @!P4 IMAD.X R19, R207, 0x1, R19, P2 ;  /* 0x00000001cf13c824 */ /* 0x000fe400010e0613 */
[----:B------:R-:W4:Y:S01]  /*6f340*/  LDL.LU R207, [R1+0x10a8] ;  /* 0x0010a80001cf7983 */ /* 0x000f220000300800 */
[----:B------:R-:W-:Y:S01]  /*6f350*/  LOP3.LUT P0, RZ, R5, 0x100000, RZ, 0xc0, !PT ;  /* 0x0010000005ff7812 */ /* 0x000fe2000780c0ff */
[----:B------:R-:W-:Y:S01]  /*6f360*/  FMUL R16, R218, UR26 ;  /* 0x0000001ada107c20 */ /* 0x000fe20008400000 */
[----:B------:R-:W-:Y:S01]  /*6f370*/  LOP3.LUT P2, RZ, R13, 0x2, RZ, 0xc0, !PT ;  /* 0x000000020dff7812 */ /* 0x000fe2000784c0ff */
[----:B------:R-:W3:Y:S03]  /*6f380*/  LDL.LU R168, [R1+0xbd8] ;  /* 0x000bd80001a87983 */ /* 0x000ee60000300800 */
[----:B------:R-:W-:Y:S01]  /*6f390*/  F2FP.SATFINITE.E4M3.F32.PACK_AB_MERGE_C R16, RZ, R16, RZ ;  /* 0x00000010ff10723e */ /* 0x000fe200048070ff */
[----:B------:R-:W3:Y:S04]  /*6f3a0*/  LDL.LU R218, [R1+0xbdc] ;  /* 0x000bdc0001da7983 */ /* 0x000ee80000300800 */
[----:B------:R0:W-:Y:S01]  /*6f3b0*/  @!P4 STG.E.U8 desc[UR30][R18.64+0xd9], R16 ;  /* 0x0000d9101200c986 */ /* 0x0001e2000c10111e */
[----:B------:R-:W-:Y:S01]  /*6f3c0*/  LOP3.LUT P6, RZ, R12, 0x80000000, RZ, 0xc0, !PT ;  /* 0x800000000cff7812 */ /* 0x000fe200078cc0ff */
[----:B0-----:R-:W0:Y:S01]  /*6f3d0*/  @!P0 LDC.64 R18, c[0x0][0x5c0] ;  /* 0x00017000ff128b82 */ /* 0x001e220000000a00 */
[----:B------:R-:W-:-:S05]  /*6f3e0*/  FMUL R16, R186, UR26 ;  /* 0x0000001aba107c20 */ /* 0x000fca0008400000 */
[----:B------:R-:W-:Y:S02]  /*6f3f0*/  F2FP.SATFINITE.E4M3.F32.PACK_AB_MERGE_C R16, RZ, R16, RZ ;  /* 0x00000010ff10723e */ /* 0x000fe400048070ff */
[----:B------:R-:W-:-:S03]  /*6f400*/  LOP3.LUT P3, RZ, R5, 0x80000, RZ, 0xc0, !PT ;  /* 0x0008000005ff7812 */ /* 0x000fc6000786c0ff */
[----:B----4-:R2:W-:Y:S01]  /*6f410*/  @!P2 STG.E.U8 desc[UR30][R206.64+0xe0], R16 ;  /* 0x0000e010ce00a986 */ /* 0x0105e2000c10111e */
[----:B0-----:R-:W-:Y:S01]  /*6f420*/  @!P0 IADD3 R18, P2, R212, R18, RZ ;  /* 0x00000012d4128210 */ /* 0x001fe20007f5e0ff */
[----:B--2---:R-:W-:-:S04]  /*6f430*/  FMUL R16, R219, UR26 ;  /* 0x0000001adb107c20 */ /* 0x004fc80008400000 */
[----:B------:R-:W-:Y:S01]  /*6f440*/  @!P0 IMAD.X R19, R226, 0x1, R19, P2 ;  /* 0x00000001e2138824 */ /* 0x000fe200010e0613 */
[----:B------:R-:W2:Y:S01]  /*6f450*/  LDL.LU R219, [R1+0xbe0] ;  /* 0x000be00001db7983 */ /* 0x000ea20000300800 */
[----:B------:R-:W-:-:S03]  /*6f460*/  F2FP.SATFINITE.E4M3.F32.PACK_AB_MERGE_C R16, RZ, R16, RZ ;  /* 0x00000010ff10723e */ /* 0x000fc600048070ff */
[----:B------:R-:W4:Y:S04]  /*6f470*/  LDL.LU R212, [R1+0x10a4] ;  /* 0x0010a40001d47983 */ /* 0x000f280000300800 */
[----:B------:R0:W-:Y:S04]  /*6f480*/  @!P6 STG.E.U8 desc[UR30][R128.64+0xe1], R16 ;  /* 0x0000e1108000e986 */ /* 0x0001e8000c10111e */
[----:B------:R-:W2:Y:S01]  /*6f490*/  LDL.LU R226, [R1+0x10a0] ;  /* 0x0010a00001e27983 */ /* 0x000ea20000300800 */
[----:B0-----:R-:W-:-:S05]  /*6f4a0*/  FMUL R16, R187, UR26 ;  /* 0x0000001abb107c20 */ /* 0x001fca0008400000 */
[----:B------:R-:W-:-:S05]  /*6f4b0*/  F2FP.SATFINITE.E4M3.F32.PACK_AB_MERGE_C R16, RZ, R16, RZ ;  /* 0x00000010ff10723e */ /* 0x000fca00048070ff */
[----:B------:R0:W-:Y:S02]  /*6f4c0*/  @!P0 STG.E.U8 desc[UR30][R18.64+0xe0], R16 ;  /* 0x0000e01012008986 */ /* 0x0001e4000c10111e */
[----:B0-----:R-:W0:Y:S02]  /*6f4d0*/  @!P3 LDC.64 R18, c[0x0][0x5c0] ;  /* 0x00017000ff12bb82 */ /* 0x001e240000000a00 */
[----:B0-----:R-:W-:Y:S02]  /*6f4e0*/  @!P3 IADD3 R18, P2, R227, R18, RZ ;  /* 0x00000012e312b210 */ /* 0x001fe40007f5e0ff */
[----:B------:R-:W2:Y:S03]  /*6f4f0*/  LDL.LU R227, [R1+0x109c] ;  /* 0x00109c0001e37983 */ /* 0x000ea60000300800 */
[----:B------:R-:W-:Y:S02]  /*6f500*/  @!P3 IMAD.X R19, R213, 0x1, R19, P2 ;  /* 0x00000001d513b824 */ /* 0x000fe400010e0613 */
[----:B------:R-:W4:Y:S01]  /*6f510*/  LDL.LU R213, [R1+0x1098] ;  /* 0x0010980001d57983 */ /* 0x000f220000300800 */
[----:B------:R-:W-:Y:S01]  /*6f520*/  LOP3.LUT P4, RZ, R5, 0x40000, RZ, 0xc0, !PT ;  /* 0x0004000005ff7812 */ /* 0x000fe2000788c0ff */
[----:B---3--:R-:W-:Y:S01]  /*6f530*/  FMUL R16, R169, UR26 ;  /* 0x0000001aa9107c20 */ /* 0x008fe20008400000 */
[C---:B------:R-:W-:Y:S01]  /*6f540*/  LOP3.LUT P5, RZ, R12.reuse, 0x40000000, RZ, 0xc0, !PT ;  /* 0x400000000cff7812 */ /* 0x040fe200078ac0ff */
[----:B------:R-:W3:Y:S03]  /*6f550*/  LDL.LU R169, [R1+0xbe4] ;  /* 0x000be40001a97983 */ /* 0x000ee60000300800 */
[----:B------:R-:W-:Y:S01]  /*6f560*/  F2FP.SATFINITE.E4M3.F32.PACK_AB_MERGE_C R16, RZ, R16, RZ ;  /* 0x00000010ff10723e */ /* 0x000fe200048070ff */
[----:B------:R-:W3:Y:S04]  /*6f570*/  LDL.LU R190, [R1+0xbe8] ;  /* 0x000be80001be7983 */ /* 0x000ee80000300800 */
[----:B------:R0:W-:Y:S01]  /*6f580*/  @!P3 STG.E.U8 desc[UR30][R18.64+0xe1], R16 ;  /* 0x0000e1101200b986 */ /* 0x0001e2000c10111e */
[----:B------:R-:W-:Y:S01]  /*6f590*/  LOP3.LUT P0, RZ, R12, 0x4000000, RZ, 0xc0, !PT ;  /* 0x040000000cff7812 */ /* 0x000fe2000780c0ff */
[----:B0-----:R-:W0:Y:S01]  /*6f5a0*/  @!P4 LDC.64 R18, c[0x0][0x5c0] ;  /* 0x00017000ff12cb82 */ /* 0x001e220000000a00 */
[----:B------:R-:W-:Y:S01]  /*6f5b0*/  FMUL R16, R168, UR26 ;  /* 0x0000001aa8107c20 */ /* 0x000fe20008400000 */
[----:B------:R-:W-:-:S04]  /*6f5c0*/  LOP3.LUT P1, RZ, R12, 0x10000000, RZ, 0xc0, !PT ;  /* 0x100000000cff7812 */ /* 0x000fc8000782c0ff */
[----:B------:R-:W-:Y:S02]  /*6f5d0*/  F2FP.SATFINITE.E4M3.F32.PACK_AB_MERGE_C R16, RZ, R16, RZ ;  /* 0x00000010ff10723e */ /* 0x000fe400048070ff */
[----:B------:R-:W-:-:S04]  /*6f5e0*/  LOP3.LUT R17, R17, 0xfffffbff, RZ, 0xc0, !PT ;  /* 0xfffffbff11117812 */ /* 0x000fc800078ec0ff */
[----:B------:R-:W-:Y:S02]  /*6f5f0*/  @P0 LOP3.LUT R17, R17, 0x400, RZ, 0xfc, !PT ;  /* 0x0000040011110812 */ /* 0x000fe400078efcff */
[----:B------:R-:W-:Y:S02]  /*6f600*/  LOP3.LUT P0, RZ, R5, 0x20000, RZ, 0xc0, !PT ;  /* 0x0002000005ff7812 */ /* 0x000fe4000780c0ff */
[----:B0-----:R-:W-:-:S05]  /*6f610*/  @!P4 IADD3 R18, P2, R204, R18, RZ ;  /* 0x00000012cc12c210 */ /* 0x001fca0007f5e0ff */
[----:B------:R-:W-:Y:S01]  /*6f620*/  @!P4 IMAD.X R19, R205, 0x1, R19, P2 ;  /* 0x00000001cd13c824 */ /* 0x000fe200010e0613 */
[----:B--2---:R0:W-:Y:S02]  /*6f630*/  @!P5 STG.E.U8 desc[UR30][R226.64+0xe8], R16 ;  /* 0x0000e810e200d986 */ /* 0x0041e4000c10111e */
[----:B0-----:R-:W-:Y:S02]  /*6f640*/  FMUL R16, R218, UR26 ;  /* 0x0000001ada107c20 */ /* 0x001fe40008400000 */
[----:B------:R-:W2:Y:S03]  /*6f650*/  LDL.LU R218, [R1+0xbec] ;  /* 0x000bec0001da7983 */ /* 0x000ea60000300800 */
[----:B------:R-:W-:Y:S01]  /*6f660*/  F2FP.SATFINITE.E4M3.F32.PACK_AB_MERGE_C R16, RZ, R16, RZ ;  /* 0x00000010ff10723e */ /* 0x000fe200048070ff */
[----:B------:R-:W2:Y:S04]  /*6f670*/  LDL.LU R204, [R1+0x1094] ;  /* 0x0010940001cc7983 */ /* 0x000ea80000300800 */
[----:B----4-:R0:W-:Y:S04]  /*6f680*/  @!P1 STG.E.U8 desc[UR30][R212.64+0xe9], R16 ;  /* 0x0000e910d4009986 */ /* 0x0101e8000c10111e */
[----:B------:R-:W4:Y:S01]  /*6f690*/  LDL.LU R205, [R1+0x1090] ;  /* 0x0010900001cd7983 */ /* 0x000f220000300800 */
[----:B0-----:R-:W-:-:S03]  /*6f6a0*/  FMUL R16, R219, UR26 ;  /* 0x0000001adb107c20 */ /* 0x001fc60008400000 */
[----:B------:R-:W4:Y:S02]  /*6f6b0*/  LDL.LU R219, [R1+0xbf0] ;  /* 0x000bf00001db7983 */ /* 0x000f240000300800 */
[----:B------:R-:W-:-:S05]  /*6f6c0*/  F2FP.SATFINITE.E4M3.F32.PACK_AB_MERGE_C R16, RZ, R16, RZ ;  /* 0x00000010ff10723e */ /* 0x000fca00048070ff */
[----:B------:R0:W-:Y:S02]  /*6f6d0*/  @!P4 STG.E.U8 desc[UR30][R18.64+0xe8], R16 ;  /* 0x0000e8101200c986 */ /* 0x0001e4000c10111e */
[----:B0-----:R-:W0:Y:S02]  /*6f6e0*/  @!P0 LDC.64 R18, c[0x0][0x5c0] ;  /* 0x00017000ff128b82 */ /* 0x001e240000000a00 */
[----:B0-----:R-:W-:Y:S02]  /*6f6f0*/  @!P0 IADD3 R18, P2, R214, R18, RZ ;  /* 0x00000012d6128210 */ /* 0x001fe40007f5e0ff */
[----:B------:R-:W2:Y:S03]  /*6f700*/  LDL.LU R214, [R1+0x108c] ;  /* 0x00108c0001d67983 */ /* 0x000ea60000300800 */
[----:B------:R-:W-:Y:S02]  /*6f710*/  @!P0 IMAD.X R19, R215, 0x1, R19, P2 ;  /* 0x00000001d7138824 */ /* 0x000fe400010e0613 */
[----:B------:R-:W2:Y:S01]  /*6f720*/  LDL.LU R215, [R1+0x1088] ;  /* 0x0010880001d77983 */ /* 0x000ea20000300800 */
[----:B------:R-:W-:-:S02]  /*6f730*/  LOP3.LUT P5, RZ, R12, 0x800000, RZ, 0xc0, !PT ;  /* 0x008000000cff7812 */ /* 0x000fc400078ac0ff */
[C---:B------:R-:W-:Y:S02]  /*6f740*/  LOP3.LUT P2, RZ, R5.reuse, 0x20000, RZ, 0xc0, !PT ;  /* 0x0002000005ff7812 */ /* 0x040fe4000784c0ff */
[----:B------:R-:W-:Y:S01]  /*6f750*/  LOP3.LUT P3, RZ, R5, 0x10000, RZ, 0xc0, !PT ;  /* 0x0001000005ff7812 */ /* 0x000fe2000786c0ff */
[----:B---3--:R-:W-:Y:S01]  /*6f760*/  FMUL R16, R169, UR26 ;  /* 0x0000001aa9107c20 */ /* 0x008fe20008400000 */
[----:B------:R-:W-:Y:S01]  /*6f770*/  LOP3.LUT R17, R17, 0xfffffdff, RZ, 0xc0, !PT ;  /* 0xfffffdff11117812 */ /* 0x000fe200078ec0ff */
[----:B------:R-:W3:Y:S03]  /*6f780*/  LDL.LU R191, [R1+0xbf4] ;  /* 0x000bf40001bf7983 */ /* 0x000ee60000300800 */
[----:B------:R-:W-:Y:S01]  /*6f790*/  F2FP.SATFINITE.E4M3.F32.PACK_AB_MERGE_C R16, RZ, R16, RZ ;  /* 0x00000010ff10723e */ /* 0x000fe200048070ff */
[----:B------:R-:W3:Y:S02]  /*6f7a0*/  LDL.LU R169, [R1+0xbf8] ;  /* 0x000bf80001a97983 */ /* 0x000ee40000300800 */
[----:B------:R-:W-:-:S02]  /*6f7b0*/  @P5 LOP3.LUT R17, R17, 0x200, RZ, 0xfc, !PT ;  /* 0x0000020011115812 */ /* 0x000fc400078efcff */
[----:B------:R0:W-:Y:S02]  /*6f7c0*/  @!P2 STG.E.U8 desc[UR30][R18.64+0xe9], R16 ;  /* 0x0000e9101200a986 */ /* 0x0001e4000c10111e */
[----:B------:R-:W-:Y:S02]  /*6f7d0*/  LOP3.LUT P0, RZ, R17, 0x400, RZ, 0xc0, !PT ;  /* 0x0000040011ff7812 */ /* 0x000fe4000780c0ff */
[----:B------:R-:W-:Y:S01]  /*6f7e0*/  LOP3.LUT P6, RZ, R12, 0x1000000, RZ, 0xc0, !PT ;  /* 0x010000000cff7812 */ /* 0x000fe200078cc0ff */
[----:B------:R-:W3:Y:S01]  /*6f7f0*/  LDL.LU.64 R186, [R1+0x10] ;  /* 0x0000100001ba7983 */ /* 0x000ee20000300a00 */
[----:B------:R-:W-:-:S03]  /*6f800*/  LOP3.LUT P5, RZ, R5, 0x8000, RZ, 0xc0, !PT ;  /* 0x0000800005ff7812 */ /* 0x000fc600078ac0ff */
[----:B------:R-:W3:Y:S01]  /*6f810*/  LDL.LU R168, [R1+0xbfc] ;  /* 0x000bfc0001a87983 */ /* 0x000ee20000300800 */
[----:B0-----:R-:W0:Y:S01]  /*6f820*/  @!P3 LDC.64 R18, c[0x0][0x5c0] ;  /* 0x00017000ff12bb82 */ /* 0x001e220000000a00 */
[----:B------:R-:W-:-:S05]  /*6f830*/  FMUL R16, R190, UR26 ;  /* 0x0000001abe107c20 */ /* 0x000fca0008400000 */
[----:B------:R-:W-:Y:S02]  /*6f840*/  F2FP.SATFINITE.E4M3.F32.PACK_AB_MERGE_C R16, RZ, R16, RZ ;  /* 0x00000010ff10723e */ /* 0x000fe400048070ff */
        /* <DEDUP_REMOVED lines=19> */
[----:B------:R-:W-:Y:S01]  /*6f980*/  LOP3.LUT P1, RZ, R5, 0x4000, RZ, 0xc0, !PT ;  /* 0x0000400005ff7812 */ /* 0x000fe2000782c0ff */
[----:B---3--:R-:W-:Y:S01]  /*6f990*/  FMUL R16, R191, UR26 ;  /* 0x0000001abf107c20 */ /* 0x008fe20008400000 */
[----:B------:R-:W-:Y:S01]  /*6f9a0*/  LOP3.LUT P5, RZ, R17, 0x200, RZ, 0xc0, !PT ;  /* 0x0000020011ff7812 */ /* 0x000fe200078ac0ff */
[----:B------:R-:W3:Y:S03]  /*6f9b0*/  LDL.LU R190, [R1+0xc08] ;  /* 0x000c080001be7983 */ /* 0x000ee60000300800 */
[----:B------:R-:W-:-:S05]  /*6f9c0*/  F2FP.SATFINITE.E4M3.F32.PACK_AB_MERGE_C R16, RZ, R16, RZ ;  /* 0x00000010ff10723e */ /* 0x000fca00048070ff */
[----:B------:R0:W-:Y:S01]  /*6f9d0*/  @!P2 STG.E.U8 desc[UR30][R18.64+0xf1], R16 ;  /* 0x0000f1101200a986 */ /* 0x0001e2000c10111e */
[----:B------:R-:W-:Y:S01]  /*6f9e0*/  LOP3.LUT P4, RZ, R12, 0x100000, RZ, 0xc0, !PT ;  /* 0x001000000cff7812 */ /* 0x000fe2000788c0ff */
[----:B0-----:R-:W0:Y:S01]  /*6f9f0*/  @!P1 LDC.64 R18, c[0x0][0x5c0] ;  /* 0x00017000ff129b82 */ /* 0x001e220000000a00 */
[----:B------:R-:W-:Y:S01]  /*6fa00*/  FMUL R16, R169, UR26 ;  /* 0x0000001aa9107c20 */ /* 0x000fe20008400000 */
[----:B------:R-:W-:Y:S01]  /*6fa10*/  LOP3.LUT P0, RZ, R5, 0x2000, RZ, 0xc0, !PT ;  /* 0x0000200005ff7812 */ /* 0x000fe2000780c0ff */
[----:B------:R-:W3:Y:S03]  /*6fa20*/  LDL.LU R169, [R1+0xc0c] ;  /* 0x000c0c0001a97983 */ /* 0x000ee60000300800 */
[----:B------:R-:W-:Y:S01]  /*6fa30*/  F2FP.SATFINITE.E4M3.F32.PACK_AB_MERGE_C R16, RZ, R16, RZ ;  /* 0x00000010ff10723e */ /* 0x000fe200048070ff */
[----:B------:R-:W3:Y:S04]  /*6fa40*/  LDL.LU R191, [R1+0xc10] ;  /* 0x000c100001bf7983 */ /* 0x000ee80000300800 */
[----:B------:R1:W-:Y:S02]  /*6fa50*/  @!P5 STG.E.U8 desc[UR30][R186.64+0xf8], R16 ;  /* 0x0000f810ba00d986 */ /* 0x0003e4000c10111e */
[----:B-1----:R-:W-:-:S05]  /*6fa60*/  FMUL R16, R168, UR26 ;  /* 0x0000001aa8107c20 */ /* 0x002fca0008400000 */
[----:B------:R-:W-:Y:S02]  /*6fa70*/  F2FP.SATFINITE.E4M3.F32.PACK_AB_MERGE_C R16, RZ, R16, RZ ;  /* 0x00000010ff10723e */ /* 0x000fe400048070ff */
[----:B0-----:R-:W-:Y:S02]  /*6fa80*/  @!P1 IADD3 R18, P2, R132, R18, RZ ;  /* 0x0000001284129210 */ /* 0x001fe40007f5e0ff */
[----:B------:R-:W3:Y:S03]  /*6fa90*/  LDL.LU R132, [R1+0x1074] ;  /* 0x0010740001847983 */ /* 0x000ee60000300800 */
[----:B------:R-:W-:Y:S02]  /*6faa0*/  @!P1 IMAD.X R19, R133, 0x1, R19, P2 ;  /* 0x0000000185139824 */ /* 0x000fe400010e0613 */
[----:B------:R-:W3:Y:S04]  /*6fab0*/  LDL.LU R133, [R1+0x1070] ;  /* 0x0010700001857983 */ /* 0x000ee80000300800 */
[----:B--2---:R0:W-:Y:S02]  /*6fac0*/  @!P4 STG.E.U8 desc[UR30][R222.64+0xf9], R16 ;  /* 0x0000f910de00c986 */ /* 0x0041e4000c10111e */
[----:B0-----:R-:W-:-:S05]  /*6fad0*/  FMUL R16, R218, UR26 ;  /* 0x0000001ada107c20 */ /* 0x001fca0008400000 */
[----:B------:R-:W-:-:S05]  /*6fae0*/  F2FP.SATFINITE.E4M3.F32.PACK_AB_MERGE_C R16, RZ, R16, RZ ;  /* 0x00000010ff10723e */ /* 0x000fca00048070ff */
[----:B------:R0:W-:Y:S02]  /*6faf0*/  @!P1 STG.E.U8 desc[UR30][R18.64+0xf8], R16 ;  /* 0x0000f81012009986 */ /* 0x0001e4000c10111e */
[----:B0-----:R-:W0:Y:S02]  /*6fb00*/  @!P0 LDC.64 R18, c[0x0][0x5c0] ;  /* 0x00017000ff128b82 */ /* 0x001e240000000a00 */
[----:B0-----:R-:W-:Y:S02]  /*6fb10*/  @!P0 IADD3 R18, P2, R224, R18, RZ ;  /* 0x00000012e0128210 */ /* 0x001fe40007f5e0ff */
[----:B------:R-:W2:Y:S03]  /*6fb20*/  LDL.LU R224, [R1+0x106c] ;  /* 0x00106c0001e07983 */ /* 0x000ea60000300800 */
[----:B------:R-:W-:Y:S01]  /*6fb30*/  @!P0 IMAD.X R19, R225, 0x1, R19, P2 ;  /* 0x00000001e1138824 */ /* 0x000fe200010e0613 */
[----:B------:R-:W2:Y:S04]  /*6fb40*/  LDL.LU R218, [R1+0xc14] ;  /* 0x000c140001da7983 */ /* 0x000ea80000300800 */
[----:B------:R-:W2:Y:S01]  /*6fb50*/  LDL.LU R225, [R1+0x1068] ;  /* 0x0010680001e17983 */ /* 0x000ea20000300800 */
[----:B------:R-:W-:Y:S01]  /*6fb60*/  LOP3.LUT P3, RZ, R5, 0x1000, RZ, 0xc0, !PT ;  /* 0x0000100005ff7812 */ /* 0x000fe2000786c0ff */
[----:B----4-:R-:W-:Y:S01]  /*6fb70*/  FMUL R16, R219, UR26 ;  /* 0x0000001adb107c20 */ /* 0x010fe20008400000 */
[C---:B------:R-:W-:Y:S01]  /*6fb80*/  LOP3.LUT P2, RZ, R12.reuse, 0x40000, RZ, 0xc0, !PT ;  /* 0x000400000cff7812 */ /* 0x040fe2000784c0ff */
[----:B------:R-:W4:Y:S03]  /*6fb90*/  LDL.LU R168, [R1+0xc18] ;  /* 0x000c180001a87983 */ /* 0x000f260000300800 */
[----:B------:R-:W-:Y:S01]  /*6fba0*/  F2FP.SATFINITE.E4M3.F32.PACK_AB_MERGE_C R16, RZ, R16, RZ ;  /* 0x00000010ff10723e */ /* 0x000fe200048070ff */
[----:B------:R-:W4:Y:S04]  /*6fbb0*/  LDL.LU.64 R186, [R1+0x30] ;  /* 0x0000300001ba7983 */ /* 0x000f280000300a00 */
[----:B------:R0:W-:Y:S01]  /*6fbc0*/  @!P0 STG.E.U8 desc[UR30][R18.64+0xf9], R16 ;  /* 0x0000f91012008986 */ /* 0x0001e2000c10111e */
[----:B------:R-:W-:-:S02]  /*6fbd0*/  LOP3.LUT P6, RZ, R12, 0x10000, RZ, 0xc0, !PT ;  /* 0x000100000cff7812 */ /* 0x000fc400078cc0ff */
[----:B------:R-:W-:Y:S01]  /*6fbe0*/  LOP3.LUT P4, RZ, R5, 0x800, RZ, 0xc0, !PT ;  /* 0x0000080005ff7812 */ /* 0x000fe2000788c0ff */
[----:B------:R-:W4:Y:S01]  /*6fbf0*/  LDL.LU R219, [R1+0xc1c] ;  /* 0x000c1c0001db7983 */ /* 0x000f220000300800 */
[----:B0-----:R-:W0:Y:S01]  /*6fc00*/  @!P3 LDC.64 R18, c[0x0][0x5c0] ;  /* 0x00017000ff12bb82 */ /* 0x001e220000000a00 */
[----:B---3--:R-:W-:-:S05]  /*6fc10*/  FMUL R16, R190, UR26 ;  /* 0x0000001abe107c20 */ /* 0x008fca0008400000 */
[----:B------:R-:W-:-:S05]  /*6fc20*/  F2FP.SATFINITE.E4M3.F32.PACK_AB_MERGE_C R16, RZ, R16, RZ ;  /* 0x00000010ff10723e */ /* 0x000fca00048070ff */
[----:B--2---:R1:W-:Y:S01]  /*6fc30*/  @!P2 STG.E.U8 desc[UR30][R224.64+0x100], R16 ;  /* 0x00010010e000a986 */ /* 0x0043e2000c10111e */
[----:B0-----:R-:W-:Y:S01]  /*6fc40*/  @!P3 IADD3 R18, P2, R31, R18, RZ ;  /* 0x000000121f12b210 */ /* 0x001fe20007f5e0ff */
[----:B-1----:R-:W-:-:S04]  /*6fc50*/  FMUL R16, R169, UR26 ;  /* 0x0000001aa9107c20 */ /* 0x002fc80008400000 */
[----:B------:R-:W-:Y:S01]  /*6fc60*/  @!P3 IMAD.X R19, R32, 0x1, R19, P2 ;  /* 0x000000012013b824 */ /* 0x000fe200010e0613 */
[----:B------:R-:W2:Y:S01]  /*6fc70*/  LDL.LU R169, [R1+0xc20] ;  /* 0x000c200001a97983 */ /* 0x000ea20000300800 */
[----:B------:R-:W-:-:S03]  /*6fc80*/  F2FP.SATFINITE.E4M3.F32.PACK_AB_MERGE_C R16, RZ, R16, RZ ;  /* 0x00000010ff10723e */ /* 0x000fc600048070ff */
[----:B------:R-:W3:Y:S04]  /*6fc90*/  LDL.LU R31, [R1+0x1064] ;  /* 0x00106400011f7983 */ /* 0x000ee80000300800 */
[----:B------:R0:W-:Y:S04]  /*6fca0*/  @!P6 STG.E.U8 desc[UR30][R132.64+0x101], R16 ;  /* 0x000101108400e986 */ /* 0x0001e8000c10111e */
[----:B------:R-:W3:Y:S01]  /*6fcb0*/  LDL.LU R32, [R1+0x1060] ;  /* 0x0010600001207983 */ /* 0x000ee20000300800 */
[----:B0-----:R-:W-:-:S05]  /*6fcc0*/  FMUL R16, R191, UR26 ;  /* 0x0000001abf107c20 */ /* 0x001fca0008400000 */
[----:B------:R-:W-:-:S05]  /*6fcd0*/  F2FP.SATFINITE.E4M3.F32.PACK_AB_MERGE_C R16, RZ, R16, RZ ;  /* 0x00000010ff10723e */ /* 0x000fca00048070ff */
[----:B------:R0:W-:Y:S02]  /*6fce0*/  @!P3 STG.E.U8 desc[UR30][R18.64+0x100], R16 ;  /* 0x000100101200b986 */ /* 0x0001e4000c10111e */
[----:B0-----:R-:W0:Y:S02]  /*6fcf0*/  @!P4 LDC.64 R18, c[0x0][0x5c0] ;  /* 0x00017000ff12cb82 */ /* 0x001e240000000a00 */
[----:B0-----:R-:W-:Y:S02]  /*6fd00*/  @!P4 IADD3 R18, P2, R234, R18, RZ ;  /* 0x00000012ea12c210 */ /* 0x001fe40007f5e0ff */
[----:B------:R-:W2:Y:S03]  /*6fd10*/  LDL.LU R234, [R1+0x105c] ;  /* 0x00105c0001ea7983 */ /* 0x000ea60000300800 */
[----:B------:R-:W-:Y:S02]  /*6fd20*/  @!P4 IMAD.X R19, R235, 0x1, R19, P2 ;  /* 0x00000001eb13c824 */ /* 0x000fe400010e0613 */
[----:B------:R-:W2:Y:S01]  /*6fd30*/  LDL.LU R235, [R1+0x1058] ;  /* 0x0010580001eb7983 */ /* 0x000ea20000300800 */
[----:B------:R-:W-:-:S03]  /*6fd40*/  FMUL R16, R218, UR26 ;  /* 0x0000001ada107c20 */ /* 0x000fc60008400000 */
[----:B------:R-:W3:Y:S01]  /*6fd50*/  LDL.LU R218, [R1+0xc24] ;  /* 0x000c240001da7983 */ /* 0x000ee20000300800 */
[----:B------:R-:W-:Y:S02]  /*6fd60*/  LOP3.LUT P0, RZ, R5, 0x400, RZ, 0xc0, !PT ;  /* 0x0000040005ff7812 */ /* 0x000fe4000780c0ff */
[----:B------:R-:W-:Y:S01]  /*6fd70*/  F2FP.SATFINITE.E4M3.F32.PACK_AB_MERGE_C R16, RZ, R16, RZ ;  /* 0x00000010ff10723e */ /* 0x000fe200048070ff */
[----:B------:R-:W3:Y:S01]  /*6fd80*/  LDL.LU R191, [R1+0xc28] ;  /* 0x000c280001bf7983 */ /* 0x000ee20000300800 */
[----:B------:R-:W-:-:S03]  /*6fd90*/  LOP3.LUT P5, RZ, R12, 0x8000, RZ, 0xc0, !PT ;  /* 0x000080000cff7812 */ /* 0x000fc600078ac0ff */
[----:B------:R4:W-:Y:S01]  /*6fda0*/  @!P4 STG.E.U8 desc[UR30][R18.64+0x101], R16 ;  /* 0x000101101200c986 */ /* 0x0009e2000c10111e */
[----:B------:R-:W-:Y:S01]  /*6fdb0*/  LOP3.LUT P3, RZ, R12, 0x1000, RZ, 0xc0, !PT ;  /* 0x000010000cff7812 */ /* 0x000fe2000786c0ff */
[----:B----4-:R-:W-:-:S04]  /*6fdc0*/  FMUL R16, R168, UR26 ;  /* 0x0000001aa8107c20 */ /* 0x010fc80008400000 */
[----:B------:R-:W0:Y:S01]  /*6fdd0*/  @!P0 LDC.64 R18, c[0x0][0x5c0] ;  /* 0x00017000ff128b82 */ /* 0x000e220000000a00 */
[----:B------:R-:W-:Y:S02]  /*6fde0*/  F2FP.SATFINITE.E4M3.F32.PACK_AB_MERGE_C R16, RZ, R16, RZ ;  /* 0x00000010ff10723e */ /* 0x000fe400048070ff */
[----:B------:R-:W-:-:S03]  /*6fdf0*/  LOP3.LUT P1, RZ, R12, 0x4000, RZ, 0xc0, !PT ;  /* 0x000040000cff7812 */ /* 0x000fc6000782c0ff */
[----:B------:R1:W-:Y:S01]  /*6fe00*/  @!P5 STG.E.U8 desc[UR30][R186.64+0x108], R16 ;  /* 0x00010810ba00d986 */ /* 0x0003e2000c10111e */
[----:B------:R-:W-:Y:S01]  /*6fe10*/  LOP3.LUT R17, R17, 0xfffffeff, RZ, 0xc0, !PT ;  /* 0xfffffeff11117812 */ /* 0x000fe200078ec0ff */
[----:B-1----:R-:W-:Y:S02]  /*6fe20*/  FMUL R16, R219, UR26 ;  /* 0x0000001adb107c20 */ /* 0x002fe40008400000 */
[----:B------:R-:W4:Y:S04]  /*6fe30*/  LDL.LU.64 R186, [R1+0x8] ;  /* 0x0000080001ba7983 */ /* 0x000f280000300a00 */
[----:B------:R-:W4:Y:S01]  /*6fe40*/  LDL.LU R219, [R1+0xc2c] ;  /* 0x000c2c0001db7983 */ /* 0x000f220000300800 */
[----:B------:R-:W-:Y:S02]  /*6fe50*/  F2FP.SATFINITE.E4M3.F32.PACK_AB_MERGE_C R16, RZ, R16, RZ ;  /* 0x00000010ff10723e */ /* 0x000fe400048070ff */
[----:B------:R-:W-:-:S02]  /*6fe60*/  @P3 LOP3.LUT R17, R17, 0x100, RZ, 0xfc, !PT ;  /* 0x0000010011113812 */ /* 0x000fc400078efcff */
[----:B------:R-:W-:Y:S02]  /*6fe70*/  LOP3.LUT P3, RZ, R5, 0x200, RZ, 0xc0, !PT ;  /* 0x0000020005ff7812 */ /* 0x000fe4000786c0ff */
[----:B0-----:R-:W-:Y:S02]  /*6fe80*/  @!P0 IADD3 R18, P2, R33, R18, RZ ;  /* 0x0000001221128210 */ /* 0x001fe40007f5e0ff */
[----:B------:R-:W4:Y:S03]  /*6fe90*/  LDL.LU R33, [R1+0x1054] ;  /* 0x0010540001217983 */ /* 0x000f260000300800 */
[----:B------:R-:W-:Y:S02]  /*6fea0*/  @!P0 IMAD.X R19, R34, 0x1, R19, P2 ;  /* 0x0000000122138824 */ /* 0x000fe400010e0613 */
[----:B------:R-:W4:Y:S04]  /*6feb0*/  LDL.LU R34, [R1+0x1050] ;  /* 0x0010500001227983 */ /* 0x000f280000300800 */
[----:B------:R-:W4:Y:S04]  /*6fec0*/  LDL.LU R168, [R1+0xc30] ;  /* 0x000c300001a87983 */ /* 0x000f280000300800 */
[----:B--2---:R0:W-:Y:S02]  /*6fed0*/  @!P1 STG.E.U8 desc[UR30][R234.64+0x109], R16 ;  /* 0x00010910ea009986 */ /* 0x0041e4000c10111e */
[----:B0-----:R-:W-:-:S05]  /*6fee0*/  FMUL R16, R169, UR26 ;  /* 0x0000001aa9107c20 */ /* 0x001fca0008400000 */
[----:B------:R-:W-:-:S05]  /*6fef0*/  F2FP.SATFINITE.E4M3.F32.PACK_AB_MERGE_C R16, RZ, R16, RZ ;  /* 0x00000010ff10723e */ /* 0x000fca00048070ff */
[----:B------:R0:W-:Y:S02]  /*6ff00*/  @!P0 STG.E.U8 desc[UR30][R18.64+0x108], R16 ;  /* 0x0001081012008986 */ /* 0x0001e4000c10111e */
[----:B0-----:R-:W0:Y:S02]  /*6ff10*/  @!P3 LDC.64 R18, c[0x0][0x5c0] ;  /* 0x00017000ff12bb82 */ /* 0x001e240000000a00 */
[----:B0-----:R-:W-:Y:S02]  /*6ff20*/  @!P3 IADD3 R18, P2, R134, R18, RZ ;  /* 0x000000128612b210 */ /* 0x001fe40007f5e0ff */
[----:B------:R-:W2:Y:S03]  /*6ff30*/  LDL.LU R134, [R1+0x104c] ;  /* 0x00104c0001867983 */ /* 0x000ea60000300800 */
[----:B------:R-:W-:Y:S02]  /*6ff40*/  @!P3 IMAD.X R19, R135, 0x1, R19, P2 ;  /* 0x000000018713b824 */ /* 0x000fe400010e0613 */
[----:B------:R-:W2:Y:S04]  /*6ff50*/  LDL.LU R135, [R1+0x1048] ;  /* 0x0010480001877983 */ /* 0x000ea80000300800 */
[----:B------:R-:W2:Y:S01]  /*6ff60*/  LDL.LU R169, [R1+0xc34] ;  /* 0x000c340001a97983 */ /* 0x000ea20000300800 */
[----:B---3--:R-:W-:-:S03]  /*6ff70*/  FMUL R16, R218, UR26 ;  /* 0x0000001ada107c20 */ /* 0x008fc60008400000 */
[----:B------:R-:W3:Y:S01]  /*6ff80*/  LDL.LU R218, [R1+0xc38] ;  /* 0x000c380001da7983 */ /* 0x000ee20000300800 */
[----:B------:R-:W-:Y:S02]  /*6ff90*/  LOP3.LUT P5, RZ, R12, 0x200, RZ, 0xc0, !PT ;  /* 0x000002000cff7812 */ /* 0x000fe400078ac0ff */
[----:B------:R-:W-:Y:S01]  /*6ffa0*/  LOP3.LUT P2, RZ, R5, 0x200, RZ, 0xc0, !PT ;  /* 0x0000020005ff7812 */ /* 0x000fe2000784c0ff */
[----:B------:R-:W3:Y:S01]  /*6ffb0*/  LDL.LU.64 R172, [R1+0x60] ;  /* 0x0000600001ac7983 */ /* 0x000ee20000300a00 */
[----:B------:R-:W-:Y:S02]  /*6ffc0*/  LOP3.LUT R17, R17, 0xffffff7f, RZ, 0xc0, !PT ;  /* 0xffffff7f11117812 */ /* 0x000fe400078ec0ff */
[----:B------:R-:W-:Y:S01]  /*6ffd0*/  F2FP.SATFINITE.E4M3.F32.PACK_AB_MERGE_C R16, RZ, R16, RZ ;  /* 0x00000010ff10723e */ /* 0x000fe200048070ff */
[----:B------:R-:W3:Y:S06]  /*6ffe0*/  LDL.LU R229, [R1+0xc3c] ;  /* 0x000c3c0001e57983 */ /* 0x000eec0000300800 */
[----:B------:R-:W-:-:S02]  /*6fff0*/  @P5 LOP3.LUT R17, R17, 0x80, RZ, 0xfc, !PT ;  /* 0x0000008011115812 */ /* 0x000fc400078efcff */
[----:B------:R0:W-:Y:S02]  /*70000*/  @!P2 STG.E.U8 desc[UR30][R18.64+0x109], R16 ;  /* 0x000109101200a986 */ /* 0x0001e4000c10111e */
[----:B------:R-:W-:Y:S01]  /*70010*/  LOP3.LUT P3, RZ, R17, 0x100, RZ, 0xc0, !PT ;  /* 0x0000010011ff7812 */ /* 0x000fe2000786c0ff */
[----:B0-----:R-:W-:Y:S02]  /*70020*/  FMUL R16, R191, UR26 ;  /* 0x0000001abf107c20 */ /* 0x001fe40008400000 */
[----:B------:R-:W3:Y:S03]  /*70030*/  LDL.LU.64 R190, [R1+0x20] ;  /* 0x0000200001be7983 */ /* 0x000ee60000300a00 */
[----:B------:R-:W-:-:S07]  /*70040*/  F2FP.SATFINITE.E4M3.F32.PACK_AB_MERGE_C R16, RZ, R16, RZ ;  /* 0x00000010ff10723e */ /* 0x000fce00048070ff */
[----:B----4-:R0:W-:Y:S02]  /*70050*/  @!P3 STG.E.U8 desc[UR30][R186.64+0x110], R16 ;  /* 0x00011010ba00b986 */ /* 0x0101e4000c10111e */
[----:B0-----:R-:W-:Y:S02]  /*70060*/  FMUL R16, R219, UR26 ;  /* 0x0000001adb107c20 */ /* 0x001fe40008400000 */
[----:B------:R-:W4:Y:S01]  /*70070*/  LDL.LU R219, [R1+0xc40] ;  /* 0x000c400001db7983 */ /* 0x000f220000300800 */
[----:B------:R-:W-:Y:S02]  /*70080*/  LOP3.LUT P4, RZ, R5, 0x100, RZ, 0xc0, !PT ;  /* 0x0000010005ff7812 */ /* 0x000fe4000788c0ff */
[----:B------:R-:W-:-:S11]  /*70090*/  LOP3.LUT P6, RZ, R12, 0x400, RZ, 0xc0, !PT ;  /* 0x000004000cff7812 */ /* 0x000fd600078cc0ff */
[----:B------:R-:W0:Y:S01]  /*700a0*/  @!P4 LDC.64 R18, c[0x0][0x5c0] ;  /* 0x00017000ff12cb82 */ /* 0x000e220000000a00 */
[----:B------:R-:W-:Y:S02]  /*700b0*/  F2FP.SATFINITE.E4M3.F32.PACK_AB_MERGE_C R16, RZ, R16, RZ ;  /* 0x00000010ff10723e */ /* 0x000fe400048070ff */
[----:B------:R-:W-:Y:S02]  /*700c0*/  LOP3.LUT P5, RZ, R5, 0x80, RZ, 0xc0, !PT ;  /* 0x0000008005ff7812 */ /* 0x000fe400078ac0ff */
[----:B0-----:R-:W-:Y:S02]  /*700d0*/  @!P4 IADD3 R18, P2, R35, R18, RZ ;  /* 0x000000122312c210 */ /* 0x001fe40007f5e0ff */
[----:B------:R-:W4:Y:S03]  /*700e0*/  LDL.LU R35, [R1+0x1044] ;  /* 0x0010440001237983 */ /* 0x000f260000300800 */
[----:B------:R-:W-:-:S02]  /*700f0*/  @!P4 IMAD.X R19, R10, 0x1, R19, P2 ;  /* 0x000000010a13c824 */ /* 0x000fc400010e0613 */
[----:B------:R-:W4:Y:S04]  /*70100*/  LDL.LU R10, [R1+0x1040] ;  /* 0x00104000010a7983 */ /* 0x000f280000300800 */
[----:B------:R-:W4:Y:S04]  /*70110*/  LDL.LU R186, [R1+0xc44] ;  /* 0x000c440001ba7983 */ /* 0x000f280000300800 */
[----:B--2---:R0:W-:Y:S02]  /*70120*/  @!P6 STG.E.U8 desc[UR30][R134.64+0x111], R16 ;  /* 0x000111108600e986 */ /* 0x0041e4000c10111e */
[----:B0-----:R-:W-:-:S05]  /*70130*/  FMUL R16, R168, UR26 ;  /* 0x0000001aa8107c20 */ /* 0x001fca0008400000 */
[----:B------:R-:W-:-:S05]  /*70140*/  F2FP.SATFINITE.E4M3.F32.PACK_AB_MERGE_C R16, RZ, R16, RZ ;  /* 0x00000010ff10723e */ /* 0x000fca00048070ff */
[----:B------:R0:W-:Y:S02]  /*70150*/  @!P4 STG.E.U8 desc[UR30][R18.64+0x110], R16 ;  /* 0x000110101200c986 */ /* 0x0001e4000c10111e */
[----:B0-----:R-:W0:Y:S01]  /*70160*/  @!P5 LDC.64 R18, c[0x0][0x5c0] ;  /* 0x00017000ff12db82 */ /* 0x001e220000000a00 */
[----:B------:R-:W-:-:S05]  /*70170*/  FMUL R16, R169, UR26 ;  /* 0x0000001aa9107c20 */ /* 0x000fca0008400000 */
[----:B------:R-:W-:Y:S02]  /*70180*/  F2FP.SATFINITE.E4M3.F32.PACK_AB_MERGE_C R16, RZ, R16, RZ ;  /* 0x00000010ff10723e */ /* 0x000fe400048070ff */
[----:B0-----:R-:W-:Y:S02]  /*70190*/  @!P5 IADD3 R18, P2, R36, R18, RZ ;  /* 0x000000122412d210 */ /* 0x001fe40007f5e0ff */
[----:B------:R-:W2:Y:S03]  /*701a0*/  LDL.LU R36, [R1+0x103c] ;  /* 0x00103c0001247983 */ /* 0x000ea60000300800 */
[----:B------:R-:W-:Y:S01]  /*701b0*/  @!P5 IMAD.X R19, R37, 0x1, R19, P2 ;  /* 0x000000012513d824 */ /* 0x000fe200010e0613 */
[----:B------:R-:W-:Y:S01]  /*701c0*/  LOP3.LUT P2, RZ, R5, 0x80, RZ, 0xc0, !PT ;  /* 0x0000008005ff7812 */ /* 0x000fe2000784c0ff */
[----:B------:R-:W2:Y:S04]  /*701d0*/  LDL.LU R37, [R1+0x1038] ;  /* 0x0010380001257983 */ /* 0x000ea80000300800 */
[----:B------:R-:W2:Y:S04]  /*701e0*/  LDL.LU R187, [R1+0xc48] ;  /* 0x000c480001bb7983 */ /* 0x000ea80000300800 */
[----:B------:R-:W2:Y:S04]  /*701f0*/  LDL.LU.64 R168, [R1+0x28] ;  /* 0x0000280001a87983 */ /* 0x000ea80000300a00 */
[----:B------:R3:W-:Y:S02]  /*70200*/  @!P2 STG.E.U8 desc[UR30][R18.64+0x111], R16 ;  /* 0x000111101200a986 */ /* 0x0007e4000c10111e */
[----:B---3--:R-:W-:-:S02]  /*70210*/  FMUL R16, R218, UR26 ;  /* 0x0000001ada107c20 */ /* 0x008fc40008400000 */
[----:B------:R-:W3:Y:S01]  /*70220*/  LDL.LU R218, [R1+0xc4c] ;  /* 0x000c4c0001da7983 */ /* 0x000ee20000300800 */
[----:B------:R-:W-:Y:S02]  /*70230*/  LOP3.LUT P1, RZ, R5, 0x40, RZ, 0xc0, !PT ;  /* 0x0000004005ff7812 */ /* 0x000fe4000782c0ff */
[----:B------:R-:W-:Y:S02]  /*70240*/  LOP3.LUT P5, RZ, R17, 0x80, RZ, 0xc0, !PT ;  /* 0x0000008011ff7812 */ /* 0x000fe400078ac0ff */
[----:B------:R-:W-:-:S09]  /*70250*/  F2FP.SATFINITE.E4M3.F32.PACK_AB_MERGE_C R16, RZ, R16, RZ ;  /* 0x00000010ff10723e */ /* 0x000fd200048070ff */
[----:B------:R-:W0:Y:S01]  /*70260*/  @!P1 LDC.64 R18, c[0x0][0x5c0] ;  /* 0x00017000ff129b82 */ /* 0x000e220000000a00 */
[----:B------:R-:W-:Y:S01]  /*70270*/  LOP3.LUT P0, RZ, R12, 0x100, RZ, 0xc0, !PT ;  /* 0x000001000cff7812 */ /* 0x000fe2000780c0ff */
[----:B------:R1:W-:Y:S01]  /*70280*/  @!P5 STG.E.U8 desc[UR30][R172.64+0x118], R16 ;  /* 0x00011810ac00d986 */ /* 0x0003e2000c10111e */
[----:B------:R-:W-:Y:S01]  /*70290*/  LOP3.LUT P3, RZ, R5, 0x20, RZ, 0xc0, !PT ;  /* 0x0000002005ff7812 */ /* 0x000fe2000786c0ff */
[----:B-1----:R-:W-:-:S05]  /*702a0*/  FMUL R16, R229, UR26 ;  /* 0x0000001ae5107c20 */ /* 0x002fca0008400000 */
[----:B------:R-:W-:-:S05]  /*702b0*/  F2FP.SATFINITE.E4M3.F32.PACK_AB_MERGE_C R16, RZ, R16, RZ ;  /* 0x00000010ff10723e */ /* 0x000fca00048070ff */
[----:B------:R4:W-:Y:S01]  /*702c0*/  @!P0 STG.E.U8 desc[UR30][R190.64+0x119], R16 ;  /* 0x00011910be008986 */ /* 0x0009e2000c10111e */
[----:B0-----:R-:W-:-:S05]  /*702d0*/  @!P1 IADD3 R18, P2, R38, R18, RZ ;  /* 0x0000001226129210 */ /* 0x001fca0007f5e0ff */
[----:B------:R-:W-:Y:S02]  /*702e0*/  @!P1 IMAD.X R19, R39, 0x1, R19, P2 ;  /* 0x0000000127139824 */ /* 0x000fe400010e0613 */
[----:B----4-:R-:W-:Y:S01]  /*702f0*/  FMUL R16, R219, UR26 ;  /* 0x0000001adb107c20 */ /* 0x010fe20008400000 */
[----:B------:R-:W4:Y:S04]  /*70300*/  LDL.LU R191, [R1+0xc50] ;  /* 0x000c500001bf7983 */ /* 0x000f280000300800 */
[----:B------:R-:W-:Y:S01]  /*70310*/  F2FP.SATFINITE.E4M3.F32.PACK_AB_MERGE_C R16, RZ, R16, RZ ;  /* 0x00000010ff10723e */ /* 0x000fe200048070ff */
[----:B------:R-:W4:Y:S04]  /*70320*/  LDL.LU R38, [R1+0x1034] ;  /* 0x0010340001267983 */ /* 0x000f280000300800 */
[----:B------:R0:W-:Y:S04]  /*70330*/  @!P1 STG.E.U8 desc[UR30][R18.64+0x118], R16 ;  /* 0x0001181012009986 */ /* 0x0001e8000c10111e */
[----:B------:R-:W4:Y:S01]  /*70340*/  LDL.LU R39, [R1+0x1030] ;  /* 0x0010300001277983 */ /* 0x000f220000300800 */
[----:B0-----:R-:W0:Y:S02]  /*70350*/  @!P3 LDC.64 R18, c[0x0][0x5c0] ;  /* 0x00017000ff12bb82 */ /* 0x001e240000000a00 */
[----:B0-----:R-:W-:-:S02]  /*70360*/  @!P3 IADD3 R18, P2, R136, R18, RZ ;  /* 0x000000128812b210 */ /* 0x001fc40007f5e0ff */
[----:B------:R-:W4:Y:S03]  /*70370*/  LDL.LU R136, [R1+0x102c] ;  /* 0x00102c0001887983 */ /* 0x000f260000300800 */
[----:B------:R-:W-:Y:S02]  /*70380*/  @!P3 IMAD.X R19, R137, 0x1, R19, P2 ;  /* 0x000000018913b824 */ /* 0x000fe400010e0613 */
[----:B------:R-:W4:Y:S04]  /*70390*/  LDL.LU R137, [R1+0x1028] ;  /* 0x0010280001897983 */ /* 0x000f280000300800 */
[----:B------:R-:W4:Y:S01]  /*703a0*/  LDL.LU R219, [R1+0xc54] ;  /* 0x000c540001db7983 */ /* 0x000f220000300800 */
[----:B------:R-:W-:-:S03]  /*703b0*/  FMUL R16, R186, UR26 ;  /* 0x0000001aba107c20 */ /* 0x000fc60008400000 */
[----:B------:R-:W4:Y:S02]  /*703c0*/  LDL.LU R186, [R1+0xc58] ;  /* 0x000c580001ba7983 */ /* 0x000f240000300800 */
[----:B------:R-:W-:Y:S02]  /*703d0*/  F2FP.SATFINITE.E4M3.F32.PACK_AB_MERGE_C R16, RZ, R16, RZ ;  /* 0x00000010ff10723e */ /* 0x000fe400048070ff */
[----:B------:R-:W-:Y:S01]  /*703e0*/  LOP3.LUT P2, RZ, R12, 0x40, RZ, 0xc0, !PT ;  /* 0x000000400cff7812 */ /* 0x000fe2000784c0ff */
[----:B------:R-:W4:Y:S04]  /*703f0*/  LDL.LU.64 R228, [R1+0xa0] ;  /* 0x0000a00001e47983 */ /* 0x000f280000300a00 */
[----:B------:R2:W-:Y:S02]  /*70400*/  @!P3 STG.E.U8 desc[UR30][R18.64+0x119], R16 ;  /* 0x000119101200b986 */ /* 0x0005e4000c10111e */
[----:B--2---:R-:W-:-:S02]  /*70410*/  FMUL R16, R187, UR26 ;  /* 0x0000001abb107c20 */ /* 0x004fc40008400000 */
[----:B------:R-:W2:Y:S03]  /*70420*/  LDL.LU R187, [R1+0xc5c] ;  /* 0x000c5c0001bb7983 */ /* 0x000ea60000300800 */
[----:B------:R-:W-:-:S05]  /*70430*/  F2FP.SATFINITE.E4M3.F32.PACK_AB_MERGE_C R16, RZ, R16, RZ ;  /* 0x00000010ff10723e */ /* 0x000fca00048070ff */
[----:B------:R0:W-:Y:S04]  /*70440*/  @!P2 STG.E.U8 desc[UR30][R168.64+0x120], R16 ;  /* 0x00012010a800a986 */ /* 0x0001e8000c10111e */
[----:B0-----:R-:W2:Y:S01]  /*70450*/  LDL.LU.64 R168, [R1+0x48] ;  /* 0x0000480001a87983 */ /* 0x001ea20000300a00 */
[----:B---3--:R-:W-:-:S03]  /*70460*/  FMUL R16, R218, UR26 ;  /* 0x0000001ada107c20 */ /* 0x008fc60008400000 */
[----:B------:R-:W3:Y:S01]  /*70470*/  LDL.LU R218, [R1+0xc60] ;  /* 0x000c600001da7983 */ /* 0x000ee20000300800 */
[----:B------:R-:W-:Y:S02]  /*70480*/  LOP3.LUT P4, RZ, R5, 0x10, RZ, 0xc0, !PT ;  /* 0x0000001005ff7812 */ /* 0x000fe4000788c0ff */
[----:B------:R-:W-:-:S11]  /*70490*/  LOP3.LUT P6, RZ, R12, 0x10, RZ, 0xc0, !PT ;  /* 0x000000100cff7812 */ /* 0x000fd600078cc0ff */
[----:B------:R-:W0:Y:S01]  /*704a0*/  @!P4 LDC.64 R18, c[0x0][0x5c0] ;  /* 0x00017000ff12cb82 */ /* 0x000e220000000a00 */
[----:B------:R-:W-:Y:S02]  /*704b0*/  F2FP.SATFINITE.E4M3.F32.PACK_AB_MERGE_C R16, RZ, R16, RZ ;  /* 0x00000010ff10723e */ /* 0x000fe400048070ff */
[C---:B------:R-:W-:Y:S02]  /*704c0*/  LOP3.LUT P0, RZ, R5.reuse, 0x8, RZ, 0xc0, !PT ;  /* 0x0000000805ff7812 */ /* 0x040fe4000780c0ff */
[----:B0-----:R-:W-:Y:S02]  /*704d0*/  @!P4 IADD3 R18, P2, R40, R18, RZ ;  /* 0x000000122812c210 */ /* 0x001fe40007f5e0ff */
[----:B------:R-:W-:Y:S01]  /*704e0*/  LOP3.LUT P3, RZ, R5, 0x4, RZ, 0xc0, !PT ;  /* 0x0000000405ff7812 */ /* 0x000fe2000786c0ff */
[----:B------:R-:W3:Y:S02]  /*704f0*/  LDL.LU R40, [R1+0x1024] ;  /* 0x0010240001287983 */ /* 0x000ee40000300800 */
[----:B------:R-:W-:Y:S01]  /*70500*/  @!P4 IMAD.X R19, R41, 0x1, R19, P2 ;  /* 0x000000012913c824 */ /* 0x000fe200010e0613 */
[----:B------:R-:W-:Y:S01]  /*70510*/  LOP3.LUT P5, RZ, R12, 0x8, RZ, 0xc0, !PT ;  /* 0x000000080cff7812 */ /* 0x000fe200078ac0ff */
[----:B------:R-:W3:Y:S04]  /*70520*/  LDL.LU R41, [R1+0x1020] ;  /* 0x0010200001297983 */ /* 0x000ee80000300800 */
[----:B----4-:R0:W-:Y:S02]  /*70530*/  @!P6 STG.E.U8 desc[UR30][R136.64+0x121], R16 ;  /* 0x000121108800e986 */ /* 0x0101e4000c10111e */
[----:B0-----:R-:W-:-:S05]  /*70540*/  FMUL R16, R191, UR26 ;  /* 0x0000001abf107c20 */ /* 0x001fca0008400000 */
[----:B------:R-:W-:-:S05]  /*70550*/  F2FP.SATFINITE.E4M3.F32.PACK_AB_MERGE_C R16, RZ, R16, RZ ;  /* 0x00000010ff10723e */ /* 0x000fca00048070ff */
[----:B------:R0:W-:Y:S02]  /*70560*/  @!P4 STG.E.U8 desc[UR30][R18.64+0x120], R16 ;  /* 0x000120101200c986 */ /* 0x0001e4000c10111e */
[----:B0-----:R-:W0:Y:S01]  /*70570*/  @!P0 LDC.64 R18, c[0x0][0x5c0] ;  /* 0x00017000ff128b82 */ /* 0x001e220000000a00 */
[----:B------:R-:W-:-:S05]  /*70580*/  FMUL R16, R219, UR26 ;  /* 0x0000001adb107c20 */ /* 0x000fca0008400000 */
[----:B------:R-:W-:Y:S02]  /*70590*/  F2FP.SATFINITE.E4M3.F32.PACK_AB_MERGE_C R16, RZ, R16, RZ ;  /* 0x00000010ff10723e */ /* 0x000fe400048070ff */
[----:B0-----:R-:W-:Y:S02]  /*705a0*/  @!P0 IADD3 R18, P2, R42, R18, RZ ;  /* 0x000000122a128210 */ /* 0x001fe40007f5e0ff */
[----:B------:R-:W4:Y:S03]  /*705b0*/  LDL.LU R42, [R1+0x101c] ;  /* 0x00101c00012a7983 */ /* 0x000f260000300800 */
[----:B------:R-:W-:Y:S01]  /*705c0*/  @!P0 IMAD.X R19, R43, 0x1, R19, P2 ;  /* 0x000000012b138824 */ /* 0x000fe200010e0613 */
[C---:B------:R-:W-:Y:S01]  /*705d0*/  LOP3.LUT P4, RZ, R12.reuse, 0x1, RZ, 0xc0, !PT ;  /* 0x000000010cff7812 */ /* 0x040fe2000788c0ff */
[----:B------:R-:W4:Y:S04]  /*705e0*/  LDL.LU R43, [R1+0x1018] ;  /* 0x00101800012b7983 */ /* 0x000f280000300800 */
[----:B------:R0:W-:Y:S01]  /*705f0*/  @!P0 STG.E.U8 desc[UR30][R18.64+0x121], R16 ;  /* 0x0001211012008986 */ /* 0x0001e2000c10111e */
[----:B------:R-:W-:-:S03]  /*70600*/  LOP3.LUT P1, RZ, R12, 0x4, RZ, 0xc0, !PT ;  /* 0x000000040cff7812 */ /* 0x000fc6000782c0ff */
[----:B------:R-:W4:Y:S01]  /*70610*/  LDL.LU R219, [R1+0xc64] ;  /* 0x000c640001db7983 */ /* 0x000f220000300800 */
[----:B------:R-:W-:-:S03]  /*70620*/  LOP3.LUT R17, R17, 0xffffffbf, RZ, 0xc0, !PT ;  /* 0xffffffbf11117812 */ /* 0x000fc600078ec0ff */
[----:B------:R-:W4:Y:S01]  /*70630*/  LDL.LU R191, [R1+0xc68] ;  /* 0x000c680001bf7983 */ /* 0x000f220000300800 */
[----:B0-----:R-:W0:Y:S01]  /*70640*/  @!P3 LDC.64 R18, c[0x0][0x5c0] ;  /* 0x00017000ff12bb82 */ /* 0x001e220000000a00 */
[----:B------:R-:W-:-:S05]  /*70650*/  FMUL R16, R186, UR26 ;  /* 0x0000001aba107c20 */ /* 0x000fca0008400000 */
[----:B------:R-:W-:-:S05]  /*70660*/  F2FP.SATFINITE.E4M3.F32.PACK_AB_MERGE_C R16, RZ, R16, RZ ;  /* 0x00000010ff10723e */ /* 0x000fca00048070ff */
[----:B------:R2:W-:Y:S01]  /*70670*/  @!P5 STG.E.U8 desc[UR30][R228.64+0x128], R16 ;  /* 0x00012810e400d986 */ /* 0x0005e2000c10111e */
[----:B------:R-:W-:Y:S02]  /*70680*/  @P4 LOP3.LUT R17, R17, 0x40, RZ, 0xfc, !PT ;  /* 0x0000004011114812 */ /* 0x000fe400078efcff */
[----:B------:R-:W-:Y:S02]  /*70690*/  LOP3.LUT P4, RZ, R5, 0x2, RZ, 0xc0, !PT ;  /* 0x0000000205ff7812 */ /* 0x000fe4000788c0ff */
[----:B0-----:R-:W-:-:S05]  /*706a0*/  @!P3 IADD3 R18, P2, R44, R18, RZ ;  /* 0x000000122c12b210 */ /* 0x001fca0007f5e0ff */
[----:B------:R-:W-:Y:S02]  /*706b0*/  @!P3 IMAD.X R19, R45, 0x1, R19, P2 ;  /* 0x000000012d13b824 */ /* 0x000fe400010e0613 */
[----:B--2---:R-:W-:Y:S02]  /*706c0*/  FMUL R16, R187, UR26 ;  /* 0x0000001abb107c20 */ /* 0x004fe40008400000 */
[----:B------:R-:W2:Y:S03]  /*706d0*/  LDL.LU.64 R186, [R1+0x58] ;  /* 0x0000580001ba7983 */ /* 0x000ea60000300a00 */
[----:B------:R-:W-:-:S05]  /*706e0*/  F2FP.SATFINITE.E4M3.F32.PACK_AB_MERGE_C R16, RZ, R16, RZ ;  /* 0x00000010ff10723e */ /* 0x000fca00048070ff */
[----:B------:R3:W-:Y:S02]  /*706f0*/  @!P1 STG.E.U8 desc[UR30][R168.64+0x129], R16 ;  /* 0x00012910a8009986 */ /* 0x0007e4000c10111e */
[----:B---3--:R-:W-:Y:S02]  /*70700*/  FMUL R16, R218, UR26 ;  /* 0x0000001ada107c20 */ /* 0x008fe40008400000 */
[----:B------:R-:W3:Y:S03]  /*70710*/  LDL.LU R168, [R1+0xc6c] ;  /* 0x000c6c0001a87983 */ /* 0x000ee60000300800 */
[----:B------:R-:W-:Y:S01]  /*70720*/  F2FP.SATFINITE.E4M3.F32.PACK_AB_MERGE_C R16, RZ, R16, RZ ;  /* 0x00000010ff10723e */ /* 0x000fe200048070ff */
[----:B------:R-:W3:Y:S04]  /*70730*/  LDL.LU R44, [R1+0x1014] ;  /* 0x00101400012c7983 */ /* 0x000ee80000300800 */
[----:B------:R0:W-:Y:S04]  /*70740*/  @!P3 STG.E.U8 desc[UR30][R18.64+0x128], R16 ;  /* 0x000128101200b986 */ /* 0x0001e8000c10111e */
[----:B------:R-:W3:Y:S04]  /*70750*/  LDL.LU R45, [R1+0x1010] ;  /* 0x00101000012d7983 */ /* 0x000ee80000300800 */
[----:B------:R-:W3:Y:S01]  /*70760*/  LDL.LU R169, [R1+0xc70] ;  /* 0x000c700001a97983 */ /* 0x000ee20000300800 */
[----:B0-----:R-:W0:Y:S02]  /*70770*/  @!P4 LDC.64 R18, c[0x0][0x5c0] ;  /* 0x00017000ff12cb82 */ /* 0x001e240000000a00 */
[----:B0-----:R-:W-:-:S02]  /*70780*/  @!P4 IADD3 R18, P2, R138, R18, RZ ;  /* 0x000000128a12c210 */ /* 0x001fc40007f5e0ff */
[----:B------:R-:W3:Y:S03]  /*70790*/  LDL.LU R138, [R1+0x100c] ;  /* 0x00100c00018a7983 */ /* 0x000ee60000300800 */
[----:B------:R-:W-:Y:S02]  /*707a0*/  @!P4 IMAD.X R19, R139, 0x1, R19, P2 ;  /* 0x000000018b13c824 */ /* 0x000fe400010e0613 */
[----:B------:R-:W3:Y:S04]  /*707b0*/  LDL.LU R139, [R1+0x1008] ;  /* 0x00100800018b7983 */ /* 0x000ee80000300800 */
[----:B------:R-:W3:Y:S01]  /*707c0*/  LDL.LU R218, [R1+0xc74] ;  /* 0x000c740001da7983 */ /* 0x000ee20000300800 */
[----:B------:R-:W-:-:S02]  /*707d0*/  LOP3.LUT P2, RZ, R5, 0x2, RZ, 0xc0, !PT ;  /* 0x0000000205ff7812 */ /* 0x000fc4000784c0ff */
[----:B------:R-:W-:Y:S02]  /*707e0*/  LOP3.LUT P0, RZ, R5, 0x1, RZ, 0xc0, !PT ;  /* 0x0000000105ff7812 */ /* 0x000fe4000780c0ff */
[----:B------:R-:W-:Y:S02]  /*707f0*/  LOP3.LUT P5, RZ, R11, 0x20000000, RZ, 0xc0, !PT ;  /* 0x200000000bff7812 */ /* 0x000fe400078ac0ff */
[----:B------:R-:W-:-:S11]  /*70800*/  LOP3.LUT R17, R17, 0xffffffdf, RZ, 0xc0, !PT ;  /* 0xffffffdf11117812 */ /* 0x000fd600078ec0ff */
[----:B------:R-:W-:-:S04]  /*70810*/  @P5 LOP3.LUT R17, R17, 0x20, RZ, 0xfc, !PT ;  /* 0x0000002011115812 */ /* 0x000fc800078efcff */
[----:B------:R-:W-:Y:S02]  /*70820*/  LOP3.LUT P4, RZ, R17, 0x40, RZ, 0xc0, !PT ;  /* 0x0000004011ff7812 */ /* 0x000fe4000788c0ff */
[----:B------:R-:W-:Y:S02]  /*70830*/  LOP3.LUT P6, RZ, R11, 0x40000000, RZ, 0xc0, !PT ;  /* 0x400000000bff7812 */ /* 0x000fe400078cc0ff */
[----:B------:R-:W-:Y:S01]  /*70840*/  LOP3.LUT P5, RZ, R2, 0x80000000, RZ, 0xc0, !PT ;  /* 0x8000000002ff7812 */ /* 0x000fe200078ac0ff */
[----:B----4-:R-:W-:Y:S02]  /*70850*/  FMUL R16, R219, UR26 ;  /* 0x0000001adb107c20 */ /* 0x010fe40008400000 */
[----:B------:R-:W4:Y:S03]  /*70860*/  LDL.LU R219, [R1+0xc78] ;  /* 0x000c780001db7983 */ /* 0x000f260000300800 */
[----:B------:R-:W-:Y:S01]  /*70870*/  F2FP.SATFINITE.E4M3.F32.PACK_AB_MERGE_C R16, RZ, R16, RZ ;  /* 0x00000010ff10723e */ /* 0x000fe200048070ff */
[----:B------:R-:W4:Y:S04]  /*70880*/  LDL.LU.64 R172, [R1+0xb0] ;  /* 0x0000b00001ac7983 */ /* 0x000f280000300a00 */
[----:B------:R0:W-:Y:S04]  /*70890*/  @!P2 STG.E.U8 desc[UR30][R18.64+0x129], R16 ;  /* 0x000129101200a986 */ /* 0x0001e8000c10111e */
[----:B------:R-:W4:Y:S01]  /*708a0*/  LDL.LU R229, [R1+0xc7c] ;  /* 0x000c7c0001e57983 */ /* 0x000f220000300800 */
[----:B0-----:R-:W0:Y:S01]  /*708b0*/  @!P0 LDC.64 R18, c[0x0][0x5c0] ;  /* 0x00017000ff128b82 */ /* 0x001e220000000a00 */
[----:B------:R-:W-:-:S05]  /*708c0*/  FMUL R16, R191, UR26 ;  /* 0x0000001abf107c20 */ /* 0x000fca0008400000 */
[----:B------:R-:W-:Y:S02]  /*708d0*/  F2FP.SATFINITE.E4M3.F32.PACK_AB_MERGE_C R16, RZ, R16, RZ ;  /* 0x00000010ff10723e */ /* 0x000fe400048070ff */
[----:B0-----:R-:W-:-:S05]  /*708e0*/  @!P0 IADD3 R18, P2, R46, R18, RZ ;  /* 0x000000122e128210 */ /* 0x001fca0007f5e0ff */
[----:B------:R-:W-:Y:S01]  /*708f0*/  @!P0 IMAD.X R19, R47, 0x1, R19, P2 ;  /* 0x000000012f138824 */ /* 0x000fe200010e0613 */
[----:B--2---:R0:W-:Y:S04]  /*70900*/  @!P4 STG.E.U8 desc[UR30][R186.64+0x130], R16 ;  /* 0x00013010ba00c986 */ /* 0x0041e8000c10111e */
[----:B0-----:R-:W2:Y:S04]  /*70910*/  LDL.LU.64 R186, [R1+0x50] ;  /* 0x0000500001ba7983 */ /* 0x001ea80000300a00 */
[----:B------:R-:W2:Y:S01]  /*70920*/  LDL.LU R46, [R1+0x1004] ;  /* 0x00100400012e7983 */ /* 0x000ea20000300800 */
[----:B---3--:R-:W-:-:S03]  /*70930*/  FMUL R16, R168, UR26 ;  /* 0x0000001aa8107c20 */ /* 0x008fc60008400000 */
[----:B------:R-:W3:Y:S02]  /*70940*/  LDL.LU R168, [R1+0xc80] ;  /* 0x000c800001a87983 */ /* 0x000ee40000300800 */
[----:B------:R-:W-:Y:S02]  /*70950*/  F2FP.SATFINITE.E4M3.F32.PACK_AB_MERGE_C R16, RZ, R16, RZ ;  /* 0x00000010ff10723e */ /* 0x000fe400048070ff */
[----:B------:R-:W3:Y:S04]  /*70960*/  LDL.LU R47, [R1+0x1000] ;  /* 0x00100000012f7983 */ /* 0x000ee80000300800 */
[----:B------:R0:W-:Y:S02]  /*70970*/  @!P6 STG.E.U8 desc[UR30][R138.64+0x131], R16 ;  /* 0x000131108a00e986 */ /* 0x0001e4000c10111e */
[----:B0-----:R-:W-:-:S05]  /*70980*/  FMUL R16, R169, UR26 ;  /* 0x0000001aa9107c20 */ /* 0x001fca0008400000 */
[----:B------:R-:W-:-:S05]  /*70990*/  F2FP.SATFINITE.E4M3.F32.PACK_AB_MERGE_C R16, RZ, R16, RZ ;  /* 0x00000010ff10723e */ /* 0x000fca00048070ff */
[----:B------:R0:W-:Y:S02]  /*709a0*/  @!P0 STG.E.U8 desc[UR30][R18.64+0x130], R16 ;  /* 0x0001301012008986 */ /* 0x0001e4000c10111e */
[----:B0-----:R-:W0:Y:S01]  /*709b0*/  @!P5 LDC.64 R18, c[0x0][0x5c0] ;  /* 0x00017000ff12db82 */ /* 0x001e220000000a00 */
[----:B------:R-:W-:Y:S01]  /*709c0*/  FMUL R16, R218, UR26 ;  /* 0x0000001ada107c20 */ /* 0x000fe20008400000 */
[----:B0-----:R-:W-:Y:S02]  /*709d0*/  @!P5 IADD3 R18, P2, R48, R18, RZ ;  /* 0x000000123012d210 */ /* 0x001fe40007f5e0ff */
[----:B------:R-:W3:Y:S04]  /*709e0*/  LDL.LU R48, [R1+0xffc] ;  /* 0x000ffc0001307983 */ /* 0x000ee80000300800 */
[----:B------:R-:W3:Y:S01]  /*709f0*/  LDL.LU R169, [R1+0xc84] ;  /* 0x000c840001a97983 */ /* 0x000ee20000300800 */
[----:B------:R-:W-:-:S03]  /*70a00*/  @!P5 IMAD.X R19, R49, 0x1, R19, P2 ;  /* 0x000000013113d824 */ /* 0x000fc600010e0613 */
[----:B------:R-:W3:Y:S04]  /*70a10*/  LDL.LU R49, [R1+0xff8] ;  /* 0x000ff80001317983 */ /* 0x000ee80000300800 */
[----:B------:R-:W3:Y:S04]  /*70a20*/  LDL.LU R218, [R1+0xc88] ;  /* 0x000c880001da7983 */ /* 0x000ee80000300800 */
[----:B------:R-:W3:Y:S01]  /*70a30*/  LDL.LU.64 R190, [R1+0x80] ;  /* 0x0000800001be7983 */ /* 0x000ee20000300a00 */
[C---:B------:R-:W-:Y:S02]  /*70a40*/  LOP3.LUT P2, RZ, R2.reuse, 0x80000000, RZ, 0xc0, !PT ;  /* 0x8000000002ff7812 */ /* 0x040fe4000784c0ff */
[----:B------:R-:W-:-:S02]  /*70a50*/  LOP3.LUT P1, RZ, R2, 0x40000000, RZ, 0xc0, !PT ;  /* 0x4000000002ff7812 */ /* 0x000fc4000782c0ff */
[----:B------:R-:W-:Y:S02]  /*70a60*/  F2FP.SATFINITE.E4M3.F32.PACK_AB_MERGE_C R16, RZ, R16, RZ ;  /* 0x00000010ff10723e */ /* 0x000fe400048070ff */
[----:B------:R-:W-:-:S07]  /*70a70*/  LOP3.LUT P5, RZ, R17, 0x20, RZ, 0xc0, !PT ;  /* 0x0000002011ff7812 */ /* 0x000fce00078ac0ff */
[----:B------:R0:W-:Y:S01]  /*70a80*/  @!P2 STG.E.U8 desc[UR30][R18.64+0x131], R16 ;  /* 0x000131101200a986 */ /* 0x0001e2000c10111e */
[----:B------:R-:W-:Y:S01]  /*70a90*/  LOP3.LUT P3, RZ, R11, 0x10000000, RZ, 0xc0, !PT ;  /* 0x100000000bff7812 */ /* 0x000fe2000786c0ff */
[----:B0-----:R-:W0:Y:S01]  /*70aa0*/  @!P1 LDC.64 R18, c[0x0][0x5c0] ;  /* 0x00017000ff129b82 */ /* 0x001e220000000a00 */
[----:B----4-:R-:W-:Y:S02]  /*70ab0*/  FMUL R16, R219, UR26 ;  /* 0x0000001adb107c20 */ /* 0x010fe40008400000 */
[----:B------:R-:W4:Y:S03]  /*70ac0*/  LDL.LU R219, [R1+0xc8c] ;  /* 0x000c8c0001db7983 */ /* 0x000f260000300800 */
[----:B------:R-:W-:-:S05]  /*70ad0*/  F2FP.SATFINITE.E4M3.F32.PACK_AB_MERGE_C R16, RZ, R16, RZ ;  /* 0x00000010ff10723e */ /* 0x000fca00048070ff */
[----:B------:R1:W-:Y:S01]  /*70ae0*/  @!P5 STG.E.U8 desc[UR30][R172.64+0x138], R16 ;  /* 0x00013810ac00d986 */ /* 0x0003e2000c10111e */
[----:B------:R-:W-:Y:S01]  /*70af0*/  LOP3.LUT P4, RZ, R2, 0x20000000, RZ, 0xc0, !PT ;  /* 0x2000000002ff7812 */ /* 0x000fe2000788c0ff */
[----:B-1----:R-:W-:Y:S01]  /*70b00*/  FMUL R16, R229, UR26 ;  /* 0x0000001ae5107c20 */ /* 0x002fe20008400000 */
[----:B0-----:R-:W-:Y:S01]  /*70b10*/  @!P1 IADD3 R18, P2, R50, R18, RZ ;  /* 0x0000001232129210 */ /* 0x001fe20007f5e0ff */
[----:B------:R-:W4:Y:S03]  /*70b20*/  LDL.LU.64 R172, [R1+0x40] ;  /* 0x0000400001ac7983 */ /* 0x000f260000300a00 */
[----:B------:R-:W-:Y:S01]  /*70b30*/  F2FP.SATFINITE.E4M3.F32.PACK_AB_MERGE_C R16, RZ, R16, RZ ;  /* 0x00000010ff10723e */ /* 0x000fe200048070ff */
[----:B------:R-:W-:-:S04]  /*70b40*/  @!P1 IMAD.X R19, R51, 0x1, R19, P2 ;  /* 0x0000000133139824 */ /* 0x000fc800010e0613 */
[----:B--2---:R0:W-:Y:S04]  /*70b50*/  @!P3 STG.E.U8 desc[UR30][R186.64+0x139], R16 ;  /* 0x00013910ba00b986 */ /* 0x0041e8000c10111e */
[----:B0-----:R-:W2:Y:S04]  /*70b60*/  LDL.LU R187, [R1+0xc90] ;  /* 0x000c900001bb7983 */ /* 0x001ea80000300800 */
[----:B------:R-:W2:Y:S04]  /*70b70*/  LDL.LU R50, [R1+0xff4] ;  /* 0x000ff40001327983 */ /* 0x000ea80000300800 */
[----:B------:R-:W2:Y:S01]  /*70b80*/  LDL.LU R51, [R1+0xff0] ;  /* 0x000ff00001337983 */ /* 0x000ea20000300800 */
[----:B---3--:R-:W-:-:S05]  /*70b90*/  FMUL R16, R168, UR26 ;  /* 0x0000001aa8107c20 */ /* 0x008fca0008400000 */
[----:B------:R-:W-:-:S05]  /*70ba0*/  F2FP.SATFINITE.E4M3.F32.PACK_AB_MERGE_C R16, RZ, R16, RZ ;  /* 0x00000010ff10723e */ /* 0x000fca00048070ff */
[----:B------:R0:W-:Y:S02]  /*70bb0*/  @!P1 STG.E.U8 desc[UR30][R18.64+0x138], R16 ;  /* 0x0001381012009986 */ /* 0x0001e4000c10111e */
[----:B0-----:R-:W0:Y:S02]  /*70bc0*/  @!P4 LDC.64 R18, c[0x0][0x5c0] ;  /* 0x00017000ff12cb82 */ /* 0x001e240000000a00 */
[----:B0-----:R-:W-:Y:S02]  /*70bd0*/  @!P4 IADD3 R18, P2, R52, R18, RZ ;  /* 0x000000123412c210 */ /* 0x001fe40007f5e0ff */
[----:B------:R-:W3:Y:S03]  /*70be0*/  LDL.LU R52, [R1+0xfec] ;  /* 0x000fec0001347983 */ /* 0x000ee60000300800 */
[----:B------:R-:W-:Y:S02]  /*70bf0*/  @!P4 IMAD.X R19, R53, 0x1, R19, P2 ;  /* 0x000000013513c824 */ /* 0x000fe400010e0613 */
[----:B------:R-:W3:Y:S04]  /*70c00*/  LDL.LU R53, [R1+0xfe8] ;  /* 0x000fe80001357983 */ /* 0x000ee80000300800 */
[----:B------:R-:W3:Y:S01]  /*70c10*/  LDL.LU R168, [R1+0xc94] ;  /* 0x000c940001a87983 */ /* 0x000ee20000300800 */
[----:B------:R-:W-:Y:S01]  /*70c20*/  LOP3.LUT P2, RZ, R11, 0x4000000, RZ, 0xc0, !PT ;  /* 0x040000000bff7812 */ /* 0x000fe2000784c0ff */
[----:B------:R-:W-:-:S02]  /*70c30*/  FMUL R16, R169, UR26 ;  /* 0x0000001aa9107c20 */ /* 0x000fc40008400000 */
[----:B------:R-:W3:Y:S03]  /*70c40*/  LDL.LU R169, [R1+0xc98] ;  /* 0x000c980001a97983 */ /* 0x000ee60000300800 */
[----:B------:R-:W-:Y:S01]  /*70c50*/  F2FP.SATFINITE.E4M3.F32.PACK_AB_MERGE_C R16, RZ, R16, RZ ;  /* 0x00000010ff10723e */ /* 0x000fe200048070ff */
[----:B------:R-:W3:Y:S04]  /*70c60*/  LDL.LU.64 R228, [R1+0xd0] ;  /* 0x0000d00001e47983 */ /* 0x000ee80000300a00 */
[----:B------:R0:W-:Y:S02]  /*70c70*/  @!P4 STG.E.U8 desc[UR30][R18.64+0x139], R16 ;  /* 0x000139101200c986 */ /* 0x0001e4000c10111e */
[----:B0-----:R-:W-:-:S02]  /*70c80*/  FMUL R16, R218, UR26 ;  /* 0x0000001ada107c20 */ /* 0x001fc40008400000 */
[----:B------:R-:W3:Y:S03]  /*70c90*/  LDL.LU R218, [R1+0xc9c] ;  /* 0x000c9c0001da7983 */ /* 0x000ee60000300800 */
[----:B------:R-:W-:-:S05]  /*70ca0*/  F2FP.SATFINITE.E4M3.F32.PACK_AB_MERGE_C R16, RZ, R16, RZ ;  /* 0x00000010ff10723e */ /* 0x000fca00048070ff */
[----:B------:R0:W-:Y:S04]  /*70cb0*/  @!P2 STG.E.U8 desc[UR30][R190.64+0x140], R16 ;  /* 0x00014010be00a986 */ /* 0x0001e8000c10111e */
[----:B0-----:R-:W3:Y:S01]  /*70cc0*/  LDL.LU.64 R190, [R1+0x98] ;  /* 0x0000980001be7983 */ /* 0x001ee20000300a00 */
[----:B------:R-:W-:-:S13]  /*70cd0*/  LOP3.LUT P0, RZ, R2, 0x10000000, RZ, 0xc0, !PT ;  /* 0x1000000002ff7812 */ /* 0x000fda000780c0ff */
[----:B------:R-:W0:Y:S01]  /*70ce0*/  @!P0 LDC.64 R18, c[0x0][0x5c0] ;  /* 0x00017000ff128b82 */ /* 0x000e220000000a00 */
[----:B------:R-:W-:Y:S01]  /*70cf0*/  LOP3.LUT P6, RZ, R11, 0x1000000, RZ, 0xc0, !PT ;  /* 0x010000000bff7812 */ /* 0x000fe200078cc0ff */
[----:B----4-:R-:W-:Y:S01]  /*70d00*/  FMUL R16, R219, UR26 ;  /* 0x0000001adb107c20 */ /* 0x010fe20008400000 */
[----:B------:R-:W-:-:S04]  /*70d10*/  LOP3.LUT P3, RZ, R2, 0x8000000, RZ, 0xc0, !PT ;  /* 0x0800000002ff7812 */ /* 0x000fc8000786c0ff */
[----:B------:R-:W-:-:S07]  /*70d20*/  F2FP.SATFINITE.E4M3.F32.PACK_AB_MERGE_C R16, RZ, R16, RZ ;  /* 0x00000010ff10723e */ /* 0x000fce00048070ff */
[----:B------:R2:W-:Y:S01]  /*70d30*/  @!P6 STG.E.U8 desc[UR30][R172.64+0x141], R16 ;  /* 0x00014110ac00e986 */ /* 0x0005e2000c10111e */
[----:B0-----:R-:W-:-:S03]  /*70d40*/  @!P0 IADD3 R18, P2, R54, R18, RZ ;  /* 0x0000001236128210 */ /* 0x001fc60007f5e0ff */
[----:B------:R-:W4:Y:S04]  /*70d50*/  LDL.LU R54, [R1+0xfe4] ;  /* 0x000fe40001367983 */ /* 0x000f280000300800 */
[----:B------:R-:W4:Y:S01]  /*70d60*/  LDL.LU R219, [R1+0xca0] ;  /* 0x000ca00001db7983 */ /* 0x000f220000300800 */
[----:B------:R-:W-:Y:S01]  /*70d70*/  @!P0 IMAD.X R19, R55, 0x1, R19, P2 ;  /* 0x0000000137138824 */ /* 0x000fe200010e0613 */
[----:B------:R-:W-:Y:S02]  /*70d80*/  LOP3.LUT P4, RZ, R2, 0x4000000, RZ, 0xc0, !PT ;  /* 0x0400000002ff7812 */ /* 0x000fe4000788c0ff */
[----:B------:R-:W4:Y:S01]  /*70d90*/  LDL.LU R55, [R1+0xfe0] ;  /* 0x000fe00001377983 */ /* 0x000f220000300800 */
[C---:B------:R-:W-:Y:S02]  /*70da0*/  LOP3.LUT P5, RZ, R11.reuse, 0x800000, RZ, 0xc0, !PT ;  /* 0x008000000bff7812 */ /* 0x040fe400078ac0ff */
[----:B------:R-:W-:Y:S01]  /*70db0*/  LOP3.LUT P1, RZ, R11, 0x400000, RZ, 0xc0, !PT ;  /* 0x004000000bff7812 */ /* 0x000fe2000782c0ff */
[----:B--2---:R-:W-:-:S05]  /*70dc0*/  FMUL R16, R187, UR26 ;  /* 0x0000001abb107c20 */ /* 0x004fca0008400000 */
        /* <DEDUP_REMOVED lines=9> */
[----:B------:R-:W3:Y:S02]  /*70e60*/  LDL.LU R168, [R1+0xca8] ;  /* 0x000ca80001a87983 */ /* 0x000ee40000300800 */
[----:B------:R-:W-:Y:S02]  /*70e70*/  F2FP.SATFINITE.E4M3.F32.PACK_AB_MERGE_C R16, RZ, R16, RZ ;  /* 0x00000010ff10723e */ /* 0x000fe400048070ff */
[----:B------:R-:W3:Y:S04]  /*70e80*/  LDL.LU.64 R172, [R1+0xa8] ;  /* 0x0000a80001ac7983 */ /* 0x000ee80000300a00 */
[----:B------:R0:W-:Y:S02]  /*70e90*/  @!P3 STG.E.U8 desc[UR30][R18.64+0x141], R16 ;  /* 0x000141101200b986 */ /* 0x0001e4000c10111e */
[----:B0-----:R-:W0:Y:S01]  /*70ea0*/  @!P4 LDC.64 R18, c[0x0][0x5c0] ;  /* 0x00017000ff12cb82 */ /* 0x001e220000000a00 */
[----:B------:R-:W-:-:S02]  /*70eb0*/  FMUL R16, R169, UR26 ;  /* 0x0000001aa9107c20 */ /* 0x000fc40008400000 */
[----:B------:R-:W3:Y:S03]  /*70ec0*/  LDL.LU R169, [R1+0xcac] ;  /* 0x000cac0001a97983 */ /* 0x000ee60000300800 */
[----:B------:R-:W-:-:S05]  /*70ed0*/  F2FP.SATFINITE.E4M3.F32.PACK_AB_MERGE_C R16, RZ, R16, RZ ;  /* 0x00000010ff10723e */ /* 0x000fca00048070ff */
[----:B------:R1:W-:Y:S01]  /*70ee0*/  @!P5 STG.E.U8 desc[UR30][R228.64+0x148], R16 ;  /* 0x00014810e400d986 */ /* 0x0003e2000c10111e */
[----:B0-----:R-:W-:Y:S01]  /*70ef0*/  @!P4 IADD3 R18, P2, R58, R18, RZ ;  /* 0x000000123a12c210 */ /* 0x001fe20007f5e0ff */
[----:B-1----:R-:W-:-:S05]  /*70f00*/  FMUL R16, R218, UR26 ;  /* 0x0000001ada107c20 */ /* 0x002fca0008400000 */
[----:B------:R-:W-:Y:S01]  /*70f10*/  F2FP.SATFINITE.E4M3.F32.PACK_AB_MERGE_C R16, RZ, R16, RZ ;  /* 0x00000010ff10723e */ /* 0x000fe200048070ff */
[----:B------:R-:W-:-:S04]  /*70f20*/  @!P4 IMAD.X R19, R59, 0x1, R19, P2 ;  /* 0x000000013b13c824 */ /* 0x000fc800010e0613 */
[----:B------:R0:W-:Y:S04]  /*70f30*/  @!P1 STG.E.U8 desc[UR30][R190.64+0x149], R16 ;  /* 0x00014910be009986 */ /* 0x0001e8000c10111e */
[----:B0-----:R-:W3:Y:S04]  /*70f40*/  LDL.LU.64 R190, [R1+0x78] ;  /* 0x0000780001be7983 */ /* 0x001ee80000300a00 */
[----:B------:R-:W3:Y:S04]  /*70f50*/  LDL.LU R58, [R1+0xfd4] ;  /* 0x000fd400013a7983 */ /* 0x000ee80000300800 */
[----:B------:R-:W3:Y:S04]  /*70f60*/  LDL.LU R59, [R1+0xfd0] ;  /* 0x000fd000013b7983 */ /* 0x000ee80000300800 */
[----:B------:R-:W3:Y:S01]  /*70f70*/  LDL.LU R218, [R1+0xcb0] ;  /* 0x000cb00001da7983 */ /* 0x000ee20000300800 */
[----:B------:R-:W-:-:S02]  /*70f80*/  LOP3.LUT P0, RZ, R11, 0x200000, RZ, 0xc0, !PT ;  /* 0x002000000bff7812 */ /* 0x000fc4000780c0ff */
[----:B------:R-:W-:-:S11]  /*70f90*/  LOP3.LUT R17, R17, 0xffffffef, RZ, 0xc0, !PT ;  /* 0xffffffef11117812 */ /* 0x000fd600078ec0ff */
[----:B------:R-:W-:Y:S02]  /*70fa0*/  @P0 LOP3.LUT R17, R17, 0x10, RZ, 0xfc, !PT ;  /* 0x0000001011110812 */ /* 0x000fe400078efcff */
[----:B------:R-:W-:Y:S01]  /*70fb0*/  LOP3.LUT P0, RZ, R2, 0x2000000, RZ, 0xc0, !PT ;  /* 0x0200000002ff7812 */ /* 0x000fe2000780c0ff */
[----:B----4-:R-:W-:-:S05]  /*70fc0*/  FMUL R16, R219, UR26 ;  /* 0x0000001adb107c20 */ /* 0x010fca0008400000 */
[----:B------:R-:W-:-:S05]  /*70fd0*/  F2FP.SATFINITE.E4M3.F32.PACK_AB_MERGE_C R16, RZ, R16, RZ ;  /* 0x00000010ff10723e */ /* 0x000fca00048070ff */
[----:B------:R0:W-:Y:S02]  /*70fe0*/  @!P4 STG.E.U8 desc[UR30][R18.64+0x148], R16 ;  /* 0x000148101200c986 */ /* 0x0001e4000c10111e */
[----:B0-----:R-:W0:Y:S01]  /*70ff0*/  @!P0 LDC.64 R18, c[0x0][0x5c0] ;  /* 0x00017000ff128b82 */ /* 0x001e220000000a00 */
[----:B------:R-:W-:Y:S02]  /*71000*/  LOP3.LUT P5, RZ, R11, 0x80000, RZ, 0xc0, !PT ;  /* 0x000800000bff7812 */ /* 0x000fe400078ac0ff */
[----:B------:R-:W-:Y:S02]  /*71010*/  LOP3.LUT P3, RZ, R2, 0x1000000, RZ, 0xc0, !PT ;  /* 0x0100000002ff7812 */ /* 0x000fe4000786c0ff */
[----:B------:R-:W-:Y:S02]  /*71020*/  LOP3.LUT R17, R17, 0xfffffff7, RZ, 0xc0, !PT ;  /* 0xfffffff711117812 */ /* 0x000fe400078ec0ff */
[----:B0-----:R-:W-:-:S07]  /*71030*/  @!P0 IADD3 R18, P2, R60, R18, RZ ;  /* 0x000000123c128210 */ /* 0x001fce0007f5e0ff */
[----:B------:R-:W-:Y:S01]  /*71040*/  @P5 LOP3.LUT R17, R17, 0x8, RZ, 0xfc, !PT ;  /* 0x0000000811115812 */ /* 0x000fe200078efcff */
[----:B------:R-:W4:Y:S01]  /*71050*/  LDL.LU R60, [R1+0xfcc] ;  /* 0x000fcc00013c7983 */ /* 0x000f220000300800 */
[----:B------:R-:W-:Y:S01]  /*71060*/  @!P0 IMAD.X R19, R61, 0x1, R19, P2 ;  /* 0x000000013d138824 */ /* 0x000fe200010e0613 */
[C---:B------:R-:W-:Y:S02]  /*71070*/  LOP3.LUT P2, RZ, R2.reuse, 0x2000000, RZ, 0xc0, !PT ;  /* 0x0200000002ff7812 */ /* 0x040fe4000784c0ff */
[----:B------:R-:W4:Y:S01]  /*71080*/  LDL.LU R61, [R1+0xfc8] ;  /* 0x000fc800013d7983 */ /* 0x000f220000300800 */
[----:B------:R-:W-:Y:S02]  /*71090*/  LOP3.LUT P0, RZ, R17, 0x10, RZ, 0xc0, !PT ;  /* 0x0000001011ff7812 */ /* 0x000fe4000780c0ff */
[----:B------:R-:W-:Y:S01]  /*710a0*/  LOP3.LUT P6, RZ, R11, 0x100000, RZ, 0xc0, !PT ;  /* 0x001000000bff7812 */ /* 0x000fe200078cc0ff */
[----:B------:R-:W4:Y:S01]  /*710b0*/  LDL.LU R219, [R1+0xcb4] ;  /* 0x000cb40001db7983 */ /* 0x000f220000300800 */
[----:B------:R-:W-:Y:S01]  /*710c0*/  LOP3.LUT P5, RZ, R2, 0x800000, RZ, 0xc0, !PT ;  /* 0x0080000002ff7812 */ /* 0x000fe200078ac0ff */
[----:B--2---:R-:W-:-:S02]  /*710d0*/  FMUL R16, R187, UR26 ;  /* 0x0000001abb107c20 */ /* 0x004fc40008400000 */
[----:B------:R-:W2:Y:S03]  /*710e0*/  LDL.LU R187, [R1+0xcb8] ;  /* 0x000cb80001bb7983 */ /* 0x000ea60000300800 */
[----:B------:R-:W-:Y:S01]  /*710f0*/  F2FP.SATFINITE.E4M3.F32.PACK_AB_MERGE_C R16, RZ, R16, RZ ;  /* 0x00000010ff10723e */ /* 0x000fe200048070ff */
[----:B------:R-:W2:Y:S04]  /*71100*/  LDL.LU.64 R228, [R1+0xf8] ;  /* 0x0000f80001e47983 */ /* 0x000ea80000300a00 */
[----:B------:R0:W-:Y:S02]  /*71110*/  @!P2 STG.E.U8 desc[UR30][R18.64+0x149], R16 ;  /* 0x000149101200a986 */ /* 0x0001e4000c10111e */
[----:B0-----:R-:W0:Y:S01]  /*71120*/  @!P3 LDC.64 R18, c[0x0][0x5c0] ;  /* 0x00017000ff12bb82 */ /* 0x001e220000000a00 */
[----:B---3--:R-:W-:-:S02]  /*71130*/  FMUL R16, R168, UR26 ;  /* 0x0000001aa8107c20 */ /* 0x008fc40008400000 */
[----:B------:R-:W3:Y:S03]  /*71140*/  LDL.LU R168, [R1+0xcbc] ;  /* 0x000cbc0001a87983 */ /* 0x000ee60000300800 */
[----:B------:R-:W-:-:S05]  /*71150*/  F2FP.SATFINITE.E4M3.F32.PACK_AB_MERGE_C R16, RZ, R16, RZ ;  /* 0x00000010ff10723e */ /* 0x000fca00048070ff */
[----:B------:R1:W-:Y:S01]  /*71160*/  @!P0 STG.E.U8 desc[UR30][R172.64+0x150], R16 ;  /* 0x00015010ac008986 */ /* 0x0003e2000c10111e */
[----:B0-----:R-:W-:-:S05]  /*71170*/  @!P3 IADD3 R18, P2, R62, R18, RZ ;  /* 0x000000123e12b210 */ /* 0x001fca0007f5e0ff */
[----:B------:R-:W-:Y:S02]  /*71180*/  @!P3 IMAD.X R19, R63, 0x1, R19, P2 ;  /* 0x000000013f13b824 */ /* 0x000fe400010e0613 */
[----:B-1----:R-:W-:Y:S02]  /*71190*/  FMUL R16, R169, UR26 ;  /* 0x0000001aa9107c20 */ /* 0x002fe40008400000 */
[----:B------:R-:W3:Y:S03]  /*711a0*/  LDL.LU R169, [R1+0xcc0] ;  /* 0x000cc00001a97983 */ /* 0x000ee60000300800 */
[----:B------:R-:W-:Y:S01]  /*711b0*/  F2FP.SATFINITE.E4M3.F32.PACK_AB_MERGE_C R16, RZ, R16, RZ ;  /* 0x00000010ff10723e */ /* 0x000fe200048070ff */
[----:B------:R-:W3:Y:S04]  /*711c0*/  LDL.LU R62, [R1+0xfc4] ;  /* 0x000fc400013e7983 */ /* 0x000ee80000300800 */
[----:B------:R-:W3:Y:S04]  /*711d0*/  LDL.LU R63, [R1+0xfc0] ;  /* 0x000fc000013f7983 */ /* 0x000ee80000300800 */
[----:B------:R0:W-:Y:S02]  /*711e0*/  @!P6 STG.E.U8 desc[UR30][R190.64+0x151], R16 ;  /* 0x00015110be00e986 */ /* 0x0001e4000c10111e */
[----:B0-----:R-:W-:-:S02]  /*711f0*/  FMUL R16, R218, UR26 ;  /* 0x0000001ada107c20 */ /* 0x001fc40008400000 */
[----:B------:R-:W3:Y:S03]  /*71200*/  LDL.LU R218, [R1+0xcc4] ;  /* 0x000cc40001da7983 */ /* 0x000ee60000300800 */
[----:B------:R-:W-:-:S05]  /*71210*/  F2FP.SATFINITE.E4M3.F32.PACK_AB_MERGE_C R16, RZ, R16, RZ ;  /* 0x00000010ff10723e */ /* 0x000fca00048070ff */
[----:B------:R0:W-:Y:S02]  /*71220*/  @!P3 STG.E.U8 desc[UR30][R18.64+0x150], R16 ;  /* 0x000150101200b986 */ /* 0x0001e4000c10111e */
[----:B0-----:R-:W0:Y:S02]  /*71230*/  @!P5 LDC.64 R18, c[0x0][0x5c0] ;  /* 0x00017000ff12db82 */ /* 0x001e240000000a00 */
[----:B0-----:R-:W-:Y:S02]  /*71240*/  @!P5 IADD3 R18, P2, R144, R18, RZ ;  /* 0x000000129012d210 */ /* 0x001fe40007f5e0ff */
[----:B------:R-:W3:Y:S03]  /*71250*/  LDL.LU R144, [R1+0xfbc] ;  /* 0x000fbc0001907983 */ /* 0x000ee60000300800 */
[----:B------:R-:W-:Y:S02]  /*71260*/  @!P5 IMAD.X R19, R145, 0x1, R19, P2 ;  /* 0x000000019113d824 */ /* 0x000fe400010e0613 */
[----:B------:R-:W3:Y:S01]  /*71270*/  LDL.LU R145, [R1+0xfb8] ;  /* 0x000fb80001917983 */ /* 0x000ee20000300800 */
[----:B------:R-:W-:-:S02]  /*71280*/  LOP3.LUT P2, RZ, R2, 0x800000, RZ, 0xc0, !PT ;  /* 0x0080000002ff7812 */ /* 0x000fc4000784c0ff */
[C---:B------:R-:W-:Y:S01]  /*71290*/  LOP3.LUT P1, RZ, R2.reuse, 0x400000, RZ, 0xc0, !PT ;  /* 0x0040000002ff7812 */ /* 0x040fe2000782c0ff */
[----:B------:R-:W3:Y:S01]  /*712a0*/  LDL.LU R186, [R1+0xcc8] ;  /* 0x000cc80001ba7983 */ /* 0x000ee20000300800 */
[----:B------:R-:W-:Y:S02]  /*712b0*/  LOP3.LUT P5, RZ, R17, 0x8, RZ, 0xc0, !PT ;  /* 0x0000000811ff7812 */ /* 0x000fe400078ac0ff */
[----:B------:R-:W-:Y:S01]  /*712c0*/  LOP3.LUT P4, RZ, R11, 0x40000, RZ, 0xc0, !PT ;  /* 0x000400000bff7812 */ /* 0x000fe2000788c0ff */
[----:B------:R-:W3:Y:S01]  /*712d0*/  LDL.LU.64 R190, [R1+0xc8] ;  /* 0x0000c80001be7983 */ /* 0x000ee20000300a00 */
[----:B----4-:R-:W-:Y:S01]  /*712e0*/  FMUL R16, R219, UR26 ;  /* 0x0000001adb107c20 */ /* 0x010fe20008400000 */
[----:B------:R-:W-:Y:S02]  /*712f0*/  LOP3.LUT P0, RZ, R2, 0x200000, RZ, 0xc0, !PT ;  /* 0x0020000002ff7812 */ /* 0x000fe4000780c0ff */
[----:B------:R-:W4:Y:S02]  /*71300*/  LDL.LU R219, [R1+0xccc] ;  /* 0x000ccc0001db7983 */ /* 0x000f240000300800 */
[----:B------:R-:W-:-:S05]  /*71310*/  F2FP.SATFINITE.E4M3.F32.PACK_AB_MERGE_C R16, RZ, R16, RZ ;  /* 0x00000010ff10723e */ /* 0x000fca00048070ff */
[----:B------:R0:W-:Y:S02]  /*71320*/  @!P2 STG.E.U8 desc[UR30][R18.64+0x151], R16 ;  /* 0x000151101200a986 */ /* 0x0001e4000c10111e */
[----:B0-----:R-:W0:Y:S02]  /*71330*/  @!P1 LDC.64 R18, c[0x0][0x5c0] ;  /* 0x00017000ff129b82 */ /* 0x001e240000000a00 */
[----:B0-----:R-:W-:-:S05]  /*71340*/  @!P1 IADD3 R18, P2, R64, R18, RZ ;  /* 0x0000001240129210 */ /* 0x001fca0007f5e0ff */
[----:B------:R-:W-:Y:S02]  /*71350*/  @!P1 IMAD.X R19, R66, 0x1, R19, P2 ;  /* 0x0000000142139824 */ /* 0x000fe400010e0613 */
[----:B--2---:R-:W-:Y:S02]  /*71360*/  FMUL R16, R187, UR26 ;  /* 0x0000001abb107c20 */ /* 0x004fe40008400000 */
[----:B------:R-:W2:Y:S03]  /*71370*/  LDL.LU R187, [R1+0xcd0] ;  /* 0x000cd00001bb7983 */ /* 0x000ea60000300800 */
[----:B------:R-:W-:Y:S01]  /*71380*/  F2FP.SATFINITE.E4M3.F32.PACK_AB_MERGE_C R16, RZ, R16, RZ ;  /* 0x00000010ff10723e */ /* 0x000fe200048070ff */
[----:B------:R-:W2:Y:S04]  /*71390*/  LDL.LU R64, [R1+0xfb4] ;  /* 0x000fb40001407983 */ /* 0x000ea80000300800 */
[----:B------:R3:W-:Y:S04]  /*713a0*/  @!P5 STG.E.U8 desc[UR30][R228.64+0x158], R16 ;  /* 0x00015810e400d986 */ /* 0x0007e8000c10111e */
[----:B------:R-:W2:Y:S01]  /*713b0*/  LDL.LU R66, [R1+0xfb0] ;  /* 0x000fb00001427983 */ /* 0x000ea20000300800 */
[----:B---3--:R-:W-:-:S03]  /*713c0*/  FMUL R16, R168, UR26 ;  /* 0x0000001aa8107c20 */ /* 0x008fc60008400000 */
[----:B------:R-:W3:Y:S02]  /*713d0*/  LDL.LU R168, [R1+0xcd4] ;  /* 0x000cd40001a87983 */ /* 0x000ee40000300800 */
[----:B------:R-:W-:-:S05]  /*713e0*/  F2FP.SATFINITE.E4M3.F32.PACK_AB_MERGE_C R16, RZ, R16, RZ ;  /* 0x00000010ff10723e */ /* 0x000fca00048070ff */
[----:B------:R0:W-:Y:S02]  /*713f0*/  @!P4 STG.E.U8 desc[UR30][R144.64+0x159], R16 ;  /* 0x000159109000c986 */ /* 0x0001e4000c10111e */
        /* <DEDUP_REMOVED lines=8> */
[----:B------:R-:W-:Y:S01]  /*71480*/  LOP3.LUT P3, RZ, R2, 0x100000, RZ, 0xc0, !PT ;  /* 0x0010000002ff7812 */ /* 0x000fe2000786c0ff */
[----:B------:R-:W-:Y:S01]  /*71490*/  FMUL R16, R218, UR26 ;  /* 0x0000001ada107c20 */ /* 0x000fe20008400000 */
[C---:B------:R-:W-:Y:S01]  /*714a0*/  LOP3.LUT P2, RZ, R11.reuse, 0x20000, RZ, 0xc0, !PT ;  /* 0x000200000bff7812 */ /* 0x040fe2000784c0ff */
[----:B------:R-:W3:Y:S03]  /*714b0*/  LDL.LU R169, [R1+0xcd8] ;  /* 0x000cd80001a97983 */ /* 0x000ee60000300800 */
[----:B------:R-:W-:Y:S01]  /*714c0*/  F2FP.SATFINITE.E4M3.F32.PACK_AB_MERGE_C R16, RZ, R16, RZ ;  /* 0x00000010ff10723e */ /* 0x000fe200048070ff */
[----:B------:R-:W3:Y:S04]  /*714d0*/  LDL.LU R218, [R1+0xcdc] ;  /* 0x000cdc0001da7983 */ /* 0x000ee80000300800 */
[----:B------:R0:W-:Y:S01]  /*714e0*/  @!P0 STG.E.U8 desc[UR30][R18.64+0x159], R16 ;  /* 0x0001591012008986 */ /* 0x0001e2000c10111e */
[----:B------:R-:W-:Y:S01]  /*714f0*/  LOP3.LUT P6, RZ, R11, 0x10000, RZ, 0xc0, !PT ;  /* 0x000100000bff7812 */ /* 0x000fe200078cc0ff */
[----:B0-----:R-:W0:Y:S01]  /*71500*/  @!P3 LDC.64 R18, c[0x0][0x5c0] ;  /* 0x00017000ff12bb82 */ /* 0x001e220000000a00 */
[----:B------:R-:W-:-:S05]  /*71510*/  FMUL R16, R186, UR26 ;  /* 0x0000001aba107c20 */ /* 0x000fca0008400000 */
[----:B------:R-:W-:-:S05]  /*71520*/  F2FP.SATFINITE.E4M3.F32.PACK_AB_MERGE_C R16, RZ, R16, RZ ;  /* 0x00000010ff10723e */ /* 0x000fca00048070ff */
[----:B------:R4:W-:Y:S01]  /*71530*/  @!P2 STG.E.U8 desc[UR30][R190.64+0x160], R16 ;  /* 0x00016010be00a986 */ /* 0x0009e2000c10111e */
[----:B------:R-:W-:Y:S01]  /*71540*/  LOP3.LUT P4, RZ, R2, 0x80000, RZ, 0xc0, !PT ;  /* 0x0008000002ff7812 */ /* 0x000fe2000788c0ff */
[----:B----4-:R-:W-:Y:S01]  /*71550*/  FMUL R16, R219, UR26 ;  /* 0x0000001adb107c20 */ /* 0x010fe20008400000 */
[----:B0-----:R-:W-:Y:S01]  /*71560*/  @!P3 IADD3 R18, P2, R130, R18, RZ ;  /* 0x000000128212b210 */ /* 0x001fe20007f5e0ff */
[----:B------:R-:W4:Y:S03]  /*71570*/  LDL.LU R219, [R1+0xce0] ;  /* 0x000ce00001db7983 */ /* 0x000f260000300800 */
[----:B------:R-:W-:Y:S01]  /*71580*/  F2FP.SATFINITE.E4M3.F32.PACK_AB_MERGE_C R16, RZ, R16, RZ ;  /* 0x00000010ff10723e */ /* 0x000fe200048070ff */
[----:B------:R-:W-:Y:S01]  /*71590*/  @!P3 IMAD.X R19, R140, 0x1, R19, P2 ;  /* 0x000000018c13b824 */ /* 0x000fe200010e0613 */
        /* <DEDUP_REMOVED lines=8> */
[----:B------:R-:W4:Y:S03]  /*71620*/  LDL.LU R141, [R1+0xf9c] ;  /* 0x000f9c00018d7983 */ /* 0x000f260000300800 */
[----:B------:R-:W-:Y:S02]  /*71630*/  @!P4 IMAD.X R19, R131, 0x1, R19, P2 ;  /* 0x000000018313c824 */ /* 0x000fe400010e0613 */
[----:B------:R-:W2:Y:S01]  /*71640*/  LDL.LU R131, [R1+0xf98] ;  /* 0x000f980001837983 */ /* 0x000ea20000300800 */
        /* <DEDUP_REMOVED lines=17> */
[----:B----4-:R0:W-:Y:S02]  /*71760*/  @!P5 STG.E.U8 desc[UR30][R140.64+0x168], R16 ;  /* 0x000168108c00d986 */ /* 0x0101e4000c10111e */
[----:B0-----:R-:W-:Y:S02]  /*71770*/  FMUL R16, R218, UR26 ;  /* 0x0000001ada107c20 */ /* 0x001fe40008400000 */
[----:B------:R-:W4:Y:S03]  /*71780*/  LDL.LU R218, [R1+0xcec] ;  /* 0x000cec0001da7983 */ /* 0x000f260000300800 */
[----:B------:R-:W-:Y:S01]  /*71790*/  F2FP.SATFINITE.E4M3.F32.PACK_AB_MERGE_C R16, RZ, R16, RZ ;  /* 0x00000010ff10723e */ /* 0x000fe200048070ff */
[----:B------:R-:W4:Y:S04]  /*717a0*/  LDL.LU R124, [R1+0xf94] ;  /* 0x000f9400017c7983 */ /* 0x000f280000300800 */
[----:B--2---:R0:W-:Y:S04]  /*717b0*/  @!P1 STG.E.U8 desc[UR30][R130.64+0x169], R16 ;  /* 0x0001691082009986 */ /* 0x0041e8000c10111e */
[----:B------:R-:W2:Y:S04]  /*717c0*/  LDL.LU R126, [R1+0xf90] ;  /* 0x000f9000017e7983 */ /* 0x000ea80000300800 */
[----:B------:R-:W4:Y:S01]  /*717d0*/  LDL.LU R169, [R1+0xcf0] ;  /* 0x000cf00001a97983 */ /* 0x000f220000300800 */
[----:B0-----:R-:W-:-:S05]  /*717e0*/  FMUL R16, R219, UR26 ;  /* 0x0000001adb107c20 */ /* 0x001fca0008400000 */
[----:B------:R-:W-:-:S05]  /*717f0*/  F2FP.SATFINITE.E4M3.F32.PACK_AB_MERGE_C R16, RZ, R16, RZ ;  /* 0x00000010ff10723e */ /* 0x000fca00048070ff */
[----:B------:R0:W-:Y:S02]  /*71800*/  @!P0 STG.E.U8 desc[UR30][R18.64+0x168], R16 ;  /* 0x0001681012008986 */ /* 0x0001e4000c10111e */
[----:B0-----:R-:W0:Y:S02]  /*71810*/  @!P3 LDC.64 R18, c[0x0][0x5c0] ;  /* 0x00017000ff12bb82 */ /* 0x001e240000000a00 */
[----:B0-----:R-:W-:Y:S02]  /*71820*/  @!P3 IADD3 R18, P2, R127, R18, RZ ;  /* 0x000000127f12b210 */ /* 0x001fe40007f5e0ff */
[----:B------:R-:W2:Y:S03]  /*71830*/  LDL.LU R127, [R1+0xf8c] ;  /* 0x000f8c00017f7983 */ /* 0x000ea60000300800 */
[----:B------:R-:W-:Y:S01]  /*71840*/  @!P3 IMAD.X R19, R125, 0x1, R19, P2 ;  /* 0x000000017d13b824 */ /* 0x000fe200010e0613 */
[----:B------:R-:W4:Y:S04]  /*71850*/  LDL.LU R219, [R1+0xcf4] ;  /* 0x000cf40001db7983 */ /* 0x000f280000300800 */
[----:B------:R-:W4:Y:S01]  /*71860*/  LDL.LU R125, [R1+0xf88] ;  /* 0x000f8800017d7983 */ /* 0x000f220000300800 */
        /* <DEDUP_REMOVED lines=10> */
[----:B------:R-:W-:Y:S01]  /*71910*/  LOP3.LUT P3, RZ, R17, 0x4, RZ, 0xc0, !PT ;  /* 0x0000000411ff7812 */ /* 0x000fe2000786c0ff */
[----:B0-----:R-:W0:Y:S01]  /*71920*/  @!P4 LDC.64 R18, c[0x0][0x5c0] ;  /* 0x00017000ff12cb82 */ /* 0x001e220000000a00 */
[----:B------:R-:W-:Y:S01]  /*71930*/  FMUL R16, R186, UR26 ;  /* 0x0000001aba107c20 */ /* 0x000fe20008400000 */
[----:B------:R-:W-:-:S04]  /*71940*/  LOP3.LUT P6, RZ, R11, 0x1000, RZ, 0xc0, !PT ;  /* 0x000010000bff7812 */ /* 0x000fc800078cc0ff */
[----:B------:R-:W-:Y:S02]  /*71950*/  F2FP.SATFINITE.E4M3.F32.PACK_AB_MERGE_C R16, RZ, R16, RZ ;  /* 0x00000010ff10723e */ /* 0x000fe400048070ff */
[----:B------:R-:W-:Y:S02]  /*71960*/  LOP3.LUT P5, RZ, R2, 0x8000, RZ, 0xc0, !PT ;  /* 0x0000800002ff7812 */ /* 0x000fe400078ac0ff */
[----:B0-----:R-:W-:-:S05]  /*71970*/  @!P4 IADD3 R18, P2, R120, R18, RZ ;  /* 0x000000127812c210 */ /* 0x001fca0007f5e0ff */
[----:B------:R-:W-:Y:S01]  /*71980*/  @!P4 IMAD.X R19, R122, 0x1, R19, P2 ;  /* 0x000000017a13c824 */ /* 0x000fe200010e0613 */
[----:B--2---:R4:W-:Y:S02]  /*71990*/  @!P3 STG.E.U8 desc[UR30][R126.64+0x170], R16 ;  /* 0x000170107e00b986 */ /* 0x0049e4000c10111e */
[----:B----4-:R-:W-:Y:S02]  /*719a0*/  FMUL R16, R218, UR26 ;  /* 0x0000001ada107c20 */ /* 0x010fe40008400000 */
[----:B------:R-:W2:Y:S03]  /*719b0*/  LDL.LU R218, [R1+0xd00] ;  /* 0x000d000001da7983 */ /* 0x000ea60000300800 */
[----:B------:R-:W-:Y:S01]  /*719c0*/  F2FP.SATFINITE.E4M3.F32.PACK_AB_MERGE_C R16, RZ, R16, RZ ;  /* 0x00000010ff10723e */ /* 0x000fe200048070ff */
[----:B------:R-:W4:Y:S04]  /*719d0*/  LDL.LU R120, [R1+0xf84] ;  /* 0x000f840001787983 */ /* 0x000f280000300800 */
[----:B------:R0:W-:Y:S04]  /*719e0*/  @!P6 STG.E.U8 desc[UR30][R124.64+0x171], R16 ;  /* 0x000171107c00e986 */ /* 0x0001e8000c10111e */
[----:B------:R-:W2:Y:S01]  /*719f0*/  LDL.LU R122, [R1+0xf80] ;  /* 0x000f8000017a7983 */ /* 0x000ea20000300800 */
        /* <DEDUP_REMOVED lines=8> */
[----:B------:R-:W4:Y:S01]  /*71a80*/  LDL.LU R121, [R1+0xf78] ;  /* 0x000f780001797983 */ /* 0x000f220000300800 */
[----:B------:R-:W-:-:S02]  /*71a90*/  LOP3.LUT P2, RZ, R2, 0x8000, RZ, 0xc0, !PT ;  /* 0x0000800002ff7812 */ /* 0x000fc4000784c0ff */
[----:B------:R-:W-:Y:S01]  /*71aa0*/  LOP3.LUT P0, RZ, R2, 0x4000, RZ, 0xc0, !PT ;  /* 0x0000400002ff7812 */ /* 0x000fe2000780c0ff */
[----:B------:R-:W-:Y:S01]  /*71ab0*/  FMUL R16, R219, UR26 ;  /* 0x0000001adb107c20 */ /* 0x000fe20008400000 */
[----:B------:R-:W-:Y:S01]  /*71ac0*/  LOP3.LUT P5, RZ, R17, 0x2, RZ, 0xc0, !PT ;  /* 0x0000000211ff7812 */ /* 0x000fe200078ac0ff */
[----:B------:R-:W4:Y:S03]  /*71ad0*/  LDL.LU R186, [R1+0xd08] ;  /* 0x000d080001ba7983 */ /* 0x000f260000300800 */
[----:B------:R-:W-:Y:S01]  /*71ae0*/  F2FP.SATFINITE.E4M3.F32.PACK_AB_MERGE_C R16, RZ, R16, RZ ;  /* 0x00000010ff10723e */ /* 0x000fe200048070ff */
[----:B------:R-:W4:Y:S04]  /*71af0*/  LDL.LU R219, [R1+0xd0c] ;  /* 0x000d0c0001db7983 */ /* 0x000f280000300800 */
[----:B------:R0:W-:Y:S01]  /*71b00*/  @!P2 STG.E.U8 desc[UR30][R18.64+0x171], R16 ;  /* 0x000171101200a986 */ /* 0x0001e2000c10111e */
[----:B------:R-:W-:Y:S01]  /*71b10*/  LOP3.LUT P1, RZ, R11, 0x400, RZ, 0xc0, !PT ;  /* 0x000004000bff7812 */ /* 0x000fe2000782c0ff */
[----:B0-----:R-:W0:Y:S01]  /*71b20*/  @!P0 LDC.64 R18, c[0x0][0x5c0] ;  /* 0x00017000ff128b82 */ /* 0x001e220000000a00 */
[----:B---3--:R-:W-:Y:S01]  /*71b30*/  FMUL R16, R187, UR26 ;  /* 0x0000001abb107c20 */ /* 0x008fe20008400000 */
[----:B------:R-:W-:Y:S01]  /*71b40*/  LOP3.LUT P3, RZ, R0, 0x8, RZ, 0xc0, !PT ;  /* 0x0000000800ff7812 */ /* 0x000fe2000786c0ff */
[----:B------:R-:W3:Y:S03]  /*71b50*/  LDL.LU R187, [R1+0xd10] ;  /* 0x000d100001bb7983 */ /* 0x000ee60000300800 */
[----:B------:R-:W-:-:S02]  /*71b60*/  F2FP.SATFINITE.E4M3.F32.PACK_AB_MERGE_C R16, RZ, R16, RZ ;  /* 0x00000010ff10723e */ /* 0x000fc400048070ff */
[----:B0-----:R-:W-:Y:S02]  /*71b70*/  @!P0 IADD3 R18, P2, R116, R18, RZ ;  /* 0x0000001274128210 */ /* 0x001fe40007f5e0ff */
[----:B------:R-:W3:Y:S03]  /*71b80*/  LDL.LU R116, [R1+0xf74] ;  /* 0x000f740001747983 */ /* 0x000ee60000300800 */
[----:B------:R-:W-:Y:S02]  /*71b90*/  @!P0 IMAD.X R19, R117, 0x1, R19, P2 ;  /* 0x0000000175138824 */ /* 0x000fe400010e0613 */
[----:B------:R-:W3:Y:S04]  /*71ba0*/  LDL.LU R117, [R1+0xf70] ;  /* 0x000f700001757983 */ /* 0x000ee80000300800 */
[----:B--2---:R0:W-:Y:S02]  /*71bb0*/  @!P5 STG.E.U8 desc[UR30][R122.64+0x178], R16 ;  /* 0x000178107a00d986 */ /* 0x0041e4000c10111e */
[----:B0-----:R-:W-:-:S05]  /*71bc0*/  FMUL R16, R168, UR26 ;  /* 0x0000001aa8107c20 */ /* 0x001fca0008400000 */
[----:B------:R-:W-:-:S05]  /*71bd0*/  F2FP.SATFINITE.E4M3.F32.PACK_AB_MERGE_C R16, RZ, R16, RZ ;  /* 0x00000010ff10723e */ /* 0x000fca00048070ff */
[----:B----4-:R0:W-:Y:S02]  /*71be0*/  @!P1 STG.E.U8 desc[UR30][R120.64+0x179], R16 ;  /* 0x0001791078009986 */ /* 0x0101e4000c10111e */
[----:B0-----:R-:W-:Y:S02]  /*71bf0*/  FMUL R16, R218, UR26 ;  /* 0x0000001ada107c20 */ /* 0x001fe40008400000 */
[----:B------:R-:W2:Y:S03]  /*71c00*/  LDL.LU R218, [R1+0xd14] ;  /* 0x000d140001da7983 */ /* 0x000ea60000300800 */
        /* <DEDUP_REMOVED lines=9> */
[C---:B------:R-:W-:Y:S01]  /*71ca0*/  LOP3.LUT P2, RZ, R11.reuse, 0x200, RZ, 0xc0, !PT ;  /* 0x000002000bff7812 */ /* 0x040fe2000784c0ff */
[----:B------:R-:W2:Y:S03]  /*71cb0*/  LDL.LU R168, [R1+0xd18] ;  /* 0x000d180001a87983 */ /* 0x000ea60000300800 */
[----:B------:R-:W-:Y:S01]  /*71cc0*/  F2FP.SATFINITE.E4M3.F32.PACK_AB_MERGE_C R16, RZ, R16, RZ ;  /* 0x00000010ff10723e */ /* 0x000fe200048070ff */
[----:B------:R-:W2:Y:S04]  /*71cd0*/  LDL.LU R169, [R1+0xd1c] ;  /* 0x000d1c0001a97983 */ /* 0x000ea80000300800 */
        /* <DEDUP_REMOVED lines=8> */
[----:B-1----:R-:W-:-:S04]  /*71d60*/  FMUL R16, R219, UR26 ;  /* 0x0000001adb107c20 */ /* 0x002fc80008400000 */
[----:B------:R-:W-:Y:S01]  /*71d70*/  @!P4 IMAD.X R19, R114, 0x1, R19, P2 ;  /* 0x000000017213c824 */ /* 0x000fe200010e0613 */
[----:B------:R-:W4:Y:S01]  /*71d80*/  LDL.LU R219, [R1+0xd20] ;  /* 0x000d200001db7983 */ /* 0x000f220000300800 */
[----:B------:R-:W-:-:S03]  /*71d90*/  F2FP.SATFINITE.E4M3.F32.PACK_AB_MERGE_C R16, RZ, R16, RZ ;  /* 0x00000010ff10723e */ /* 0x000fc600048070ff */
[----:B------:R-:W4:Y:S04]  /*71da0*/  LDL.LU R112, [R1+0xf64] ;  /* 0x000f640001707983 */ /* 0x000f280000300800 */
[----:B---3--:R0:W-:Y:S04]  /*71db0*/  @!P6 STG.E.U8 desc[UR30][R116.64+0xc1], R16 ;  /* 0x0000c1107400e986 */ /* 0x0081e8000c10111e */
[----:B------:R-:W3:Y:S01]  /*71dc0*/  LDL.LU R114, [R1+0xf60] ;  /* 0x000f600001727983 */ /* 0x000ee20000300800 */
[----:B0-----:R-:W-:-:S05]  /*71dd0*/  FMUL R16, R187, UR26 ;  /* 0x0000001abb107c20 */ /* 0x001fca0008400000 */
[----:B------:R-:W-:-:S05]  /*71de0*/  F2FP.SATFINITE.E4M3.F32.PACK_AB_MERGE_C R16, RZ, R16, RZ ;  /* 0x00000010ff10723e */ /* 0x000fca00048070ff */
[----:B------:R0:W-:Y:S02]  /*71df0*/  @!P4 STG.E.U8 desc[UR30][R18.64+0xc0], R16 ;  /* 0x0000c0101200c986 */ /* 0x0001e4000c10111e */
[----:B0-----:R-:W0:Y:S02]  /*71e00*/  @!P5 LDC.64 R18, c[0x0][0x5c0] ;  /* 0x00017000ff12db82 */ /* 0x001e240000000a00 */
[----:B0-----:R-:W-:Y:S02]  /*71e10*/  @!P5 IADD3 R18, P2, R115, R18, RZ ;  /* 0x000000127312d210 */ /* 0x001fe40007f5e0ff */
[----:B------:R-:W3:Y:S03]  /*71e20*/  LDL.LU R115, [R1+0xf5c] ;  /* 0x000f5c0001737983 */ /* 0x000ee60000300800 */
[----:B------:R-:W-:Y:S02]  /*71e30*/  @!P5 IMAD.X R19, R113, 0x1, R19, P2 ;  /* 0x000000017113d824 */ /* 0x000fe400010e0613 */
[----:B------:R-:W4:Y:S01]  /*71e40*/  LDL.LU R113, [R1+0xf58] ;  /* 0x000f580001717983 */ /* 0x000f220000300800 */
[----:B------:R-:W-:Y:S01]  /*71e50*/  LOP3.LUT P3, RZ, R2, 0x800, RZ, 0xc0, !PT ;  /* 0x0000080002ff7812 */ /* 0x000fe2000786c0ff */
[----:B--2---:R-:W-:Y:S01]  /*71e60*/  FMUL R16, R218, UR26 ;  /* 0x0000001ada107c20 */ /* 0x004fe20008400000 */
[C---:B------:R-:W-:Y:S01]  /*71e70*/  LOP3.LUT P1, RZ, R11.reuse, 0x80, RZ, 0xc0, !PT ;  /* 0x000000800bff7812 */ /* 0x040fe2000782c0ff */
[----:B------:R-:W2:Y:S03]  /*71e80*/  LDL.LU R218, [R1+0xd24] ;  /* 0x000d240001da7983 */ /* 0x000ea60000300800 */
[----:B------:R-:W-:Y:S01]  /*71e90*/  F2FP.SATFINITE.E4M3.F32.PACK_AB_MERGE_C R16, RZ, R16, RZ ;  /* 0x00000010ff10723e */ /* 0x000fe200048070ff */
[----:B------:R-:W2:Y:S04]  /*71ea0*/  LDL.LU R186, [R1+0xd28] ;  /* 0x000d280001ba7983 */ /* 0x000ea80000300800 */
[----:B------:R0:W-:Y:S01]  /*71eb0*/  @!P5 STG.E.U8 desc[UR30][R18.64+0xc1], R16 ;  /* 0x0000c1101200d986 */ /* 0x0001e2000c10111e */
[C---:B------:R-:W-:Y:S01]  /*71ec0*/  LOP3.LUT P4, RZ, R11.reuse, 0x20, RZ, 0xc0, !PT ;  /* 0x000000200bff7812 */ /* 0x040fe2000788c0ff */
[----:B0-----:R-:W0:Y:S01]  /*71ed0*/  @!P3 LDC.64 R18, c[0x0][0x5c0] ;  /* 0x00017000ff12bb82 */ /* 0x001e220000000a00 */
[----:B------:R-:W-:Y:S01]  /*71ee0*/  FMUL R16, R168, UR26 ;  /* 0x0000001aa8107c20 */ /* 0x000fe20008400000 */
[----:B------:R-:W-:Y:S01]  /*71ef0*/  LOP3.LUT P0, RZ, R11, 0x40, RZ, 0xc0, !PT ;  /* 0x000000400bff7812 */ /* 0x000fe2000780c0ff */
[----:B------:R-:W2:Y:S03]  /*71f00*/  LDL.LU R168, [R1+0xd2c] ;  /* 0x000d2c0001a87983 */ /* 0x000ea60000300800 */
[----:B------:R-:W-:-:S02]  /*71f10*/  F2FP.SATFINITE.E4M3.F32.PACK_AB_MERGE_C R16, RZ, R16, RZ ;  /* 0x00000010ff10723e */ /* 0x000fc400048070ff */
[----:B------:R-:W-:-:S04]  /*71f20*/  LOP3.LUT R17, R17, 0xfffffffe, RZ, 0xc0, !PT ;  /* 0xfffffffe11117812 */ /* 0x000fc800078ec0ff */
[----:B------:R-:W-:Y:S02]  /*71f30*/  @P4 LOP3.LUT R17, R17, 0x1, RZ, 0xfc, !PT ;  /* 0x0000000111114812 */ /* 0x000fe400078efcff */
[----:B------:R-:W-:Y:S02]  /*71f40*/  LOP3.LUT P4, RZ, R2, 0x400, RZ, 0xc0, !PT ;  /* 0x0000040002ff7812 */ /* 0x000fe4000788c0ff */
[----:B0-----:R-:W-:Y:S02]  /*71f50*/  @!P3 IADD3 R18, P2, R106, R18, RZ ;  /* 0x000000126a12b210 */ /* 0x001fe40007f5e0ff */
        /* <DEDUP_REMOVED lines=14> */
[----:B------:R-:W-:Y:S01]  /*72040*/  @!P4 IMAD.X R19, R107, 0x1, R19, P2 ;  /* 0x000000016b13c824 */ /* 0x000fe200010e0613 */
[----:B------:R-:W4:Y:S04]  /*72050*/  LDL.LU R169, [R1+0xd34] ;  /* 0x000d340001a97983 */ /* 0x000f280000300800 */
[----:B------:R-:W4:Y:S01]  /*72060*/  LDL.LU R107, [R1+0xf48] ;  /* 0x000f4800016b7983 */ /* 0x000f220000300800 */
[----:B------:R-:W-:Y:S01]  /*72070*/  LOP3.LUT P2, RZ, R2, 0x400, RZ, 0xc0, !PT ;  /* 0x0000040002ff7812 */ /* 0x000fe2000784c0ff */
[----:B--2---:R-:W-:Y:S01]  /*72080*/  FMUL R16, R218, UR26 ;  /* 0x0000001ada107c20 */ /* 0x004fe20008400000 */
[----:B------:R-:W-:Y:S01]  /*72090*/  LOP3.LUT P4, RZ, R17, 0x1, RZ, 0xc0, !PT ;  /* 0x0000000111ff7812 */ /* 0x000fe2000788c0ff */
[----:B------:R-:W2:Y:S03]  /*720a0*/  LDL.LU R187, [R1+0xd38] ;  /* 0x000d380001bb7983 */ /* 0x000ea60000300800 */
[----:B------:R-:W-:Y:S01]  /*720b0*/  F2FP.SATFINITE.E4M3.F32.PACK_AB_MERGE_C R16, RZ, R16, RZ ;  /* 0x00000010ff10723e */ /* 0x000fe200048070ff */
[----:B------:R-:W2:Y:S06]  /*720c0*/  LDL.LU R218, [R1+0xd3c] ;  /* 0x000d3c0001da7983 */ /* 0x000eac0000300800 */
[----:B------:R0:W-:Y:S01]  /*720d0*/  @!P2 STG.E.U8 desc[UR30][R18.64+0xc9], R16 ;  /* 0x0000c9101200a986 */ /* 0x0001e2000c10111e */
[----:B------:R-:W-:-:S02]  /*720e0*/  LOP3.LUT P6, RZ, R11, 0x10, RZ, 0xc0, !PT ;  /* 0x000000100bff7812 */ /* 0x000fc400078cc0ff */
[----:B------:R-:W-:Y:S01]  /*720f0*/  LOP3.LUT P5, RZ, R2, 0x200, RZ, 0xc0, !PT ;  /* 0x0000020002ff7812 */ /* 0x000fe200078ac0ff */
[----:B0-----:R-:W-:-:S05]  /*72100*/  FMUL R16, R186, UR26 ;  /* 0x0000001aba107c20 */ /* 0x001fca0008400000 */
[----:B------:R-:W-:Y:S02]  /*72110*/  F2FP.SATFINITE.E4M3.F32.PACK_AB_MERGE_C R16, RZ, R16, RZ ;  /* 0x00000010ff10723e */ /* 0x000fe400048070ff */
[----:B------:R-:W-:Y:S02]  /*72120*/  LOP3.LUT P1, RZ, R11, 0x8, RZ, 0xc0, !PT ;  /* 0x000000080bff7812 */ /* 0x000fe4000782c0ff */
[----:B------:R-:W-:-:S11]  /*72130*/  LOP3.LUT R13, R13, 0x7fffffff, RZ, 0xc0, !PT ;  /* 0x7fffffff0d0d7812 */ /* 0x000fd600078ec0ff */
[----:B------:R-:W-:Y:S02]  /*72140*/  @P1 LOP3.LUT R13, R13, 0x80000000, RZ, 0xfc, !PT ;  /* 0x800000000d0d1812 */ /* 0x000fe400078efcff */
[----:B------:R-:W-:Y:S01]  /*72150*/  LOP3.LUT P1, RZ, R2, 0x100, RZ, 0xc0, !PT ;  /* 0x0000010002ff7812 */ /* 0x000fe2000782c0ff */
[----:B---3--:R-:W-:-:S05]  /*72160*/  FMUL R18, R219, UR26 ;  /* 0x0000001adb127c20 */ /* 0x008fca0008400000 */
[----:B------:R-:W-:Y:S01]  /*72170*/  F2FP.SATFINITE.E4M3.F32.PACK_AB_MERGE_C R18, RZ, R18, RZ ;  /* 0x00000012ff12723e */ /* 0x000fe200048070ff */
        /* <DEDUP_REMOVED lines=9> */
[----:B------:R-:W4:Y:S04]  /*72210*/  LDL.LU R108, [R1+0xf40] ;  /* 0x000f4000016c7983 */ /* 0x000f280000300800 */
[----:B------:R0:W-:Y:S04]  /*72220*/  @!P5 STG.E.U8 desc[UR30][R16.64+0xd0], R18 ;  /* 0x0000d0121000d986 */ /* 0x0001e8000c10111e */
[----:B------:R-:W4:Y:S01]  /*72230*/  LDL.LU R219, [R1+0xd44] ;  /* 0x000d440001db7983 */ /* 0x000f220000300800 */
[----:B0-----:R-:W0:Y:S02]  /*72240*/  @!P1 LDC.64 R16, c[0x0][0x5c0] ;  /* 0x00017000ff109b82 */ /* 0x001e240000000a00 */
[----:B0-----:R-:W-:-:S02]  /*72250*/  @!P1 IADD3 R16, P2, R109, R16, RZ ;  /* 0x000000106d109210 */ /* 0x001fc40007f5e0ff */
[----:B------:R-:W4:Y:S03]  /*72260*/  LDL.LU R109, [R1+0xf3c] ;  /* 0x000f3c00016d7983 */ /* 0x000f260000300800 */
[----:B------:R-:W-:Y:S02]  /*72270*/  @!P1 IMAD.X R17, R105, 0x1, R17, P2 ;  /* 0x0000000169119824 */ /* 0x000fe400010e0611 */
[----:B------:R-:W4:Y:S01]  /*72280*/  LDL.LU R105, [R1+0xf38] ;  /* 0x000f380001697983 */ /* 0x000f220000300800 */
[----:B------:R-:W-:Y:S01]  /*72290*/  LOP3.LUT P2, RZ, R2, 0x100, RZ, 0xc0, !PT ;  /* 0x0000010002ff7812 */ /* 0x000fe2000784c0ff */
[----:B------:R-:W-:Y:S01]  /*722a0*/  FMUL R18, R169, UR26 ;  /* 0x0000001aa9127c20 */ /* 0x000fe20008400000 */
[----:B------:R-:W-:Y:S01]  /*722b0*/  LOP3.LUT P1, RZ, R13, 0x80000000, RZ, 0xc0, !PT ;  /* 0x800000000dff7812 */ /* 0x000fe2000782c0ff */
[----:B------:R-:W4:Y:S03]  /*722c0*/  LDL.LU R186, [R1+0xd48] ;  /* 0x000d480001ba7983 */ /* 0x000f260000300800 */
[----:B------:R-:W-:Y:S01]  /*722d0*/  F2FP.SATFINITE.E4M3.F32.PACK_AB_MERGE_C R18, RZ, R18, RZ ;  /* 0x00000012ff12723e */ /* 0x000fe200048070ff */
[----:B------:R-:W4:Y:S06]  /*722e0*/  LDL.LU R169, [R1+0xd4c] ;  /* 0x000d4c0001a97983 */ /* 0x000f2c0000300800 */
[----:B------:R2:W-:Y:S01]  /*722f0*/  @!P2 STG.E.U8 desc[UR30][R16.64+0xd1], R18 ;  /* 0x0000d1121000a986 */ /* 0x0005e2000c10111e */
[----:B------:R-:W-:-:S02]  /*72300*/  LOP3.LUT P0, RZ, R11, 0x4, RZ, 0xc0, !PT ;  /* 0x000000040bff7812 */ /* 0x000fc4000780c0ff */
[----:B------:R-:W-:Y:S01]  /*72310*/  LOP3.LUT P3, RZ, R2, 0x80, RZ, 0xc0, !PT ;  /* 0x0000008002ff7812 */ /* 0x000fe2000786c0ff */
[----:B--2---:R-:W-:-:S05]  /*72320*/  FMUL R16, R187, UR26 ;  /* 0x0000001abb107c20 */ /* 0x004fca0008400000 */
[----:B------:R-:W-:Y:S02]  /*72330*/  F2FP.SATFINITE.E4M3.F32.PACK_AB_MERGE_C R16, RZ, R16, RZ ;  /* 0x00000010ff10723e */ /* 0x000fe400048070ff */
[----:B------:R-:W-:Y:S01]  /*72340*/  LOP3.LUT P4, RZ, R2, 0x40, RZ, 0xc0, !PT ;  /* 0x0000004002ff7812 */ /* 0x000fe2000788c0ff */
[----:B---3--:R-:W-:-:S05]  /*72350*/  FMUL R18, R168, UR26 ;  /* 0x0000001aa8127c20 */ /* 0x008fca0008400000 */
[----:B------:R-:W-:Y:S01]  /*72360*/  F2FP.SATFINITE.E4M3.F32.PACK_AB_MERGE_C R18, RZ, R18, RZ ;  /* 0x00000012ff12723e */ /* 0x000fe200048070ff */
[----:B----4-:R0:W-:Y:S02]  /*72370*/  @!P1 STG.E.U8 desc[UR30][R108.64+0xd8], R16 ;  /* 0x0000d8106c009986 */ /* 0x0101e4000c10111e */
[----:B0-----:R-:W-:Y:S02]  /*72380*/  FMUL R16, R218, UR26 ;  /* 0x0000001ada107c20 */ /* 0x001fe40008400000 */
[----:B------:R-:W2:Y:S03]  /*72390*/  LDL.LU R218, [R1+0xd50] ;  /* 0x000d500001da7983 */ /* 0x000ea60000300800 */
[----:B------:R-:W-:-:S05]  /*723a0*/  F2FP.SATFINITE.E4M3.F32.PACK_AB_MERGE_C R16, RZ, R16, RZ ;  /* 0x00000010ff10723e */ /* 0x000fca00048070ff */
[----:B------:R0:W-:Y:S02]  /*723b0*/  @!P0 STG.E.U8 desc[UR30][R104.64+0xd9], R16 ;  /* 0x0000d91068008986 */ /* 0x0001e4000c10111e */
[----:B0-----:R-:W0:Y:S02]  /*723c0*/  @!P3 LDC.64 R16, c[0x0][0x5c0] ;  /* 0x00017000ff10bb82 */ /* 0x001e240000000a00 */
[----:B0-----:R-:W-:Y:S02]  /*723d0*/  @!P3 IADD3 R16, P2, R98, R16, RZ ;  /* 0x000000106210b210 */ /* 0x001fe40007f5e0ff */
[----:B------:R-:W3:Y:S03]  /*723e0*/  LDL.LU R98, [R1+0xf34] ;  /* 0x000f340001627983 */ /* 0x000ee60000300800 */
[----:B------:R-:W-:Y:S02]  /*723f0*/  @!P3 IMAD.X R17, R102, 0x1, R17, P2 ;  /* 0x000000016611b824 */ /* 0x000fe400010e0611 */
[----:B------:R-:W4:Y:S04]  /*72400*/  LDL.LU R102, [R1+0xf30] ;  /* 0x000f300001667983 */ /* 0x000f280000300800 */
[----:B------:R0:W-:Y:S02]  /*72410*/  @!P3 STG.E.U8 desc[UR30][R16.64+0xd8], R18 ;  /* 0x0000d8121000b986 */ /* 0x0001e4000c10111e */
[----:B0-----:R-:W0:Y:S02]  /*72420*/  @!P4 LDC.64 R16, c[0x0][0x5c0] ;  /* 0x00017000ff10cb82 */ /* 0x001e240000000a00 */
[----:B0-----:R-:W-:-:S02]  /*72430*/  @!P4 IADD3 R16, P2, R103, R16, RZ ;  /* 0x000000106710c210 */ /* 0x001fc40007f5e0ff */
[----:B------:R-:W4:Y:S03]  /*72440*/  LDL.LU R103, [R1+0xf2c] ;  /* 0x000f2c0001677983 */ /* 0x000f260000300800 */
[----:B------:R-:W-:Y:S01]  /*72450*/  @!P4 IMAD.X R17, R99, 0x1, R17, P2 ;  /* 0x000000016311c824 */ /* 0x000fe200010e0611 */
[----:B------:R-:W3:Y:S04]  /*72460*/  LDL.LU R187, [R1+0xd54] ;  /* 0x000d540001bb7983 */ /* 0x000ee80000300800 */
[----:B------:R-:W3:Y:S01]  /*72470*/  LDL.LU R99, [R1+0xf28] ;  /* 0x000f280001637983 */ /* 0x000ee20000300800 */
[----:B------:R-:W-:Y:S01]  /*72480*/  FMUL R18, R219, UR26 ;  /* 0x0000001adb127c20 */ /* 0x000fe20008400000 */
[----:B------:R-:W-:-:S02]  /*72490*/  LOP3.LUT P2, RZ, R11, 0x2, RZ, 0xc0, !PT ;  /* 0x000000020bff7812 */ /* 0x000fc4000784c0ff */
[----:B------:R-:W-:Y:S01]  /*724a0*/  LOP3.LUT P6, RZ, R11, 0x1, RZ, 0xc0, !PT ;  /* 0x000000010bff7812 */ /* 0x000fe200078cc0ff */
[----:B------:R-:W3:Y:S01]  /*724b0*/  LDL.LU R219, [R1+0xd58] ;  /* 0x000d580001db7983 */ /* 0x000ee20000300800 */
[----:B------:R-:W-:Y:S02]  /*724c0*/  F2FP.SATFINITE.E4M3.F32.PACK_AB_MERGE_C R18, RZ, R18, RZ ;  /* 0x00000012ff12723e */ /* 0x000fe400048070ff */
[----:B------:R-:W-:Y:S01]  /*724d0*/  LOP3.LUT P5, RZ, R2, 0x20, RZ, 0xc0, !PT ;  /* 0x0000002002ff7812 */ /* 0x000fe200078ac0ff */
[----:B------:R-:W3:Y:S04]  /*724e0*/  LDL.LU R168, [R1+0xd5c] ;  /* 0x000d5c0001a87983 */ /* 0x000ee80000300800 */
[----:B------:R0:W-:Y:S02]  /*724f0*/  @!P4 STG.E.U8 desc[UR30][R16.64+0xd9], R18 ;  /* 0x0000d9121000c986 */ /* 0x0001e4000c10111e */
[----:B0-----:R-:W-:-:S05]  /*72500*/  FMUL R16, R186, UR26 ;  /* 0x0000001aba107c20 */ /* 0x001fca0008400000 */
[----:B------:R-:W-:Y:S02]  /*72510*/  F2FP.SATFINITE.E4M3.F32.PACK_AB_MERGE_C R16, RZ, R16, RZ ;  /* 0x00000010ff10723e */ /* 0x000fe400048070ff */
[----:B------:R-:W-:Y:S01]  /*72520*/  LOP3.LUT P1, RZ, R2, 0x10, RZ, 0xc0, !PT ;  /* 0x0000001002ff7812 */ /* 0x000fe2000782c0ff */
[----:B--2---:R-:W-:-:S05]  /*72530*/  FMUL R18, R218, UR26 ;  /* 0x0000001ada127c20 */ /* 0x004fca0008400000 */
[----:B------:R-:W-:Y:S01]  /*72540*/  F2FP.SATFINITE.E4M3.F32.PACK_AB_MERGE_C R18, RZ, R18, RZ ;  /* 0x00000012ff12723e */ /* 0x000fe200048070ff */
[----:B----4-:R0:W-:Y:S02]  /*72550*/  @!P2 STG.E.U8 desc[UR30][R102.64+0xe0], R16 ;  /* 0x0000e0106600a986 */ /* 0x0101e4000c10111e */
[----:B0-----:R-:W-:Y:S02]  /*72560*/  FMUL R16, R169, UR26 ;  /* 0x0000001aa9107c20 */ /* 0x001fe40008400000 */
[----:B------:R-:W2:Y:S03]  /*72570*/  LDL.LU R169, [R1+0xd60] ;  /* 0x000d600001a97983 */ /* 0x000ea60000300800 */
[----:B------:R-:W-:-:S05]  /*72580*/  F2FP.SATFINITE.E4M3.F32.PACK_AB_MERGE_C R16, RZ, R16, RZ ;  /* 0x00000010ff10723e */ /* 0x000fca00048070ff */
[----:B---3--:R0:W-:Y:S02]  /*72590*/  @!P6 STG.E.U8 desc[UR30][R98.64+0xe1], R16 ;  /* 0x0000e1106200e986 */ /* 0x0081e4000c10111e */
[----:B0-----:R-:W0:Y:S02]  /*725a0*/  @!P5 LDC.64 R16, c[0x0][0x5c0] ;  /* 0x00017000ff10db82 */ /* 0x001e240000000a00 */
[----:B0-----:R-:W-:Y:S02]  /*725b0*/  @!P5 IADD3 R16, P2, R100, R16, RZ ;  /* 0x000000106410d210 */ /* 0x001fe40007f5e0ff */
[----:B------:R-:W3:Y:S03]  /*725c0*/  LDL.LU R100, [R1+0xf24] ;  /* 0x000f240001647983 */ /* 0x000ee60000300800 */
[----:B------:R-:W-:Y:S02]  /*725d0*/  @!P5 IMAD.X R17, R101, 0x1, R17, P2 ;  /* 0x000000016511d824 */ /* 0x000fe400010e0611 */
[----:B------:R-:W3:Y:S04]  /*725e0*/  LDL.LU R101, [R1+0xf20] ;  /* 0x000f200001657983 */ /* 0x000ee80000300800 */
[----:B------:R0:W-:Y:S04]  /*725f0*/  @!P5 STG.E.U8 desc[UR30][R16.64+0xe0], R18 ;  /* 0x0000e0121000d986 */ /* 0x0001e8000c10111e */
[----:B------:R-:W4:Y:S01]  /*72600*/  LDL.LU R218, [R1+0xd64] ;  /* 0x000d640001da7983 */ /* 0x000f220000300800 */
[----:B0-----:R-:W0:Y:S02]  /*72610*/  @!P1 LDC.64 R16, c[0x0][0x5c0] ;  /* 0x00017000ff109b82 */ /* 0x001e240000000a00 */
[----:B0-----:R-:W-:-:S02]  /*72620*/  @!P1 IADD3 R16, P2, R96, R16, RZ ;  /* 0x0000001060109210 */ /* 0x001fc40007f5e0ff */
[----:B------:R-:W4:Y:S03]  /*72630*/  LDL.LU R96, [R1+0xf1c] ;  /* 0x000f1c0001607983 */ /* 0x000f260000300800 */
[----:B------:R-:W-:Y:S02]  /*72640*/  @!P1 IMAD.X R17, R97, 0x1, R17, P2 ;  /* 0x0000000161119824 */ /* 0x000fe400010e0611 */
[----:B------:R-:W4:Y:S01]  /*72650*/  LDL.LU R97, [R1+0xf18] ;  /* 0x000f180001617983 */ /* 0x000f220000300800 */
[----:B------:R-:W-:Y:S01]  /*72660*/  FMUL R18, R187, UR26 ;  /* 0x0000001abb127c20 */ /* 0x000fe20008400000 */
[C---:B------:R-:W-:Y:S02]  /*72670*/  LOP3.LUT P0, RZ, R10.reuse, 0x80000000, RZ, 0xc0, !PT ;  /* 0x800000000aff7812 */ /* 0x040fe4000780c0ff */
[----:B------:R-:W-:Y:S01]  /*72680*/  LOP3.LUT P3, RZ, R10, 0x40000000, RZ, 0xc0, !PT ;  /* 0x400000000aff7812 */ /* 0x000fe2000786c0ff */
[----:B------:R-:W4:Y:S01]  /*72690*/  LDL.LU R186, [R1+0xd68] ;  /* 0x000d680001ba7983 */ /* 0x000f220000300800 */
[----:B------:R-:W-:-:S05]  /*726a0*/  F2FP.SATFINITE.E4M3.F32.PACK_AB_MERGE_C R18, RZ, R18, RZ ;  /* 0x00000012ff12723e */ /* 0x000fca00048070ff */
[----:B------:R0:W-:Y:S01]  /*726b0*/  @!P1 STG.E.U8 desc[UR30][R16.64+0xe1], R18 ;  /* 0x0000e11210009986 */ /* 0x0001e2000c10111e */
[----:B------:R-:W-:Y:S01]  /*726c0*/  LOP3.LUT P4, RZ, R2, 0x8, RZ, 0xc0, !PT ;  /* 0x0000000802ff7812 */ /* 0x000fe2000788c0ff */
[----:B0-----:R-:W-:Y:S01]  /*726d0*/  FMUL R16, R219, UR26 ;  /* 0x0000001adb107c20 */ /* 0x001fe20008400000 */
[----:B------:R-:W-:Y:S01]  /*726e0*/  LOP3.LUT P6, RZ, R10, 0x10000000, RZ, 0xc0, !PT ;  /* 0x100000000aff7812 */ /* 0x000fe200078cc0ff */
[----:B------:R-:W4:Y:S03]  /*726f0*/  LDL.LU R219, [R1+0xd6c] ;  /* 0x000d6c0001db7983 */ /* 0x000f260000300800 */
[----:B------:R-:W-:Y:S02]  /*72700*/  F2FP.SATFINITE.E4M3.F32.PACK_AB_MERGE_C R16, RZ, R16, RZ ;  /* 0x00000010ff10723e */ /* 0x000fe400048070ff */
[----:B------:R-:W-:-:S07]  /*72710*/  LOP3.LUT R13, R13, 0xbfffffff, RZ, 0xc0, !PT ;  /* 0xbfffffff0d0d7812 */ /* 0x000fce00078ec0ff */
[----:B------:R-:W-:Y:S02]  /*72720*/  @P6 LOP3.LUT R13, R13, 0x40000000, RZ, 0xfc, !PT ;  /* 0x400000000d0d6812 */ /* 0x000fe400078efcff */
[----:B------:R-:W-:Y:S01]  /*72730*/  LOP3.LUT P6, RZ, R2, 0x4, RZ, 0xc0, !PT ;  /* 0x0000000402ff7812 */ /* 0x000fe200078cc0ff */
[----:B--2---:R-:W-:-:S05]  /*72740*/  FMUL R18, R169, UR26 ;  /* 0x0000001aa9127c20 */ /* 0x004fca0008400000 */
[----:B------:R-:W-:Y:S01]  /*72750*/  F2FP.SATFINITE.E4M3.F32.PACK_AB_MERGE_C R18, RZ, R18, RZ ;  /* 0x00000012ff12723e */ /* 0x000fe200048070ff */
[----:B---3--:R0:W-:Y:S02]  /*72760*/  @!P0 STG.E.U8 desc[UR30][R100.64+0xe8], R16 ;  /* 0x0000e81064008986 */ /* 0x0081e4000c10111e */
[----:B0-----:R-:W-:Y:S02]  /*72770*/  FMUL R16, R168, UR26 ;  /* 0x0000001aa8107c20 */ /* 0x001fe40008400000 */
[----:B------:R-:W2:Y:S03]  /*72780*/  LDL.LU R168, [R1+0xd70] ;  /* 0x000d700001a87983 */ /* 0x000ea60000300800 */
[----:B------:R-:W-:-:S05]  /*72790*/  F2FP.SATFINITE.E4M3.F32.PACK_AB_MERGE_C R16, RZ, R16, RZ ;  /* 0x00000010ff10723e */ /* 0x000fca00048070ff */
[----:B----4-:R0:W-:Y:S02]  /*727a0*/  @!P3 STG.E.U8 desc[UR30][R96.64+0xe9], R16 ;  /* 0x0000e9106000b986 */ /* 0x0101e4000c10111e */
[----:B0-----:R-:W0:Y:S02]  /*727b0*/  @!P4 LDC.64 R16, c[0x0][0x5c0] ;  /* 0x00017000ff10cb82 */ /* 0x001e240000000a00 */
[----:B0-----:R-:W-:Y:S02]  /*727c0*/  @!P4 IADD3 R16, P2, R90, R16, RZ ;  /* 0x000000105a10c210 */ /* 0x001fe40007f5e0ff */
[----:B------:R-:W3:Y:S03]  /*727d0*/  LDL.LU R90, [R1+0xf14] ;  /* 0x000f1400015a7983 */ /* 0x000ee60000300800 */
[----:B------:R-:W-:Y:S02]  /*727e0*/  @!P4 IMAD.X R17, R94, 0x1, R17, P2 ;  /* 0x000000015e11c824 */ /* 0x000fe400010e0611 */
[----:B------:R-:W4:Y:S04]  /*727f0*/  LDL.LU R94, [R1+0xf10] ;  /* 0x000f1000015e7983 */ /* 0x000f280000300800 */
[----:B------:R0:W-:Y:S04]  /*72800*/  @!P4 STG.E.U8 desc[UR30][R16.64+0xe8], R18 ;  /* 0x0000e8121000c986 */ /* 0x0001e8000c10111e */
[----:B------:R-:W3:Y:S01]  /*72810*/  LDL.LU R187, [R1+0xd74] ;  /* 0x000d740001bb7983 */ /* 0x000ee20000300800 */
[----:B0-----:R-:W0:Y:S02]  /*72820*/  @!P6 LDC.64 R16, c[0x0][0x5c0] ;  /* 0x00017000ff10eb82 */ /* 0x001e240000000a00 */
[----:B0-----:R-:W-:-:S02]  /*72830*/  @!P6 IADD3 R16, P2, R95, R16, RZ ;  /* 0x000000105f10e210 */ /* 0x001fc40007f5e0ff */
[----:B------:R-:W4:Y:S03]  /*72840*/  LDL.LU R95, [R1+0xf0c] ;  /* 0x000f0c00015f7983 */ /* 0x000f260000300800 */
[----:B------:R-:W-:Y:S02]  /*72850*/  @!P6 IMAD.X R17, R91, 0x1, R17, P2 ;  /* 0x000000015b11e824 */ /* 0x000fe400010e0611 */
[----:B------:R-:W3:Y:S01]  /*72860*/  LDL.LU R91, [R1+0xf08] ;  /* 0x000f0800015b7983 */ /* 0x000ee20000300800 */
[----:B------:R-:W-:Y:S01]  /*72870*/  LOP3.LUT P5, RZ, R2, 0x2, RZ, 0xc0, !PT ;  /* 0x0000000202ff7812 */ /* 0x000fe200078ac0ff */
[----:B------:R-:W-:Y:S01]  /*72880*/  FMUL R19, R218, UR26 ;  /* 0x0000001ada137c20 */ /* 0x000fe20008400000 */
[----:B------:R-:W-:Y:S01]  /*72890*/  LOP3.LUT P2, RZ, R10, 0x20000000, RZ, 0xc0, !PT ;  /* 0x200000000aff7812 */ /* 0x000fe2000784c0ff */
[----:B------:R-:W3:Y:S03]  /*728a0*/  LDL.LU R169, [R1+0xd78] ;  /* 0x000d780001a97983 */ /* 0x000ee60000300800 */
[----:B------:R-:W-:Y:S01]  /*728b0*/  F2FP.SATFINITE.E4M3.F32.PACK_AB_MERGE_C R97, RZ, R19, RZ ;  /* 0x00000013ff61723e */ /* 0x000fe200048070ff */
[----:B------:R-:W3:Y:S04]  /*728c0*/  LDL.LU R218, [R1+0xd7c] ;  /* 0x000d7c0001da7983 */ /* 0x000ee80000300800 */
[----:B------:R0:W-:Y:S02]  /*728d0*/  @!P6 STG.E.U8 desc[UR30][R16.64+0xe9], R97 ;  /* 0x0000e9611000e986 */ /* 0x0001e4000c10111e */
[----:B0-----:R-:W0:Y:S01]  /*728e0*/  @!P5 LDC.64 R16, c[0x0][0x5c0] ;  /* 0x00017000ff10db82 */ /* 0x001e220000000a00 */
[----:B------:R-:W-:Y:S01]  /*728f0*/  FMUL R19, R186, UR26 ;  /* 0x0000001aba137c20 */ /* 0x000fe20008400000 */
[----:B------:R-:W-:-:S04]  /*72900*/  LOP3.LUT P6, RZ, R13, 0x40000000, RZ, 0xc0, !PT ;  /* 0x400000000dff7812 */ /* 0x000fc800078cc0ff */
[----:B------:R-:W-:Y:S01]  /*72910*/  F2FP.SATFINITE.E4M3.F32.PACK_AB_MERGE_C R99, RZ, R19, RZ ;  /* 0x00000013ff63723e */ /* 0x000fe200048070ff */
[----:B------:R-:W-:Y:S01]  /*72920*/  FMUL R19, R219, UR26 ;  /* 0x0000001adb137c20 */ /* 0x000fe20008400000 */
[----:B------:R-:W-:Y:S01]  /*72930*/  LOP3.LUT P1, RZ, R2, 0x1, RZ, 0xc0, !PT ;  /* 0x0000000102ff7812 */ /* 0x000fe2000782c0ff */
[----:B------:R-:W3:Y:S03]  /*72940*/  LDL.LU R219, [R1+0xd80] ;  /* 0x000d800001db7983 */ /* 0x000ee60000300800 */
[----:B------:R-:W-:Y:S01]  /*72950*/  F2FP.SATFINITE.E4M3.F32.PACK_AB_MERGE_C R19, RZ, R19, RZ ;  /* 0x00000013ff13723e */ /* 0x000fe200048070ff */
[----:B--2---:R-:W-:-:S05]  /*72960*/  FMUL R18, R168, UR26 ;  /* 0x0000001aa8127c20 */ /* 0x004fca0008400000 */
[----:B------:R-:W-:Y:S01]  /*72970*/  F2FP.SATFINITE.E4M3.F32.PACK_AB_MERGE_C R97, RZ, R18, RZ ;  /* 0x00000012ff61723e */ /* 0x000fe200048070ff */
[----:B----4-:R-:W-:Y:S01]  /*72980*/  @!P2 STG.E.U8 desc[UR30][R94.64+0xf0], R99 ;  /* 0x0000f0635e00a986 */ /* 0x010fe2000c10111e */
[----:B0-----:R-:W-:-:S03]  /*72990*/  @!P5 IADD3 R16, P2, R92, R16, RZ ;  /* 0x000000105c10d210 */ /* 0x001fc60007f5e0ff */
[----:B------:R-:W2:Y:S02]  /*729a0*/  LDL.LU R92, [R1+0xf04] ;  /* 0x000f0400015c7983 */ /* 0x000ea40000300800 */
[----:B------:R-:W-:Y:S02]  /*729b0*/  @!P5 IMAD.X R17, R93, 0x1, R17, P2 ;  /* 0x000000015d11d824 */ /* 0x000fe400010e0611 */
[----:B---3--:R-:W-:Y:S04]  /*729c0*/  @!P6 STG.E.U8 desc[UR30][R90.64+0xf1], R19 ;  /* 0x0000f1135a00e986 */ /* 0x008fe8000c10111e */
[----:B------:R0:W-:Y:S04]  /*729d0*/  @!P5 STG.E.U8 desc[UR30][R16.64+0xf0], R97 ;  /* 0x0000f0611000d986 */ /* 0x0001e8000c10111e */
[----:B------:R-:W2:Y:S04]  /*729e0*/  LDL.LU R93, [R1+0xf00] ;  /* 0x000f0000015d7983 */ /* 0x000ea80000300800 */
[----:B------:R-:W3:Y:S01]  /*729f0*/  LDL.LU R168, [R1+0xd84] ;  /* 0x000d840001a87983 */ /* 0x000ee20000300800 */
        /* <DEDUP_REMOVED lines=8> */
[----:B------:R-:W3:Y:S03]  /*72a80*/  LDL.LU R186, [R1+0xd88] ;  /* 0x000d880001ba7983 */ /* 0x000ee60000300800 */
[----:B------:R-:W-:-:S05]  /*72a90*/  F2FP.SATFINITE.E4M3.F32.PACK_AB_MERGE_C R91, RZ, R18, RZ ;  /* 0x00000012ff5b723e */ /* 0x000fca00048070ff */
[----:B------:R0:W-:Y:S02]  /*72aa0*/  @!P1 STG.E.U8 desc[UR30][R16.64+0xf1], R91 ;  /* 0x0000f15b10009986 */ /* 0x0001e4000c10111e */
[----:B0-----:R-:W0:Y:S01]  /*72ab0*/  @!P4 LDC.64 R16, c[0x0][0x5c0] ;  /* 0x00017000ff10cb82 */ /* 0x001e220000000a00 */
[----:B------:R-:W-:Y:S01]  /*72ac0*/  FMUL R18, R169, UR26 ;  /* 0x0000001aa9127c20 */ /* 0x000fe20008400000 */
[----:B------:R-:W-:Y:S01]  /*72ad0*/  LOP3.LUT P0, RZ, R10, 0x8000000, RZ, 0xc0, !PT ;  /* 0x080000000aff7812 */ /* 0x000fe2000780c0ff */
[----:B------:R-:W3:Y:S03]  /*72ae0*/  LDL.LU R169, [R1+0xd8c] ;  /* 0x000d8c0001a97983 */ /* 0x000ee60000300800 */
[----:B------:R-:W-:Y:S01]  /*72af0*/  F2FP.SATFINITE.E4M3.F32.PACK_AB_MERGE_C R95, RZ, R18, RZ ;  /* 0x00000012ff5f723e */ /* 0x000fe200048070ff */
[----:B------:R-:W-:Y:S01]  /*72b00*/  FMUL R18, R218, UR26 ;  /* 0x0000001ada127c20 */ /* 0x000fe20008400000 */
[----:B------:R-:W-:Y:S01]  /*72b10*/  LOP3.LUT P3, RZ, R10, 0x4000000, RZ, 0xc0, !PT ;  /* 0x040000000aff7812 */ /* 0x000fe2000786c0ff */
[----:B------:R-:W3:Y:S01]  /*72b20*/  LDL.LU R218, [R1+0xd90] ;  /* 0x000d900001da7983 */ /* 0x000ee20000300800 */
[----:B------:R-:W-:-:S02]  /*72b30*/  P2R R19, PR, RZ, 0x40 ;  /* 0x00000040ff137803 */ /* 0x000fc40000000000 */
[----:B------:R-:W-:Y:S02]  /*72b40*/  LOP3.LUT P6, RZ, R0, 0x40000000, RZ, 0xc0, !PT ;  /* 0x4000000000ff7812 */ /* 0x000fe400078cc0ff */
[----:B------:R-:W-:Y:S01]  /*72b50*/  F2FP.SATFINITE.E4M3.F32.PACK_AB_MERGE_C R97, RZ, R18, RZ ;  /* 0x00000012ff61723e */ /* 0x000fe200048070ff */
[----:B------:R-:W-:Y:S01]  /*72b60*/  FMUL R18, R219, UR26 ;  /* 0x0000001adb127c20 */ /* 0x000fe20008400000 */
[----:B0-----:R-:W-:-:S04]  /*72b70*/  @!P4 IADD3 R16, P2, R84, R16, RZ ;  /* 0x000000105410c210 */ /* 0x001fc80007f5e0ff */
[----:B------:R-:W-:Y:S01]  /*72b80*/  F2FP.SATFINITE.E4M3.F32.PACK_AB_MERGE_C R91, RZ, R18, RZ ;  /* 0x00000012ff5b723e */ /* 0x000fe200048070ff */
[----:B------:R-:W3:Y:S01]  /*72b90*/  LDL.LU R84, [R1+0xef4] ;  /* 0x000ef40001547983 */ /* 0x000ee20000300800 */
[----:B------:R-:W-:-:S03]  /*72ba0*/  @!P4 IMAD.X R17, R86, 0x1, R17, P2 ;  /* 0x000000015611c824 */ /* 0x000fc600010e0611 */
[----:B------:R-:W3:Y:S04]  /*72bb0*/  LDL.LU R86, [R1+0xef0] ;  /* 0x000ef00001567983 */ /* 0x000ee80000300800 */
[----:B------:R-:W3:Y:S04]  /*72bc0*/  LDL.LU R187, [R1+0xd94] ;  /* 0x000d940001bb7983 */ /* 0x000ee80000300800 */
[----:B--2---:R-:W-:Y:S04]  /*72bd0*/  @!P0 STG.E.U8 desc[UR30][R92.64+0xf8], R95 ;  /* 0x0000f85f5c008986 */ /* 0x004fe8000c10111e */
[----:B----4-:R-:W-:Y:S04]  /*72be0*/  @!P3 STG.E.U8 desc[UR30][R88.64+0xf9], R97 ;  /* 0x0000f9615800b986 */ /* 0x010fe8000c10111e */
[----:B------:R0:W-:Y:S02]  /*72bf0*/  @!P4 STG.E.U8 desc[UR30][R16.64+0xf8], R91 ;  /* 0x0000f85b1000c986 */ /* 0x0001e4000c10111e */
[----:B0-----:R-:W0:Y:S02]  /*72c00*/  @!P6 LDC.64 R16, c[0x0][0x5c0] ;  /* 0x00017000ff10eb82 */ /* 0x001e240000000a00 */
[----:B0-----:R-:W-:-:S02]  /*72c10*/  @!P6 IADD3 R16, P2, R87, R16, RZ ;  /* 0x000000105710e210 */ /* 0x001fc40007f5e0ff */
[----:B------:R-:W2:Y:S03]  /*72c20*/  LDL.LU R87, [R1+0xeec] ;  /* 0x000eec0001577983 */ /* 0x000ea60000300800 */
[----:B------:R-:W-:Y:S02]  /*72c30*/  @!P6 IMAD.X R17, R85, 0x1, R17, P2 ;  /* 0x000000015511e824 */ /* 0x000fe400010e0611 */
[----:B------:R-:W4:Y:S01]  /*72c40*/  LDL.LU R85, [R1+0xee8] ;  /* 0x000ee80001557983 */ /* 0x000f220000300800 */
[----:B------:R-:W-:Y:S01]  /*72c50*/  LOP3.LUT P5, RZ, R0, 0x20000000, RZ, 0xc0, !PT ;  /* 0x2000000000ff7812 */ /* 0x000fe200078ac0ff */
[----:B---3--:R-:W-:Y:S01]  /*72c60*/  FMUL R18, R168, UR26 ;  /* 0x0000001aa8127c20 */ /* 0x008fe20008400000 */
[----:B------:R-:W-:Y:S01]  /*72c70*/  LOP3.LUT P2, RZ, R10, 0x2000000, RZ, 0xc0, !PT ;  /* 0x020000000aff7812 */ /* 0x000fe2000784c0ff */
[----:B------:R-:W3:Y:S03]  /*72c80*/  LDL.LU R219, [R1+0xd98] ;  /* 0x000d980001db7983 */ /* 0x000ee60000300800 */
[----:B------:R-:W-:Y:S01]  /*72c90*/  F2FP.SATFINITE.E4M3.F32.PACK_AB_MERGE_C R89, RZ, R18, RZ ;  /* 0x00000012ff59723e */ /* 0x000fe200048070ff */
[----:B------:R-:W3:Y:S04]  /*72ca0*/  LDL.LU R168, [R1+0xd9c] ;  /* 0x000d9c0001a87983 */ /* 0x000ee80000300800 */
[----:B------:R0:W-:Y:S02]  /*72cb0*/  @!P6 STG.E.U8 desc[UR30][R16.64+0xf9], R89 ;  /* 0x0000f9591000e986 */ /* 0x0001e4000c10111e */
[----:B0-----:R-:W0:Y:S01]  /*72cc0*/  @!P5 LDC.64 R16, c[0x0][0x5c0] ;  /* 0x00017000ff10db82 */ /* 0x001e220000000a00 */
[----:B------:R-:W-:Y:S01]  /*72cd0*/  FMUL R18, R186, UR26 ;  /* 0x0000001aba127c20 */ /* 0x000fe20008400000 */
[----:B------:R-:W-:-:S04]  /*72ce0*/  ISETP.NE.AND P6, PT, R19, RZ, PT ;  /* 0x000000ff1300720c */ /* 0x000fc80003fc5270 */
[----:B------:R-:W-:Y:S01]  /*72cf0*/  F2FP.SATFINITE.E4M3.F32.PACK_AB_MERGE_C R19, RZ, R18, RZ ;  /* 0x00000012ff13723e */ /* 0x000fe200048070ff */
[----:B------:R-:W-:Y:S01]  /*72d00*/  FMUL R18, R169, UR26 ;  /* 0x0000001aa9127c20 */ /* 0x000fe20008400000 */
[----:B------:R-:W-:Y:S01]  /*72d10*/  LOP3.LUT P1, RZ, R0, 0x10000000, RZ, 0xc0, !PT ;  /* 0x1000000000ff7812 */ /* 0x000fe2000782c0ff */
[----:B------:R-:W3:Y:S03]  /*72d20*/  LDL.LU R169, [R1+0xda0] ;  /* 0x000da00001a97983 */ /* 0x000ee60000300800 */
[----:B------:R-:W-:Y:S01]  /*72d30*/  F2FP.SATFINITE.E4M3.F32.PACK_AB_MERGE_C R91, RZ, R18, RZ ;  /* 0x00000012ff5b723e */ /* 0x000fe200048070ff */
[----:B------:R-:W-:-:S05]  /*72d40*/  FMUL R18, R218, UR26 ;  /* 0x0000001ada127c20 */ /* 0x000fca0008400000 */
[----:B------:R-:W-:Y:S01]  /*72d50*/  F2FP.SATFINITE.E4M3.F32.PACK_AB_MERGE_C R89, RZ, R18, RZ ;  /* 0x00000012ff59723e */ /* 0x000fe200048070ff */
[----:B--2---:R-:W-:Y:S01]  /*72d60*/  @!P2 STG.E.U8 desc[UR30][R86.64+0x100], R19 ;  /* 0x000100135600a986 */ /* 0x004fe2000c10111e */
[----:B0-----:R-:W-:-:S03]  /*72d70*/  @!P5 IADD3 R16, P2, R82, R16, RZ ;  /* 0x000000105210d210 */ /* 0x001fc60007f5e0ff */
[----:B------:R-:W2:Y:S02]  /*72d80*/  LDL.LU R82, [R1+0xee4] ;  /* 0x000ee40001527983 */ /* 0x000ea40000300800 */
[----:B------:R-:W-:Y:S02]  /*72d90*/  @!P5 IMAD.X R17, R83, 0x1, R17, P2 ;  /* 0x000000015311d824 */ /* 0x000fe400010e0611 */
[----:B----4-:R-:W-:Y:S04]  /*72da0*/  @!P6 STG.E.U8 desc[UR30][R84.64+0x101], R91 ;  /* 0x0001015b5400e986 */ /* 0x010fe8000c10111e */
[----:B------:R0:W-:Y:S04]  /*72db0*/  @!P5 STG.E.U8 desc[UR30][R16.64+0x100], R89 ;  /* 0x000100591000d986 */ /* 0x0001e8000c10111e */
[----:B------:R-:W2:Y:S04]  /*72dc0*/  LDL.LU R83, [R1+0xee0] ;  /* 0x000ee00001537983 */ /* 0x000ea80000300800 */
        /* <DEDUP_REMOVED lines=10> */
[----:B------:R-:W-:-:S05]  /*72e70*/  F2FP.SATFINITE.E4M3.F32.PACK_AB_MERGE_C R19, RZ, R18, RZ ;  /* 0x00000012ff13723e */ /* 0x000fca00048070ff */
[----:B------:R0:W-:Y:S02]  /*72e80*/  @!P1 STG.E.U8 desc[UR30][R16.64+0x101], R19 ;  /* 0x0001011310009986 */ /* 0x0001e4000c10111e */
[----:B0-----:R-:W0:Y:S01]  /*72e90*/  @!P4 LDC.64 R16, c[0x0][0x5c0] ;  /* 0x00017000ff10cb82 */ /* 0x001e220000000a00 */
[----:B---3--:R-:W-:Y:S01]  /*72ea0*/  FMUL R18, R219, UR26 ;  /* 0x0000001adb127c20 */ /* 0x008fe20008400000 */
        /* <DEDUP_REMOVED lines=25> */
[----:B------:R-:W-:Y:S01]  /*73040*/  FMUL R18, R218, UR26 ;  /* 0x0000001ada127c20 */ /* 0x000fe20008400000 */
[----:B------:R-:W-:Y:S01]  /*73050*/  LOP3.LUT P2, RZ, R10, 0x200000, RZ, 0xc0, !PT ;  /* 0x002000000aff7812 */ /* 0x000fe2000784c0ff */
[----:B------:R-:W4:Y:S03]  /*73060*/  LDL.LU R169, [R1+0xdb8] ;  /* 0x000db80001a97983 */ /* 0x000f260000300800 */
[----:B------:R-:W-:Y:S01]  /*73070*/  F2FP.SATFINITE.E4M3.F32.PACK_AB_MERGE_C R81, RZ, R18, RZ ;  /* 0x00000012ff51723e */ /* 0x000fe200048070ff */
[----:B------:R-:W4:Y:S04]  /*73080*/  LDL.LU R218, [R1+0xdbc] ;  /* 0x000dbc0001da7983 */ /* 0x000f280000300800 */
[----:B------:R0:W-:Y:S02]  /*73090*/  @!P6 STG.E.U8 desc[UR30][R16.64+0x109], R81 ;  /* 0x000109511000e986 */ /* 0x0001e4000c10111e */
[----:B0-----:R-:W0:Y:S01]  /*730a0*/  @!P5 LDC.64 R16, c[0x0][0x5c0] ;  /* 0x00017000ff10db82 */ /* 0x001e220000000a00 */
[----:B------:R-:W-:Y:S01]  /*730b0*/  FMUL R18, R186, UR26 ;  /* 0x0000001aba127c20 */ /* 0x000fe20008400000 */
[----:B------:R-:W-:-:S04]  /*730c0*/  ISETP.NE.AND P6, PT, R84, RZ, PT ;  /* 0x000000ff5400720c */ /* 0x000fc80003fc5270 */
[----:B------:R-:W-:Y:S01]  /*730d0*/  F2FP.SATFINITE.E4M3.F32.PACK_AB_MERGE_C R83, RZ, R18, RZ ;  /* 0x00000012ff53723e */ /* 0x000fe200048070ff */
[----:B---3--:R-:W-:Y:S01]  /*730e0*/  FMUL R18, R219, UR26 ;  /* 0x0000001adb127c20 */ /* 0x008fe20008400000 */
        /* <DEDUP_REMOVED lines=25> */
[----:B------:R-:W-:Y:S01]  /*73280*/  FMUL R18, R169, UR26 ;  /* 0x0000001aa9127c20 */ /* 0x000fe20008400000 */
[----:B------:R-:W-:Y:S01]  /*73290*/  LOP3.LUT P0, RZ, R10, 0x100000, RZ, 0xc0, !PT ;  /* 0x001000000aff7812 */ /* 0x000fe2000780c0ff */
[----:B------:R-:W4:Y:S03]  /*732a0*/  LDL.LU R169, [R1+0xdcc] ;  /* 0x000dcc0001a97983 */ /* 0x000f260000300800 */
[----:B------:R-:W-:Y:S01]  /*732b0*/  F2FP.SATFINITE.E4M3.F32.PACK_AB_MERGE_C R77, RZ, R18, RZ ;  /* 0x00000012ff4d723e */ /* 0x000fe200048070ff */
[----:B------:R-:W-:Y:S01]  /*732c0*/  FMUL R18, R218, UR26 ;  /* 0x0000001ada127c20 */ /* 0x000fe20008400000 */
[----:B------:R-:W-:Y:S01]  /*732d0*/  LOP3.LUT P3, RZ, R10, 0x40000, RZ, 0xc0, !PT ;  /* 0x000400000aff7812 */ /* 0x000fe2000786c0ff */
[----:B------:R-:W4:Y:S01]  /*732e0*/  LDL.LU R218, [R1+0xdd0] ;  /* 0x000dd00001da7983 */ /* 0x000f220000300800 */
[----:B------:R-:W-:-:S02]  /*732f0*/  P2R R76, PR, RZ, 0x40 ;  /* 0x00000040ff4c7803 */ /* 0x000fc40000000000 */
[----:B------:R-:W-:Y:S02]  /*73300*/  LOP3.LUT P6, RZ, R0, 0x400000, RZ, 0xc0, !PT ;  /* 0x0040000000ff7812 */ /* 0x000fe400078cc0ff */
[----:B------:R-:W-:Y:S01]  /*73310*/  F2FP.SATFINITE.E4M3.F32.PACK_AB_MERGE_C R79, RZ, R18, RZ ;  /* 0x00000012ff4f723e */ /* 0x000fe200048070ff */
[----:B---3--:R-:W-:Y:S01]  /*73320*/  FMUL R18, R219, UR26 ;  /* 0x0000001adb127c20 */ /* 0x008fe20008400000 */
        /* <DEDUP_REMOVED lines=13> */
[----:B------:R-:W4:Y:S04]  /*73400*/  LDL.LU R69, [R1+0xea8] ;  /* 0x000ea80001457983 */ /* 0x000f280000300800 */
        /* <DEDUP_REMOVED lines=9> */
[----:B------:R-:W-:-:S04]  /*734a0*/  ISETP.NE.AND P6, PT, R76, RZ, PT ;  /* 0x000000ff4c00720c */ /* 0x000fc80003fc5270 */
[----:B------:R-:W-:Y:S01]  /*734b0*/  F2FP.SATFINITE.E4M3.F32.PACK_AB_MERGE_C R75, RZ, R18, RZ ;  /* 0x00000012ff4b723e */ /* 0x000fe200048070ff */
[----:B------:R-:W-:Y:S01]  /*734c0*/  FMUL R18, R169, UR26 ;  /* 0x0000001aa9127c20 */ /* 0x000fe20008400000 */
[----:B------:R-:W-:Y:S01]  /*734d0*/  LOP3.LUT P1, RZ, R0, 0x100000, RZ, 0xc0, !PT ;  /* 0x0010000000ff7812 */ /* 0x000fe2000782c0ff */
[----:B------:R-:W4:Y:S03]  /*734e0*/  LDL.LU R169, [R1+0xde0] ;  /* 0x000de00001a97983 */ /* 0x000f260000300800 */
[----:B------:R-:W-:Y:S01]  /*734f0*/  F2FP.SATFINITE.E4M3.F32.PACK_AB_MERGE_C R19, RZ, R18, RZ ;  /* 0x00000012ff13723e */ /* 0x000fe200048070ff */
[----:B------:R-:W-:-:S05]  /*73500*/  FMUL R18, R218, UR26 ;  /* 0x0000001ada127c20 */ /* 0x000fca0008400000 */
[----:B------:R-:W-:Y:S01]  /*73510*/  F2FP.SATFINITE.E4M3.F32.PACK_AB_MERGE_C R73, RZ, R18, RZ ;  /* 0x00000012ff49723e */ /* 0x000fe200048070ff */
[----:B---3--:R-:W-:Y:S01]  /*73520*/  FMUL R18, R187, UR26 ;  /* 0x0000001abb127c20 */ /* 0x008fe20008400000 */
[----:B--2---:R-:W-:Y:S01]  /*73530*/  @!P2 STG.E.U8 desc[UR30][R70.64+0x120], R75 ;  /* 0x0001204b4600a986 */ /* 0x004fe2000c10111e */
[----:B0-----:R-:W-:-:S05]  /*73540*/  @!P5 IADD3 R16, P2, R236, R16, RZ ;  /* 0x00000010ec10d210 */ /* 0x001fca0007f5e0ff */
[----:B------:R-:W-:Y:S01]  /*73550*/  @!P5 IMAD.X R17, R67, 0x1, R17, P2 ;  /* 0x000000014311d824 */ /* 0x000fe200010e0611 */
[----:B----4-:R-:W-:Y:S04]  /*73560*/  @!P6 STG.E.U8 desc[UR30][R68.64+0x121], R19 ;  /* 0x000121134400e986 */ /* 0x010fe8000c10111e */
[----:B------:R0:W-:Y:S04]  /*73570*/  @!P5 STG.E.U8 desc[UR30][R16.64+0x120], R73 ;  /* 0x000120491000d986 */ /* 0x0001e8000c10111e */
[----:B------:R-:W2:Y:S04]  /*73580*/  LDL.LU R67, [R1+0xea4] ;  /* 0x000ea40001437983 */ /* 0x000ea80000300800 */
[----:B------:R-:W3:Y:S01]  /*73590*/  LDL.LU R218, [R1+0xde4] ;  /* 0x000de40001da7983 */ /* 0x000ee20000300800 */
[----:B0-----:R-:W0:Y:S01]  /*735a0*/  @!P1 LDC.64 R16, c[0x0][0x5c0] ;  /* 0x00017000ff109b82 */ /* 0x001e220000000a00 */
[----:B------:R-:W-:Y:S01]  /*735b0*/  F2FP.SATFINITE.E4M3.F32.PACK_AB_MERGE_C R19, RZ, R18, RZ ;  /* 0x00000012ff13723e */ /* 0x000fe200048070ff */
[----:B------:R-:W-:Y:S01]  /*735c0*/  FMUL R18, R219, UR26 ;  /* 0x0000001adb127c20 */ /* 0x000fe20008400000 */
[----:B0-----:R-:W-:-:S05]  /*735d0*/  @!P1 IADD3 R16, P2, R231, R16, RZ ;  /* 0x00000010e7109210 */ /* 0x001fca0007f5e0ff */
[----:B------:R-:W-:Y:S02]  /*735e0*/  @!P1 IMAD.X R17, R65, 0x1, R17, P2 ;  /* 0x0000000141119824 */ /* 0x000fe400010e0611 */
[----:B------:R-:W4:Y:S04]  /*735f0*/  LDL.LU R65, [R1+0xea0] ;  /* 0x000ea00001417983 */ /* 0x000f280000300800 */
[----:B------:R-:W4:Y:S04]  /*73600*/  LDL.LU R186, [R1+0xde8] ;  /* 0x000de80001ba7983 */ /* 0x000f280000300800 */
[----:B------:R-:W4:Y:S01]  /*73610*/  LDL.LU R219, [R1+0xdec] ;  /* 0x000dec0001db7983 */ /* 0x000f220000300800 */
[----:B------:R-:W-:-:S03]  /*73620*/  LOP3.LUT P4, RZ, R0, 0x80000, RZ, 0xc0, !PT ;  /* 0x0008000000ff7812 */ /* 0x000fc6000788c0ff */
[----:B------:R0:W-:Y:S04]  /*73630*/  @!P1 STG.E.U8 desc[UR30][R16.64+0x121], R19 ;  /* 0x0001211310009986 */ /* 0x0001e8000c10111e */
[----:B------:R-:W4:Y:S06]  /*73640*/  LDL.LU R187, [R1+0xdf0] ;  /* 0x000df00001bb7983 */ /* 0x000f2c0000300800 */
[----:B0-----:R-:W0:Y:S01]  /*73650*/  @!P4 LDC.64 R16, c[0x0][0x5c0] ;  /* 0x00017000ff10cb82 */ /* 0x001e220000000a00 */
[----:B------:R-:W-:Y:S01]  /*73660*/  F2FP.SATFINITE.E4M3.F32.PACK_AB_MERGE_C R69, RZ, R18, RZ ;  /* 0x00000012ff45723e */ /* 0x000fe200048070ff */
[----:B------:R-:W-:Y:S01]  /*73670*/  FMUL R18, R168, UR26 ;  /* 0x0000001aa8127c20 */ /* 0x000fe20008400000 */
[----:B------:R-:W-:-:S02]  /*73680*/  LOP3.LUT P0, RZ, R10, 0x10000, RZ, 0xc0, !PT ;  /* 0x000100000aff7812 */ /* 0x000fc4000780c0ff */
[----:B------:R-:W-:Y:S02]  /*73690*/  LOP3.LUT P3, RZ, R10, 0x4000, RZ, 0xc0, !PT ;  /* 0x000040000aff7812 */ /* 0x000fe4000786c0ff */
[----:B------:R-:W-:Y:S01]  /*736a0*/  F2FP.SATFINITE.E4M3.F32.PACK_AB_MERGE_C R71, RZ, R18, RZ ;  /* 0x00000012ff47723e */ /* 0x000fe200048070ff */
[----:B------:R-:W-:Y:S01]  /*736b0*/  FMUL R18, R169, UR26 ;  /* 0x0000001aa9127c20 */ /* 0x000fe20008400000 */
[----:B0-----:R-:W-:-:S05]  /*736c0*/  @!P4 IADD3 R16, P2, R237, R16, RZ ;  /* 0x00000010ed10c210 */ /* 0x001fca0007f5e0ff */
[----:B------:R-:W-:Y:S02]  /*736d0*/  @!P4 IMAD.X R17, R14, 0x1, R17, P2 ;  /* 0x000000010e11c824 */ /* 0x000fe400010e0611 */
[----:B------:R0:W5:Y:S04]  /*736e0*/  LDL.LU R14, [R1+0xe9c] ;  /* 0x000e9c00010e7983 */ /* 0x0001680000300800 */
[----:B------:R-:W4:Y:S04]  /*736f0*/  LDL.LU R168, [R1+0xdf4] ;  /* 0x000df40001a87983 */ /* 0x000f280000300800 */
[----:B------:R-:W4:Y:S01]  /*73700*/  LDL.LU R169, [R1+0xdf8] ;  /* 0x000df80001a97983 */ /* 0x000f220000300800 */
[----:B------:R-:W-:-:S03]  /*73710*/  F2FP.SATFINITE.E4M3.F32.PACK_AB_MERGE_C R19, RZ, R18, RZ ;  /* 0x00000012ff13723e */ /* 0x000fc600048070ff */
[----:B--2---:R-:W-:Y:S01]  /*73720*/  @!P0 STG.E.U8 desc[UR30][R66.64+0x128], R69 ;  /* 0x0001284542008986 */ /* 0x004fe2000c10111e */
[----:B---3--:R-:W-:-:S03]  /*73730*/  FMUL R18, R218, UR26 ;  /* 0x0000001ada127c20 */ /* 0x008fc60008400000 */
[----:B------:R-:W2:Y:S04]  /*73740*/  LDL.LU R218, [R1+0xdfc] ;  /* 0x000dfc0001da7983 */ /* 0x000ea80000300800 */
[----:B----4-:R1:W-:Y:S02]  /*73750*/  @!P3 STG.E.U8 desc[UR30][R64.64+0x129], R71 ;  /* 0x000129474000b986 */ /* 0x0103e4000c10111e */
[----:B-1----:R-:W-:Y:S01]  /*73760*/  F2FP.SATFINITE.E4M3.F32.PACK_AB_MERGE_C R65, RZ, R18, RZ ;  /* 0x00000012ff41723e */ /* 0x002fe200048070ff */
[----:B------:R-:W-:-:S05]  /*73770*/  FMUL R18, R186, UR26 ;  /* 0x0000001aba127c20 */ /* 0x000fca0008400000 */
[----:B------:R-:W-:Y:S01]  /*73780*/  F2FP.SATFINITE.E4M3.F32.PACK_AB_MERGE_C R67, RZ, R18, RZ ;  /* 0x00000012ff43723e */ /* 0x000fe200048070ff */
[----:B------:R-:W-:Y:S02]  /*73790*/  FMUL R18, R219, UR26 ;  /* 0x0000001adb127c20 */ /* 0x000fe40008400000 */
[----:B------:R-:W3:Y:S01]  /*737a0*/  LDL.LU R219, [R1+0xe00] ;  /* 0x000e000001db7983 */ /* 0x000ee20000300800 */
[----:B------:R-:W-:-:S04]  /*737b0*/  LOP3.LUT P6, RZ, R10, 0x800, RZ, 0xc0, !PT ;  /* 0x000008000aff7812 */ /* 0x000fc800078cc0ff */
[----:B------:R-:W-:Y:S02]  /*737c0*/  P2R R68, PR, RZ, 0x40 ;  /* 0x00000040ff447803 */ /* 0x000fe40000000000 */
[----:B------:R-:W-:Y:S01]  /*737d0*/  LOP3.LUT P6, RZ, R0, 0x40000, RZ, 0xc0, !PT ;  /* 0x0004000000ff7812 */ /* 0x000fe200078cc0ff */
[----:B------:R1:W-:-:S12]  /*737e0*/  @!P4 STG.E.U8 desc[UR30][R16.64+0x128], R19 ;  /* 0x000128131000c986 */ /* 0x0003d8000c10111e */
[----:B-1----:R-:W1:Y:S01]  /*737f0*/  @!P6 LDC.64 R16, c[0x0][0x5c0] ;  /* 0x00017000ff10eb82 */ /* 0x002e620000000a00 */
[----:B------:R-:W-:Y:S02]  /*73800*/  LOP3.LUT P5, RZ, R0, 0x20000, RZ, 0xc0, !PT ;  /* 0x0002000000ff7812 */ /* 0x000fe400078ac0ff */
[----:B------:R-:W-:Y:S01]  /*73810*/  F2FP.SATFINITE.E4M3.F32.PACK_AB_MERGE_C R19, RZ, R18, RZ ;  /* 0x00000012ff13723e */ /* 0x000fe200048070ff */
[----:B------:R-:W-:Y:S02]  /*73820*/  FMUL R18, R187, UR26 ;  /* 0x0000001abb127c20 */ /* 0x000fe40008400000 */
[----:B------:R-:W4:Y:S01]  /*73830*/  LDL.LU R187, [R1+0xe04] ;  /* 0x000e040001bb7983 */ /* 0x000f220000300800 */
[----:B-1----:R-:W-:-:S05]  /*73840*/  @!P6 IADD3 R16, P2, R230, R16, RZ ;  /* 0x00000010e610e210 */ /* 0x002fca0007f5e0ff */
[----:B------:R-:W-:Y:S01]  /*73850*/  @!P6 IMAD.X R17, R221, 0x1, R17, P2 ;  /* 0x00000001dd11e824 */ /* 0x000fe200010e0611 */
[----:B------:R-:W-:-:S04]  /*73860*/  LOP3.LUT P2, RZ, R10, 0x2000, RZ, 0xc0, !PT ;  /* 0x000020000aff7812 */ /* 0x000fc8000784c0ff */
[----:B------:R1:W-:Y:S01]  /*73870*/  @!P6 STG.E.U8 desc[UR30][R16.64+0x129], R65 ;  /* 0x000129411000e986 */ /* 0x0003e2000c10111e */
[----:B------:R-:W-:Y:S02]  /*73880*/  ISETP.NE.AND P6, PT, R68, RZ, PT ;  /* 0x000000ff4400720c */ /* 0x000fe40003fc5270 */
[----:B------:R-:W0:Y:S06]  /*73890*/  @!P5 LDC.64 R68, c[0x0][0x5c0] ;  /* 0x00017000ff44db82 */ /* 0x000e2c0000000a00 */
[----:B------:R-:W-:Y:S01]  /*738a0*/  @!P2 STG.E.U8 desc[UR30][R62.64+0x130], R67 ;  /* 0x000130433e00a986 */ /* 0x000fe2000c10111e */
[----:B-1----:R-:W-:-:S03]  /*738b0*/  FMUL R16, R168, UR26 ;  /* 0x0000001aa8107c20 */ /* 0x002fc60008400000 */
[----:B------:R-:W4:Y:S04]  /*738c0*/  LDL.LU R168, [R1+0xe08] ;  /* 0x000e080001a87983 */ /* 0x000f280000300800 */
[----:B------:R1:W-:Y:S02]  /*738d0*/  @!P6 STG.E.U8 desc[UR30][R60.64+0x131], R19 ;  /* 0x000131133c00e986 */ /* 0x0003e4000c10111e */
[----:B-1----:R-:W-:Y:S01]  /*738e0*/  F2FP.SATFINITE.E4M3.F32.PACK_AB_MERGE_C R19, RZ, R16, RZ ;  /* 0x00000010ff13723e */ /* 0x002fe200048070ff */
[----:B------:R-:W-:Y:S02]  /*738f0*/  FMUL R16, R169, UR26 ;  /* 0x0000001aa9107c20 */ /* 0x000fe40008400000 */
[----:B------:R-:W4:Y:S01]  /*73900*/  LDL.LU R169, [R1+0xe0c] ;  /* 0x000e0c0001a97983 */ /* 0x000f220000300800 */
[----:B0-----:R-:W-:-:S02]  /*73910*/  @!P5 IADD3 R220, P2, R220, R68, RZ ;  /* 0x00000044dcdcd210 */ /* 0x001fc40007f5e0ff */
[----:B------:R-:W-:Y:S02]  /*73920*/  F2FP.SATFINITE.E4M3.F32.PACK_AB_MERGE_C R61, RZ, R16, RZ ;  /* 0x00000010ff3d723e */ /* 0x000fe400048070ff */
[----:B------:R-:W-:Y:S01]  /*73930*/  F2FP.SATFINITE.E4M3.F32.PACK_AB_MERGE_C R17, RZ, R18, RZ ;  /* 0x00000012ff11723e */ /* 0x000fe200048070ff */
[----:B------:R-:W-:-:S05]  /*73940*/  @!P5 IMAD.X R221, R201, 0x1, R69, P2 ;  /* 0x00000001c9ddd824 */ /* 0x000fca00010e0645 */
[----:B------:R0:W-:Y:S01]  /*73950*/  @!P5 STG.E.U8 desc[UR30][R220.64+0x130], R17 ;  /* 0x00013011dc00d986 */ /* 0x0001e2000c10111e */
[----:B--2---:R-:W-:-:S03]  /*73960*/  FMUL R16, R218, UR26 ;  /* 0x0000001ada107c20 */ /* 0x004fc60008400000 */
[----:B------:R-:W2:Y:S02]  /*73970*/  LDL.LU R218, [R1+0xe10] ;  /* 0x000e100001da7983 */ /* 0x000ea40000300800 */
[----:B0-----:R-:W-:Y:S01]  /*73980*/  F2FP.SATFINITE.E4M3.F32.PACK_AB_MERGE_C R17, RZ, R16, RZ ;  /* 0x00000010ff11723e */ /* 0x001fe200048070ff */
[----:B---3--:R-:W-:Y:S02]  /*73990*/  FMUL R16, R219, UR26 ;  /* 0x0000001adb107c20 */ /* 0x008fe40008400000 */
[----:B------:R-:W3:Y:S01]  /*739a0*/  LDL.LU R219, [R1+0xe14] ;  /* 0x000e140001db7983 */ /* 0x000ee20000300800 */
[C---:B------:R-:W-:Y:S02]  /*739b0*/  LOP3.LUT P3, RZ, R0.reuse, 0x10000, RZ, 0xc0, !PT ;  /* 0x0001000000ff7812 */ /* 0x040fe4000786c0ff */
[----:B------:R-:W-:-:S11]  /*739c0*/  LOP3.LUT P4, RZ, R0, 0x8000, RZ, 0xc0, !PT ;  /* 0x0000800000ff7812 */ /* 0x000fd6000788c0ff */
[----:B------:R-:W0:Y:S08]  /*739d0*/  @!P3 LDC.64 R64, c[0x0][0x5c0] ;  /* 0x00017000ff40bb82 */ /* 0x000e300000000a00 */
[----:B------:R-:W1:Y:S01]  /*739e0*/  @!P4 LDC.64 R62, c[0x0][0x5c0] ;  /* 0x00017000ff3ecb82 */ /* 0x000e620000000a00 */
[----:B------:R-:W-:-:S04]  /*739f0*/  LOP3.LUT P5, RZ, R10, 0x200, RZ, 0xc0, !PT ;  /* 0x000002000aff7812 */ /* 0x000fc800078ac0ff */
[----:B------:R-:W-:Y:S02]  /*73a00*/  P2R R18, PR, RZ, 0x20 ;  /* 0x00000020ff127803 */ /* 0x000fe40000000000 */
[----:B------:R-:W-:Y:S02]  /*73a10*/  LOP3.LUT P5, RZ, R0, 0x4000, RZ, 0xc0, !PT ;  /* 0x0000400000ff7812 */ /* 0x000fe400078ac0ff */
[----:B0-----:R-:W-:-:S05]  /*73a20*/  @!P3 IADD3 R200, P2, R200, R64, RZ ;  /* 0x00000040c8c8b210 */ /* 0x001fca0007f5e0ff */
[----:B------:R-:W-:Y:S01]  /*73a30*/  @!P3 IMAD.X R201, R199, 0x1, R65, P2 ;  /* 0x00000001c7c9b824 */ /* 0x000fe200010e0641 */
[----:B-1----:R-:W-:-:S05]  /*73a40*/  @!P4 IADD3 R198, P2, R198, R62, RZ ;  /* 0x0000003ec6c6c210 */ /* 0x002fca0007f5e0ff */
[----:B------:R-:W-:Y:S02]  /*73a50*/  @!P4 IMAD.X R199, R193, 0x1, R63, P2 ;  /* 0x00000001c1c7c824 */ /* 0x000fe400010e063f */
[----:B------:R-:W0:Y:S01]  /*73a60*/  @!P5 LDC.64 R62, c[0x0][0x5c0] ;  /* 0x00017000ff3edb82 */ /* 0x000e220000000a00 */
[C---:B------:R-:W-:Y:S02]  /*73a70*/  LOP3.LUT P1, RZ, R10.reuse, 0x1000, RZ, 0xc0, !PT ;  /* 0x000010000aff7812 */ /* 0x040fe4000782c0ff */
[----:B------:R-:W-:Y:S01]  /*73a80*/  LOP3.LUT P0, RZ, R10, 0x400, RZ, 0xc0, !PT ;  /* 0x000004000aff7812 */ /* 0x000fe2000780c0ff */
[----:B------:R1:W-:Y:S02]  /*73a90*/  @!P3 STG.E.U8 desc[UR30][R200.64+0x131], R19 ;  /* 0x00013113c800b986 */ /* 0x0003e4000c10111e */
[----:B-1----:R-:W-:Y:S01]  /*73aa0*/  F2FP.SATFINITE.E4M3.F32.PACK_AB_MERGE_C R19, RZ, R16, RZ ;  /* 0x00000010ff13723e */ /* 0x002fe200048070ff */
[----:B----4-:R-:W-:Y:S02]  /*73ab0*/  FMUL R16, R187, UR26 ;  /* 0x0000001abb107c20 */ /* 0x010fe40008400000 */
[----:B------:R-:W4:Y:S05]  /*73ac0*/  LDL.LU R187, [R1+0xe18] ;  /* 0x000e180001bb7983 */ /* 0x000f2a0000300800 */
[----:B------:R-:W-:Y:S04]  /*73ad0*/  @!P1 STG.E.U8 desc[UR30][R58.64+0x138], R61 ;  /* 0x0001383d3a009986 */ /* 0x000fe8000c10111e */
[----:B------:R1:W-:Y:S01]  /*73ae0*/  @!P0 STG.E.U8 desc[UR30][R56.64+0x139], R17 ;  /* 0x0001391138008986 */ /* 0x0003e2000c10111e */
[----:B0-----:R-:W-:-:S02]  /*73af0*/  @!P5 IADD3 R192, P2, R192, R62, RZ ;  /* 0x0000003ec0c0d210 */ /* 0x001fc40007f5e0ff */
[----:B-1----:R-:W-:Y:S01]  /*73b00*/  F2FP.SATFINITE.E4M3.F32.PACK_AB_MERGE_C R17, RZ, R16, RZ ;  /* 0x00000010ff11723e */ /* 0x002fe200048070ff */
[----:B------:R-:W-:Y:S02]  /*73b10*/  FMUL R16, R168, UR26 ;  /* 0x0000001aa8107c20 */ /* 0x000fe40008400000 */
[----:B------:R-:W4:Y:S03]  /*73b20*/  LDL.LU R168, [R1+0xe1c] ;  /* 0x000e1c0001a87983 */ /* 0x000f260000300800 */
[----:B------:R-:W-:Y:S01]  /*73b30*/  F2FP.SATFINITE.E4M3.F32.PACK_AB_MERGE_C R57, RZ, R16, RZ ;  /* 0x00000010ff39723e */ /* 0x000fe200048070ff */
[----:B------:R-:W-:Y:S01]  /*73b40*/  FMUL R16, R169, UR26 ;  /* 0x0000001aa9107c20 */ /* 0x000fe20008400000 */
[----:B------:R-:W-:Y:S01]  /*73b50*/  @!P5 IMAD.X R193, R181, 0x1, R63, P2 ;  /* 0x00000001b5c1d824 */ /* 0x000fe200010e063f */
[----:B------:R-:W4:Y:S01]  /*73b60*/  LDL.LU R169, [R1+0xe20] ;  /* 0x000e200001a97983 */ /* 0x000f220000300800 */
[----:B------:R-:W-:-:S03]  /*73b70*/  LOP3.LUT P2, RZ, R0, 0x4000, RZ, 0xc0, !PT ;  /* 0x0000400000ff7812 */ /* 0x000fc6000784c0ff */
[----:B------:R0:W-:Y:S02]  /*73b80*/  @!P4 STG.E.U8 desc[UR30][R198.64+0x138], R19 ;  /* 0x00013813c600c986 */ /* 0x0001e4000c10111e */
[----:B0-----:R-:W-:-:S08]  /*73b90*/  F2FP.SATFINITE.E4M3.F32.PACK_AB_MERGE_C R19, RZ, R16, RZ ;  /* 0x00000010ff13723e */ /* 0x001fd000048070ff */
[----:B------:R0:W-:Y:S01]  /*73ba0*/  @!P2 STG.E.U8 desc[UR30][R192.64+0x139], R17 ;  /* 0x00013911c000a986 */ /* 0x0001e2000c10111e */
[----:B--2---:R-:W-:-:S03]  /*73bb0*/  FMUL R16, R218, UR26 ;  /* 0x0000001ada107c20 */ /* 0x004fc60008400000 */
[----:B------:R-:W2:Y:S04]  /*73bc0*/  LDL.LU R218, [R1+0xe24] ;  /* 0x000e240001da7983 */ /* 0x000ea80000300800 */
[----:B------:R-:W2:Y:S01]  /*73bd0*/  LDL.LU R186, [R1+0xe28] ;  /* 0x000e280001ba7983 */ /* 0x000ea20000300800 */
[----:B0-----:R-:W-:Y:S01]  /*73be0*/  F2FP.SATFINITE.E4M3.F32.PACK_AB_MERGE_C R17, RZ, R16, RZ ;  /* 0x00000010ff11723e */ /* 0x001fe200048070ff */
[----:B---3--:R-:W-:Y:S02]  /*73bf0*/  FMUL R16, R219, UR26 ;  /* 0x0000001adb107c20 */ /* 0x008fe40008400000 */
[----:B------:R-:W3:Y:S01]  /*73c00*/  LDL.LU R219, [R1+0xe2c] ;  /* 0x000e2c0001db7983 */ /* 0x000ee20000300800 */
[----:B------:R-:W-:-:S13]  /*73c10*/  LOP3.LUT P3, RZ, R0, 0x2000, RZ, 0xc0, !PT ;  /* 0x0000200000ff7812 */ /* 0x000fda000786c0ff */
[----:B------:R-:W0:Y:S01]  /*73c20*/  @!P3 LDC.64 R58, c[0x0][0x5c0] ;  /* 0x00017000ff3abb82 */ /* 0x000e220000000a00 */
[----:B------:R-:W-:-:S04]  /*73c30*/  LOP3.LUT P1, RZ, R10, 0x100, RZ, 0xc0, !PT ;  /* 0x000001000aff7812 */ /* 0x000fc8000782c0ff */
[----:B------:R-:W-:Y:S02]  /*73c40*/  P2R R56, PR, RZ, 0x2 ;  /* 0x00000002ff387803 */ /* 0x000fe40000000000 */
[----:B------:R-:W-:Y:S02]  /*73c50*/  LOP3.LUT P1, RZ, R0, 0x1000, RZ, 0xc0, !PT ;  /* 0x0000100000ff7812 */ /* 0x000fe4000782c0ff */
[----:B------:R-:W-:Y:S02]  /*73c60*/  ISETP.NE.AND P5, PT, R18, RZ, PT ;  /* 0x000000ff1200720c */ /* 0x000fe40003fa5270 */
[----:B0-----:R-:W-:-:S05]  /*73c70*/  @!P3 IADD3 R180, P2, R180, R58, RZ ;  /* 0x0000003ab4b4b210 */ /* 0x001fca0007f5e0ff */
[----:B------:R-:W-:-:S04]  /*73c80*/  @!P3 IMAD.X R181, R175, 0x1, R59, P2 ;  /* 0x00000001afb5b824 */ /* 0x000fc800010e063b */
[----:B------:R-:W0:Y:S01]  /*73c90*/  @!P1 LDC.64 R58, c[0x0][0x5c0] ;  /* 0x00017000ff3a9b82 */ /* 0x000e220000000a00 */
[----:B------:R-:W-:Y:S01]  /*73ca0*/  LOP3.LUT P6, RZ, R10, 0x80, RZ, 0xc0, !PT ;  /* 0x000000800aff7812 */ /* 0x000fe200078cc0ff */
[----:B------:R-:W-:-:S12]  /*73cb0*/  @!P5 STG.E.U8 desc[UR30][R54.64+0x140], R57 ;  /* 0x000140393600d986 */ /* 0x000fd8000c10111e */
[----:B------:R1:W-:Y:S01]  /*73cc0*/  @!P6 STG.E.U8 desc[UR30][R52.64+0x141], R19 ;  /* 0x000141133400e986 */ /* 0x0003e2000c10111e */
[----:B0-----:R-:W-:Y:S02]  /*73cd0*/  @!P1 IADD3 R174, P2, R174, R58, RZ ;  /* 0x0000003aaeae9210 */ /* 0x001fe40007f5e0ff */
[----:B-1----:R-:W-:Y:S01]  /*73ce0*/  F2FP.SATFINITE.E4M3.F32.PACK_AB_MERGE_C R19, RZ, R16, RZ ;  /* 0x00000010ff13723e */ /* 0x002fe200048070ff */
[----:B----4-:R-:W-:Y:S02]  /*73cf0*/  FMUL R16, R187, UR26 ;  /* 0x0000001abb107c20 */ /* 0x010fe40008400000 */
[----:B------:R-:W4:Y:S01]  /*73d00*/  LDL.LU R187, [R1+0xe30] ;  /* 0x000e300001bb7983 */ /* 0x000f220000300800 */
[----:B------:R-:W-:Y:S01]  /*73d10*/  @!P1 IMAD.X R175, R165, 0x1, R59, P2 ;  /* 0x00000001a5af9824 */ /* 0x000fe200010e063b */
[----:B------:R-:W-:Y:S02]  /*73d20*/  LOP3.LUT P2, RZ, R0, 0x1000, RZ, 0xc0, !PT ;  /* 0x0000100000ff7812 */ /* 0x000fe4000784c0ff */
[----:B------:R-:W-:-:S02]  /*73d30*/  F2FP.SATFINITE.E4M3.F32.PACK_AB_MERGE_C R53, RZ, R16, RZ ;  /* 0x00000010ff35723e */ /* 0x000fc400048070ff */
[----:B------:R-:W-:Y:S01]  /*73d40*/  ISETP.NE.AND P1, PT, R56, RZ, PT ;  /* 0x000000ff3800720c */ /* 0x000fe20003f25270 */
[----:B------:R0:W-:Y:S01]  /*73d50*/  @!P3 STG.E.U8 desc[UR30][R180.64+0x140], R17 ;  /* 0x00014011b400b986 */ /* 0x0001e2000c10111e */
[----:B------:R-:W-:Y:S01]  /*73d60*/  LOP3.LUT P0, RZ, R10, 0x40, RZ, 0xc0, !PT ;  /* 0x000000400aff7812 */ /* 0x000fe2000780c0ff */
[----:B------:R-:W-:Y:S02]  /*73d70*/  FMUL R16, R168, UR26 ;  /* 0x0000001aa8107c20 */ /* 0x000fe40008400000 */
[----:B------:R-:W4:Y:S03]  /*73d80*/  LDL.LU R168, [R1+0xe34] ;  /* 0x000e340001a87983 */ /* 0x000f260000300800 */
[----:B0-----:R-:W-:Y:S01]  /*73d90*/  F2FP.SATFINITE.E4M3.F32.PACK_AB_MERGE_C R17, RZ, R16, RZ ;  /* 0x00000010ff11723e */ /* 0x001fe200048070ff */
[----:B------:R-:W-:Y:S01]  /*73da0*/  FMUL R16, R169, UR26 ;  /* 0x0000001aa9107c20 */ /* 0x000fe20008400000 */
[----:B------:R0:W-:Y:S04]  /*73db0*/  @!P2 STG.E.U8 desc[UR30][R174.64+0x141], R19 ;  /* 0x00014113ae00a986 */ /* 0x0001e8000c10111e */
[----:B------:R-:W4:Y:S04]  /*73dc0*/  LDL.LU R169, [R1+0xe38] ;  /* 0x000e380001a97983 */ /* 0x000f280000300800 */
[----:B------:R-:W-:Y:S01]  /*73dd0*/  @!P1 STG.E.U8 desc[UR30][R50.64+0x148], R53 ;  /* 0x0001483532009986 */ /* 0x000fe2000c10111e */
[----:B0-----:R-:W-:-:S03]  /*73de0*/  F2FP.SATFINITE.E4M3.F32.PACK_AB_MERGE_C R19, RZ, R16, RZ ;  /* 0x00000010ff13723e */ /* 0x001fc600048070ff */
[----:B------:R0:W-:Y:S01]  /*73df0*/  @!P0 STG.E.U8 desc[UR30][R48.64+0x149], R17 ;  /* 0x0001491130008986 */ /* 0x0001e2000c10111e */
[----:B--2---:R-:W-:-:S03]  /*73e00*/  FMUL R16, R218, UR26 ;  /* 0x0000001ada107c20 */ /* 0x004fc60008400000 */
[----:B------:R-:W2:Y:S02]  /*73e10*/  LDL.LU R218, [R1+0xe3c] ;  /* 0x000e3c0001da7983 */ /* 0x000ea40000300800 */
[----:B0-----:R-:W-:Y:S01]  /*73e20*/  F2FP.SATFINITE.E4M3.F32.PACK_AB_MERGE_C R17, RZ, R16, RZ ;  /* 0x00000010ff11723e */ /* 0x001fe200048070ff */
[----:B------:R-:W-:-:S05]  /*73e30*/  FMUL R16, R186, UR26 ;  /* 0x0000001aba107c20 */ /* 0x000fca0008400000 */
[----:B------:R-:W-:Y:S01]  /*73e40*/  F2FP.SATFINITE.E4M3.F32.PACK_AB_MERGE_C R49, RZ, R16, RZ ;  /* 0x00000010ff31723e */ /* 0x000fe200048070ff */
[----:B---3--:R-:W-:Y:S02]  /*73e50*/  FMUL R16, R219, UR26 ;  /* 0x0000001adb107c20 */ /* 0x008fe40008400000 */
[----:B------:R-:W3:Y:S01]  /*73e60*/  LDL.LU R219, [R1+0xe40] ;  /* 0x000e400001db7983 */ /* 0x000ee20000300800 */
[----:B------:R-:W-:-:S13]  /*73e70*/  LOP3.LUT P4, RZ, R0, 0x800, RZ, 0xc0, !PT ;  /* 0x0000080000ff7812 */ /* 0x000fda000788c0ff */
[----:B------:R-:W0:Y:S01]  /*73e80*/  @!P4 LDC.64 R54, c[0x0][0x5c0] ;  /* 0x00017000ff36cb82 */ /* 0x000e220000000a00 */
[C---:B------:R-:W-:Y:S02]  /*73e90*/  LOP3.LUT P5, RZ, R0.reuse, 0x400, RZ, 0xc0, !PT ;  /* 0x0000040000ff7812 */ /* 0x040fe400078ac0ff */
[----:B------:R-:W-:Y:S02]  /*73ea0*/  LOP3.LUT P3, RZ, R0, 0x200, RZ, 0xc0, !PT ;  /* 0x0000020000ff7812 */ /* 0x000fe4000786c0ff */
[----:B------:R-:W-:-:S11]  /*73eb0*/  LOP3.LUT P6, RZ, R10, 0x8, RZ, 0xc0, !PT ;  /* 0x000000080aff7812 */ /* 0x000fd600078cc0ff */
[----:B------:R-:W1:Y:S01]  /*73ec0*/  @!P3 LDC.64 R50, c[0x0][0x5c0] ;  /* 0x00017000ff32bb82 */ /* 0x000e620000000a00 */
[----:B0-----:R-:W-:-:S05]  /*73ed0*/  @!P4 IADD3 R164, P2, R164, R54, RZ ;  /* 0x00000036a4a4c210 */ /* 0x001fca0007f5e0ff */
[----:B------:R-:W-:Y:S02]  /*73ee0*/  @!P4 IMAD.X R165, R163, 0x1, R55, P2 ;  /* 0x00000001a3a5c824 */ /* 0x000fe400010e0637 */
[----:B------:R-:W0:Y:S03]  /*73ef0*/  @!P5 LDC.64 R54, c[0x0][0x5c0] ;  /* 0x00017000ff36db82 */ /* 0x000e260000000a00 */
[----:B------:R1:W-:Y:S02]  /*73f00*/  @!P4 STG.E.U8 desc[UR30][R164.64+0x148], R19 ;  /* 0x00014813a400c986 */ /* 0x0003e4000c10111e */
[----:B-1----:R-:W-:Y:S02]  /*73f10*/  F2FP.SATFINITE.E4M3.F32.PACK_AB_MERGE_C R19, RZ, R16, RZ ;  /* 0x00000010ff13723e */ /* 0x002fe400048070ff */
[----:B0-----:R-:W-:Y:S01]  /*73f20*/  @!P5 IADD3 R162, P2, R162, R54, RZ ;  /* 0x00000036a2a2d210 */ /* 0x001fe20007f5e0ff */
[----:B----4-:R-:W-:-:S02]  /*73f30*/  FMUL R16, R187, UR26 ;  /* 0x0000001abb107c20 */ /* 0x010fc40008400000 */
[----:B------:R-:W4:Y:S02]  /*73f40*/  LDL.LU R187, [R1+0xe44] ;  /* 0x000e440001bb7983 */ /* 0x000f240000300800 */
[----:B------:R-:W-:Y:S01]  /*73f50*/  @!P5 IMAD.X R163, R161, 0x1, R55, P2 ;  /* 0x00000001a1a3d824 */ /* 0x000fe200010e0637 */
[----:B------:R-:W-:-:S04]  /*73f60*/  LOP3.LUT P2, RZ, R10, 0x20, RZ, 0xc0, !PT ;  /* 0x000000200aff7812 */ /* 0x000fc8000784c0ff */
[----:B------:R0:W-:Y:S02]  /*73f70*/  @!P5 STG.E.U8 desc[UR30][R162.64+0x149], R17 ;  /* 0x00014911a200d986 */ /* 0x0001e4000c10111e */
[----:B0-----:R-:W-:Y:S01]  /*73f80*/  F2FP.SATFINITE.E4M3.F32.PACK_AB_MERGE_C R17, RZ, R16, RZ ;  /* 0x00000010ff11723e */ /* 0x001fe200048070ff */
[----:B------:R-:W-:Y:S02]  /*73f90*/  FMUL R16, R168, UR26 ;  /* 0x0000001aa8107c20 */ /* 0x000fe40008400000 */
[----:B------:R-:W4:Y:S04]  /*73fa0*/  LDL.LU R168, [R1+0xe48] ;  /* 0x000e480001a87983 */ /* 0x000f280000300800 */
[----:B------:R-:W-:Y:S01]  /*73fb0*/  @!P2 STG.E.U8 desc[UR30][R46.64+0x150], R49 ;  /* 0x000150312e00a986 */ /* 0x000fe2000c10111e */
[----:B------:R-:W-:-:S03]  /*73fc0*/  @!P3 IADD3 R160, P2, R160, R50, RZ ;  /* 0x00000032a0a0b210 */ /* 0x000fc60007f5e0ff */
[----:B------:R0:W-:Y:S02]  /*73fd0*/  @!P6 STG.E.U8 desc[UR30][R44.64+0x151], R19 ;  /* 0x000151132c00e986 */ /* 0x0001e4000c10111e */
[----:B------:R-:W-:Y:S01]  /*73fe0*/  @!P3 IMAD.X R161, R159, 0x1, R51, P2 ;  /* 0x000000019fa1b824 */ /* 0x000fe200010e0633 */
[----:B0-----:R-:W-:Y:S01]  /*73ff0*/  F2FP.SATFINITE.E4M3.F32.PACK_AB_MERGE_C R19, RZ, R16, RZ ;  /* 0x00000010ff13723e */ /* 0x001fe200048070ff */
[----:B------:R-:W-:Y:S02]  /*74000*/  FMUL R16, R169, UR26 ;  /* 0x0000001aa9107c20 */ /* 0x000fe40008400000 */
[----:B------:R-:W4:Y:S03]  /*74010*/  LDL.LU R169, [R1+0xe4c] ;  /* 0x000e4c0001a97983 */ /* 0x000f260000300800 */
[----:B------:R-:W-:Y:S01]  /*74020*/  F2FP.SATFINITE.E4M3.F32.PACK_AB_MERGE_C R45, RZ, R16, RZ ;  /* 0x00000010ff2d723e */ /* 0x000fe200048070ff */
[----:B------:R0:W-:Y:S01]  /*74030*/  @!P3 STG.E.U8 desc[UR30][R160.64+0x150], R17 ;  /* 0x00015011a000b986 */ /* 0x0001e2000c10111e */
[----:B--2---:R-:W-:-:S03]  /*74040*/  FMUL R16, R218, UR26 ;  /* 0x0000001ada107c20 */ /* 0x004fc60008400000 */
[----:B------:R-:W2:Y:S02]  /*74050*/  LDL.LU R218, [R1+0xe50] ;  /* 0x000e500001da7983 */ /* 0x000ea40000300800 */
[----:B0-----:R-:W-:Y:S01]  /*74060*/  F2FP.SATFINITE.E4M3.F32.PACK_AB_MERGE_C R17, RZ, R16, RZ ;  /* 0x00000010ff11723e */ /* 0x001fe200048070ff */
[----:B---3--:R-:W-:Y:S02]  /*74070*/  FMUL R16, R219, UR26 ;  /* 0x0000001adb107c20 */ /* 0x008fe40008400000 */
[----:B------:R-:W3:Y:S01]  /*74080*/  LDL.LU R219, [R1+0xe54] ;  /* 0x000e540001db7983 */ /* 0x000ee20000300800 */
[----:B------:R-:W-:Y:S02]  /*74090*/  LOP3.LUT P1, RZ, R0, 0x100, RZ, 0xc0, !PT ;  /* 0x0000010000ff7812 */ /* 0x000fe4000782c0ff */
[----:B------:R-:W-:Y:S01]  /*740a0*/  LOP3.LUT P0, RZ, R10, 0x10, RZ, 0xc0, !PT ;  /* 0x000000100aff7812 */ /* 0x000fe2000780c0ff */
[----:B------:R-:W3:Y:S10]  /*740b0*/  LDL.LU R186, [R1+0xe58] ;  /* 0x000e580001ba7983 */ /* 0x000ef40000300800 */
[----:B------:R-:W0:Y:S02]  /*740c0*/  @!P1 LDC.64 R50, c[0x0][0x5c0] ;  /* 0x00017000ff329b82 */ /* 0x000e240000000a00 */
[----:B0-----:R-:W-:-:S05]  /*740d0*/  @!P1 IADD3 R158, P2, R158, R50, RZ ;  /* 0x000000329e9e9210 */ /* 0x001fca0007f5e0ff */
[----:B------:R-:W-:Y:S01]  /*740e0*/  @!P1 IMAD.X R159, R157, 0x1, R51, P2 ;  /* 0x000000019d9f9824 */ /* 0x000fe200010e0633 */
[----:B------:R-:W-:-:S04]  /*740f0*/  LOP3.LUT P1, RZ, R13, 0x10000000, RZ, 0xc0, !PT ;  /* 0x100000000dff7812 */ /* 0x000fc8000782c0ff */
[----:B------:R-:W-:-:S13]  /*74100*/  ISETP.LT.OR P2, PT, R28, 0x152, !P1 ;  /* 0x000001521c00780c */ /* 0x000fda0004f41670 */
[----:B------:R0:W-:Y:S04]  /*74110*/  @!P2 STG.E.U8 desc[UR30][R158.64+0x151], R19 ;  /* 0x000151139e00a986 */ /* 0x0001e8000c10111e */
[----:B------:R-:W-:Y:S01]  /*74120*/  @!P0 STG.E.U8 desc[UR30][R42.64+0x158], R45 ;  /* 0x0001582d2a008986 */ /* 0x000fe2000c10111e */
[----:B------:R-:W-:-:S13]  /*74130*/  ISETP.LT.OR P0, PT, R28, 0x159, !P1 ;  /* 0x000001591c00780c */ /* 0x000fda0004f01670 */
[----:B------:R-:W1:Y:S02]  /*74140*/  @!P0 LDC.64 R46, c[0x0][0x5c0] ;  /* 0x00017000ff2e8b82 */ /* 0x000e640000000a00 */
[----:B-1----:R-:W-:-:S05]  /*74150*/  @!P0 IADD3 R156, P2, R156, R46, RZ ;  /* 0x0000002e9c9c8210 */ /* 0x002fca0007f5e0ff */
[----:B------:R-:W-:Y:S01]  /*74160*/  @!P0 IMAD.X R157, R155, 0x1, R47, P2 ;  /* 0x000000019b9d8824 */ /* 0x000fe200010e062f */
[----:B------:R-:W-:Y:S02]  /*74170*/  ISETP.LT.OR P0, PT, R28, 0x15a, !P1 ;  /* 0x0000015a1c00780c */ /* 0x000fe40004f01670 */
[----:B------:R-:W-:-:S11]  /*74180*/  LOP3.LUT P4, RZ, R10, 0x4, RZ, 0xc0, !PT ;  /* 0x000000040aff7812 */ /* 0x000fd6000788c0ff */
[----:B------:R-:W1:Y:S01]  /*74190*/  @!P0 LDC.64 R46, c[0x0][0x5c0] ;  /* 0x00017000ff2e8b82 */ /* 0x000e620000000a00 */
[----:B------:R-:W-:Y:S02]  /*741a0*/  ISETP.LT.OR P2, PT, R28, 0x159, !P1 ;  /* 0x000001591c00780c */ /* 0x000fe40004f41670 */
[----:B0-----:R-:W-:Y:S01]  /*741b0*/  F2FP.SATFINITE.E4M3.F32.PACK_AB_MERGE_C R19, RZ, R16, RZ ;  /* 0x00000010ff13723e */ /* 0x001fe200048070ff */
[----:B----4-:R-:W-:Y:S02]  /*741c0*/  FMUL R16, R187, UR26 ;  /* 0x0000001abb107c20 */ /* 0x010fe40008400000 */
[----:B------:R-:W4:Y:S04]  /*741d0*/  LDL.LU R187, [R1+0xe5c] ;  /* 0x000e5c0001bb7983 */ /* 0x000f280000300800 */
[----:B------:R0:W-:Y:S04]  /*741e0*/  @!P4 STG.E.U8 desc[UR30][R40.64+0x159], R17 ;  /* 0x000159112800c986 */ /* 0x0001e8000c10111e */
[----:B------:R1:W-:Y:S01]  /*741f0*/  @!P2 STG.E.U8 desc[UR30][R156.64+0x158], R19 ;  /* 0x000158139c00a986 */ /* 0x0003e2000c10111e */
[----:B0-----:R-:W-:-:S02]  /*74200*/  F2FP.SATFINITE.E4M3.F32.PACK_AB_MERGE_C R17, RZ, R16, RZ ;  /* 0x00000010ff11723e */ /* 0x001fc400048070ff */
[----:B-1----:R-:W-:Y:S01]  /*74210*/  @!P0 IADD3 R154, P2, R154, R46, RZ ;  /* 0x0000002e9a9a8210 */ /* 0x002fe20007f5e0ff */
[----:B------:R-:W-:Y:S02]  /*74220*/  FMUL R16, R168, UR26 ;  /* 0x0000001aa8107c20 */ /* 0x000fe40008400000 */
[----:B------:R-:W4:Y:S02]  /*74230*/  LDL.LU R168, [R1+0xe60] ;  /* 0x000e600001a87983 */ /* 0x000f240000300800 */
[----:B------:R-:W-:Y:S01]  /*74240*/  @!P0 IMAD.X R155, R153, 0x1, R47, P2 ;  /* 0x00000001999b8824 */ /* 0x000fe200010e062f */
[----:B------:R-:W-:Y:S02]  /*74250*/  ISETP.LT.OR P2, PT, R28, 0x15a, !P1 ;  /* 0x0000015a1c00780c */ /* 0x000fe40004f41670 */
[----:B------:R-:W-:Y:S01]  /*74260*/  F2FP.SATFINITE.E4M3.F32.PACK_AB_MERGE_C R41, RZ, R16, RZ ;  /* 0x00000010ff29723e */ /* 0x000fe200048070ff */
[----:B------:R-:W-:Y:S02]  /*74270*/  FMUL R16, R169, UR26 ;  /* 0x0000001aa9107c20 */ /* 0x000fe40008400000 */
[----:B------:R-:W4:Y:S03]  /*74280*/  LDL.LU R169, [R1+0xe64] ;  /* 0x000e640001a97983 */ /* 0x000f260000300800 */
[----:B------:R-:W-:-:S05]  /*74290*/  F2FP.SATFINITE.E4M3.F32.PACK_AB_MERGE_C R19, RZ, R16, RZ ;  /* 0x00000010ff13723e */ /* 0x000fca00048070ff */
[----:B------:R0:W-:Y:S01]  /*742a0*/  @!P2 STG.E.U8 desc[UR30][R154.64+0x159], R17 ;  /* 0x000159119a00a986 */ /* 0x0001e2000c10111e */
[----:B--2---:R-:W-:-:S03]  /*742b0*/  FMUL R16, R218, UR26 ;  /* 0x0000001ada107c20 */ /* 0x004fc60008400000 */
[----:B------:R-:W2:Y:S02]  /*742c0*/  LDL.LU R218, [R1+0xe68] ;  /* 0x000e680001da7983 */ /* 0x000ea40000300800 */
[----:B0-----:R-:W-:Y:S01]  /*742d0*/  F2FP.SATFINITE.E4M3.F32.PACK_AB_MERGE_C R17, RZ, R16, RZ ;  /* 0x00000010ff11723e */ /* 0x001fe200048070ff */
[----:B---3--:R-:W-:Y:S02]  /*742e0*/  FMUL R16, R219, UR26 ;  /* 0x0000001adb107c20 */ /* 0x008fe40008400000 */
[----:B------:R-:W3:Y:S01]  /*742f0*/  LDL.LU R219, [R1+0xe6c] ;  /* 0x000e6c0001db7983 */ /* 0x000ee20000300800 */
[----:B------:R-:W-:-:S13]  /*74300*/  LOP3.LUT P6, RZ, R10, 0x2, RZ, 0xc0, !PT ;  /* 0x000000020aff7812 */ /* 0x000fda00078cc0ff */
[----:B------:R-:W-:Y:S01]  /*74310*/  @!P6 STG.E.U8 desc[UR30][R38.64+0x160], R41 ;  /* 0x000160292600e986 */ /* 0x000fe2000c10111e */
[----:B------:R-:W-:Y:S02]  /*74320*/  ISETP.LT.OR P6, PT, R28, 0x161, !P1 ;  /* 0x000001611c00780c */ /* 0x000fe40004fc1670 */
[----:B------:R-:W-:-:S11]  /*74330*/  LOP3.LUT P3, RZ, R5, 0x80000000, RZ, 0xc0, !PT ;  /* 0x8000000005ff7812 */ /* 0x000fd6000786c0ff */
[----:B------:R-:W0:Y:S02]  /*74340*/  @!P6 LDC.64 R42, c[0x0][0x5c0] ;  /* 0x00017000ff2aeb82 */ /* 0x000e240000000a00 */
[----:B------:R1:W-:Y:S01]  /*74350*/  @!P3 STG.E.U8 desc[UR30][R36.64+0x161], R19 ;  /* 0x000161132400b986 */ /* 0x0003e2000c10111e */
[----:B------:R-:W-:Y:S02]  /*74360*/  ISETP.LT.OR P3, PT, R28, 0x162, !P1 ;  /* 0x000001621c00780c */ /* 0x000fe40004f61670 */
[----:B0-----:R-:W-:-:S05]  /*74370*/  @!P6 IADD3 R152, P2, R152, R42, RZ ;  /* 0x0000002a9898e210 */ /* 0x001fca0007f5e0ff */
[----:B------:R-:W-:-:S06]  /*74380*/  @!P6 IMAD.X R153, R151, 0x1, R43, P2 ;  /* 0x000000019799e824 */ /* 0x000fcc00010e062b */
[----:B------:R-:W0:Y:S01]  /*74390*/  @!P3 LDC.64 R42, c[0x0][0x5c0] ;  /* 0x00017000ff2abb82 */ /* 0x000e220000000a00 */
[----:B------:R-:W-:Y:S02]  /*743a0*/  LOP3.LUT P4, RZ, R10, 0x1, RZ, 0xc0, !PT ;  /* 0x000000010aff7812 */ /* 0x000fe4000788c0ff */
[----:B-1----:R-:W-:Y:S01]  /*743b0*/  F2FP.SATFINITE.E4M3.F32.PACK_AB_MERGE_C R19, RZ, R16, RZ ;  /* 0x00000010ff13723e */ /* 0x002fe200048070ff */
[----:B------:R-:W-:Y:S01]  /*743c0*/  FMUL R16, R186, UR26 ;  /* 0x0000001aba107c20 */ /* 0x000fe20008400000 */
[----:B------:R1:W-:Y:S04]  /*743d0*/  @!P6 STG.E.U8 desc[UR30][R152.64+0x160], R17 ;  /* 0x000160119800e986 */ /* 0x0003e8000c10111e */
[----:B------:R-:W-:Y:S01]  /*743e0*/  F2FP.SATFINITE.E4M3.F32.PACK_AB_MERGE_C R37, RZ, R16, RZ ;  /* 0x00000010ff25723e */ /* 0x000fe200048070ff */
[----:B------:R-:W3:Y:S01]  /*743f0*/  LDL.LU R186, [R1+0xe70] ;  /* 0x000e700001ba7983 */ /* 0x000ee20000300800 */
[----:B0-----:R-:W-:-:S05]  /*74400*/  @!P3 IADD3 R150, P2, R150, R42, RZ ;  /* 0x0000002a9696b210 */ /* 0x001fca0007f5e0ff */
[----:B------:R-:W-:-:S05]  /*74410*/  @!P3 IMAD.X R151, R149, 0x1, R43, P2 ;  /* 0x000000019597b824 */ /* 0x000fca00010e062b */
[----:B------:R0:W-:Y:S04]  /*74420*/  @!P3 STG.E.U8 desc[UR30][R150.64+0x161], R19 ;  /* 0x000161139600b986 */ /* 0x0001e8000c10111e */
[----:B------:R-:W-:Y:S01]  /*74430*/  @!P4 STG.E.U8 desc[UR30][R34.64+0x168], R37 ;  /* 0x000168252200c986 */ /* 0x000fe2000c10111e */
[----:B------:R-:W-:Y:S02]  /*74440*/  LOP3.LUT P4, RZ, R13, 0x2000000, RZ, 0xc0, !PT ;  /* 0x020000000dff7812 */ /* 0x000fe4000788c0ff */
[----:B------:R-:W-:-:S11]  /*74450*/  LOP3.LUT P2, RZ, R5, 0x40000000, RZ, 0xc0, !PT ;  /* 0x4000000005ff7812 */ /* 0x000fd6000784c0ff */
[----:B------:R-:W0:Y:S01]  /*74460*/  @!P4 LDC.64 R38, c[0x0][0x5c0] ;  /* 0x00017000ff26cb82 */ /* 0x000e220000000a00 */
[----:B----4-:R-:W-:Y:S02]  /*74470*/  FMUL R16, R187, UR26 ;  /* 0x0000001abb107c20 */ /* 0x010fe40008400000 */
[----:B------:R-:W4:Y:S03]  /*74480*/  LDL.LU R187, [R1+0xe74] ;  /* 0x000e740001bb7983 */ /* 0x000f260000300800 */
[----:B-1----:R-:W-:-:S05]  /*74490*/  F2FP.SATFINITE.E4M3.F32.PACK_AB_MERGE_C R17, RZ, R16, RZ ;  /* 0x00000010ff11723e */ /* 0x002fca00048070ff */
[----:B------:R1:W-:Y:S01]  /*744a0*/  @!P2 STG.E.U8 desc[UR30][R32.64+0x169], R17 ;  /* 0x000169112000a986 */ /* 0x0003e2000c10111e */
[----:B0-----:R-:W-:Y:S01]  /*744b0*/  @!P4 IADD3 R148, P2, R148, R38, RZ ;  /* 0x000000269494c210 */ /* 0x001fe20007f5e0ff */
[----:B------:R-:W-:Y:S02]  /*744c0*/  FMUL R16, R168, UR26 ;  /* 0x0000001aa8107c20 */ /* 0x000fe40008400000 */
[----:B------:R-:W4:Y:S02]  /*744d0*/  LDL.LU R168, [R1+0xe78] ;  /* 0x000e780001a87983 */ /* 0x000f240000300800 */
[----:B------:R-:W-:Y:S01]  /*744e0*/  @!P4 IMAD.X R149, R147, 0x1, R39, P2 ;  /* 0x000000019395c824 */ /* 0x000fe200010e0627 */
[----:B------:R-:W-:Y:S01]  /*744f0*/  F2FP.SATFINITE.E4M3.F32.PACK_AB_MERGE_C R19, RZ, R16, RZ ;  /* 0x00000010ff13723e */ /* 0x000fe200048070ff */
[----:B------:R-:W-:-:S04]  /*74500*/  FMUL R16, R169, UR26 ;  /* 0x0000001aa9107c20 */ /* 0x000fc80008400000 */
[----:B------:R0:W-:Y:S01]  /*74510*/  @!P4 STG.E.U8 desc[UR30][R148.64+0x168], R19 ;  /* 0x000168139400c986 */ /* 0x0001e2000c10111e */
[----:B------:R-:W-:Y:S02]  /*74520*/  ISETP.GE.AND P4, PT, R15, 0x101, PT ;  /* 0x000001010f00780c */ /* 0x000fe40003f86270 */
[----:B-1----:R-:W-:Y:S01]  /*74530*/  F2FP.SATFINITE.E4M3.F32.PACK_AB_MERGE_C R17, RZ, R16, RZ ;  /* 0x00000010ff11723e */ /* 0x002fe200048070ff */
[----:B------:R-:W4:Y:S01]  /*74540*/  LDL.LU R169, [R1+0xe7c] ;  /* 0x000e7c0001a97983 */ /* 0x000f220000300800 */
[----:B--2---:R-:W-:-:S03]  /*74550*/  FMUL R16, R218, UR26 ;  /* 0x0000001ada107c20 */ /* 0x004fc60008400000 */
[----:B------:R-:W2:Y:S01]  /*74560*/  LDL.LU R218, [R1+0xe80] ;  /* 0x000e800001da7983 */ /* 0x000ea20000300800 */
[----:B---3--:R-:W-:-:S03]  /*74570*/  FMUL R15, R219, UR26 ;  /* 0x0000001adb0f7c20 */ /* 0x008fc60008400000 */
[----:B------:R-:W3:Y:S01]  /*74580*/  LDL.LU R219, [R1+0xe84] ;  /* 0x000e840001db7983 */ /* 0x000ee20000300800 */
[----:B------:R-:W-:-:S13]  /*74590*/  LOP3.LUT P3, RZ, R13, 0x4000000, RZ, 0xc0, !PT ;  /* 0x040000000dff7812 */ /* 0x000fda000786c0ff */
[----:B------:R-:W1:Y:S01]  /*745a0*/  @!P3 LDC.64 R38, c[0x0][0x5c0] ;  /* 0x00017000ff26bb82 */ /* 0x000e620000000a00 */
[C---:B------:R-:W-:Y:S02]  /*745b0*/  LOP3.LUT P0, RZ, R13.reuse, 0x8000000, RZ, 0xc0, !PT ;  /* 0x080000000dff7812 */ /* 0x040fe4000780c0ff */
[----:B------:R-:W-:-:S11]  /*745c0*/  LOP3.LUT P5, RZ, R13, 0x20000000, RZ, 0xc0, !PT ;  /* 0x200000000dff7812 */ /* 0x000fd600078ac0ff */
[----:B------:R-:W1:Y:S08]  /*745d0*/  @!P0 LDC.64 R34, c[0x0][0x5c0] ;  /* 0x00017000ff228b82 */ /* 0x000e700000000a00 */
[----:B0-----:R-:W0:Y:S01]  /*745e0*/  @!P5 LDC.64 R18, c[0x0][0x5c0] ;  /* 0x00017000ff12db82 */ /* 0x001e220000000a00 */
[----:B-1----:R-:W-:-:S05]  /*745f0*/  @!P3 IADD3 R146, P2, R146, R38, RZ ;  /* 0x000000269292b210 */ /* 0x002fca0007f5e0ff */
[----:B------:R-:W-:Y:S01]  /*74600*/  @!P3 IMAD.X R147, R25, 0x1, R39, P2 ;  /* 0x000000011993b824 */ /* 0x000fe200010e0627 */
[----:B------:R-:W-:Y:S02]  /*74610*/  LOP3.LUT P2, RZ, R5, 0x20000000, RZ, 0xc0, !PT ;  /* 0x2000000005ff7812 */ /* 0x000fe4000784c0ff */
[----:B------:R-:W-:Y:S02]  /*74620*/  F2FP.SATFINITE.E4M3.F32.PACK_AB_MERGE_C R25, RZ, R16, RZ ;  /* 0x00000010ff19723e */ /* 0x000fe400048070ff */
[----:B------:R1:W-:Y:S01]  /*74630*/  @!P3 STG.E.U8 desc[UR30][R146.64+0x169], R17 ;  /* 0x000169119200b986 */ /* 0x0003e2000c10111e */
[----:B------:R-:W-:-:S08]  /*74640*/  ISETP.LT.OR P3, PT, R28, 0x17a, !P4 ;  /* 0x0000017a1c00780c */ /* 0x000fd00006761670 */
[----:B------:R0:W-:Y:S01]  /*74650*/  @!P2 STG.E.U8 desc[UR30][R30.64+0x170], R25 ;  /* 0x000170191e00a986 */ /* 0x0001e2000c10111e */
[----:B------:R-:W-:Y:S02]  /*74660*/  ISETP.LT.OR P2, PT, R28, 0x179, !P4 ;  /* 0x000001791c00780c */ /* 0x000fe40006741670 */
[----:B------:R-:W-:Y:S02]  /*74670*/  LOP3.LUT P6, RZ, R5, 0x10000000, RZ, 0xc0, !PT ;  /* 0x1000000005ff7812 */ /* 0x000fe400078cc0ff */
[----:B------:R-:W-:Y:S02]  /*74680*/  @!P0 IADD3 R16, P4, R23, R34, RZ ;  /* 0x0000002217108210 */ /* 0x000fe40007f9e0ff */
[----:B------:R-:W-:Y:S01]  /*74690*/  F2FP.SATFINITE.E4M3.F32.PACK_AB_MERGE_C R33, RZ, R15, RZ ;  /* 0x0000000fff21723e */ /* 0x000fe200048070ff */
[----:B------:R-:W-:-:S06]  /*746a0*/  FMUL R15, R186, UR26 ;  /* 0x0000001aba0f7c20 */ /* 0x000fcc0008400000 */
[----:B------:R-:W4:Y:S01]  /*746b0*/  @!P2 LDC.64 R36, c[0x0][0x5c0] ;  /* 0x00017000ff24ab82 */ /* 0x000f220000000a00 */
[----:B-1----:R-:W-:Y:S01]  /*746c0*/  @!P0 IMAD.X R17, R22, 0x1, R35, P4 ;  /* 0x0000000116118824 */ /* 0x002fe200020e0623 */
[C---:B------:R-:W-:Y:S02]  /*746d0*/  ISETP.LT.OR P4, PT, R28.reuse, 0x179, !P1 ;  /* 0x000001791c00780c */ /* 0x040fe40004f81670 */
[----:B0-----:R-:W-:Y:S02]  /*746e0*/  F2FP.SATFINITE.E4M3.F32.PACK_AB_MERGE_C R25, RZ, R15, RZ ;  /* 0x0000000fff19723e */ /* 0x001fe400048070ff */
[----:B------:R-:W-:Y:S02]  /*746f0*/  ISETP.LT.OR P1, PT, R28, 0x17a, !P1 ;  /* 0x0000017a1c00780c */ /* 0x000fe40004f21670 */
[----:B------:R-:W0:Y:S01]  /*74700*/  @!P3 LDC.64 R22, c[0x0][0x5c0] ;  /* 0x00017000ff16bb82 */ /* 0x000e220000000a00 */
[----:B------:R1:W-:Y:S04]  /*74710*/  @!P6 STG.E.U8 desc[UR30][R26.64+0x171], R33 ;  /* 0x000171211a00e986 */ /* 0x0003e8000c10111e */
[----:B------:R0:W-:Y:S01]  /*74720*/  @!P0 STG.E.U8 desc[UR30][R16.64+0x170], R25 ;  /* 0x0001701910008986 */ /* 0x0001e2000c10111e */
[----:B------:R-:W-:-:S05]  /*74730*/  @!P5 IADD3 R18, P0, R21, R18, RZ ;  /* 0x000000121512d210 */ /* 0x000fca0007f1e0ff */
[----:B------:R-:W-:Y:S01]  /*74740*/  @!P5 IMAD.X R19, R20, 0x1, R19, P0 ;  /* 0x000000011413d824 */ /* 0x000fe200000e0613 */
[----:B------:R-:W0:Y:S08]  /*74750*/  @!P1 LDC.64 R34, c[0x0][0x5c0] ;  /* 0x00017000ff229b82 */ /* 0x000e300000000a00 */
[----:B-1----:R-:W1:Y:S01]  /*74760*/  @!P4 LDC.64 R32, c[0x0][0x5c0] ;  /* 0x00017000ff20cb82 */ /* 0x002e620000000a00 */
[----:B----4-:R-:W-:-:S05]  /*74770*/  FMUL R15, R187, UR26 ;  /* 0x0000001abb0f7c20 */ /* 0x010fca0008400000 */
[----:B------:R-:W-:-:S05]  /*74780*/  F2FP.SATFINITE.E4M3.F32.PACK_AB_MERGE_C R27, RZ, R15, RZ ;  /* 0x0000000fff1b723e */ /* 0x000fca00048070ff */
[----:B------:R4:W-:Y:S01]  /*74790*/  @!P5 STG.E.U8 desc[UR30][R18.64+0x171], R27 ;  /* 0x0001711b1200d986 */ /* 0x0009e2000c10111e */
[----:B------:R-:W-:-:S04]  /*747a0*/  @!P2 IADD3 R20, P0, P5, R24, R36, R9 ;  /* 0x000000241814a210 */ /* 0x000fc80007d1e009 */
[----:B------:R-:W-:Y:S02]  /*747b0*/  @!P2 IADD3.X R21, R29, R37, R8, P0, P5 ;  /* 0x000000251d15a210 */ /* 0x000fe400007ea408 */
[----:B0-----:R-:W-:Y:S01]  /*747c0*/  @!P3 IADD3 R22, P0, P5, R24, R22, R9 ;  /* 0x000000161816b210 */ /* 0x001fe20007d1e009 */
[----:B------:R-:W-:-:S03]  /*747d0*/  FMUL R15, R168, UR26 ;  /* 0x0000001aa80f7c20 */ /* 0x000fc60008400000 */
[--C-:B------:R-:W-:Y:S02]  /*747e0*/  @!P3 IADD3.X R23, R29, R23, R8.reuse, P0, P5 ;  /* 0x000000171d17b210 */ /* 0x100fe400007ea408 */
[CCC-:B------:R-:W-:Y:S02]  /*747f0*/  @!P4 IADD3 R17, P0, P5, R3.reuse, R24.reuse, R9.reuse ;  /* 0x000000180311c210 */ /* 0x1c0fe40007d1e009 */
[----:B------:R-:W-:Y:S02]  /*74800*/  F2FP.SATFINITE.E4M3.F32.PACK_AB_MERGE_C R31, RZ, R15, RZ ;  /* 0x0000000fff1f723e */ /* 0x000fe400048070ff */
[CCC-:B------:R-:W-:Y:S02]  /*74810*/  @!P4 IADD3.X R26, R4.reuse, R29.reuse, R8.reuse, P0, P5 ;  /* 0x0000001d041ac210 */ /* 0x1c0fe400007ea408 */
[----:B------:R-:W-:Y:S01]  /*74820*/  @!P1 IADD3 R25, P0, P5, R3, R24, R9 ;  /* 0x0000001803199210 */ /* 0x000fe20007d1e009 */
[----:B------:R0:W-:Y:S01]  /*74830*/  @!P2 STG.E.U8 desc[UR30][R20.64+0x178], R31 ;  /* 0x0001781f1400a986 */ /* 0x0001e2000c10111e */
[----:B-1----:R-:W-:Y:S01]  /*74840*/  @!P4 IADD3 R16, P2, R17, R32, RZ ;  /* 0x000000201110c210 */ /* 0x002fe20007f5e0ff */
[----:B------:R-:W-:Y:S01]  /*74850*/  FMUL R15, R169, UR26 ;  /* 0x0000001aa90f7c20 */ /* 0x000fe20008400000 */
[----:B------:R-:W-:-:S02]  /*74860*/  @!P1 IADD3.X R28, R4, R29, R8, P0, P5 ;  /* 0x0000001d041c9210 */ /* 0x000fc400007ea408 */
[----:B----4-:R-:W-:Y:S01]  /*74870*/  @!P1 IADD3 R18, P0, R25, R34, RZ ;  /* 0x0000002219129210 */ /* 0x010fe20007f1e0ff */
[----:B------:R-:W-:Y:S01]  /*74880*/  @!P4 IMAD.X R17, R26, 0x1, R33, P2 ;  /* 0x000000011a11c824 */ /* 0x000fe200010e0621 */
[----:B------:R-:W-:-:S03]  /*74890*/  F2FP.SATFINITE.E4M3.F32.PACK_AB_MERGE_C R15, RZ, R15, RZ ;  /* 0x0000000fff0f723e */ /* 0x000fc600048070ff */
[----:B------:R-:W-:Y:S02]  /*748a0*/  @!P1 IMAD.X R19, R28, 0x1, R35, P0 ;  /* 0x000000011c139824 */ /* 0x000fe400000e0623 */
[----:B------:R0:W-:Y:S01]  /*748b0*/  @!P3 STG.E.U8 desc[UR30][R22.64+0x179], R15 ;  /* 0x0001790f1600b986 */ /* 0x0001e2000c10111e */
[----:B--2---:R-:W-:-:S05]  /*748c0*/  FMUL R24, R218, UR26 ;  /* 0x0000001ada187c20 */ /* 0x004fca0008400000 */
[----:B------:R-:W-:-:S05]  /*748d0*/  F2FP.SATFINITE.E4M3.F32.PACK_AB_MERGE_C R27, RZ, R24, RZ ;  /* 0x00000018ff1b723e */ /* 0x000fca00048070ff */
[----:B------:R0:W-:Y:S01]  /*748e0*/  @!P4 STG.E.U8 desc[UR30][R16.64+0x178], R27 ;  /* 0x0001781b1000c986 */ /* 0x0001e2000c10111e */
[----:B---3--:R-:W-:-:S05]  /*748f0*/  FMUL R25, R219, UR26 ;  /* 0x0000001adb197c20 */ /* 0x008fca0008400000 */
[----:B------:R-:W-:-:S05]  /*74900*/  F2FP.SATFINITE.E4M3.F32.PACK_AB_MERGE_C R25, RZ, R25, RZ ;  /* 0x00000019ff19723e */ /* 0x000fca00048070ff */
[----:B------:R0:W-:Y:S02]  /*74910*/  @!P1 STG.E.U8 desc[UR30][R18.64+0x179], R25 ;  /* 0x0001791912009986 */ /* 0x0001e4000c10111e */
.L_x_35:
[----:B------:R-:W-:Y:S05]  /*74920*/  BSYNC B0 ;  /* 0x0000000000007941 */ /* 0x000fea0003800000 */
.L_x_31:
[----:B0-2--5:R-:W2:Y:S04]  /*74930*/  LDL.LU R17, [R1+0xe90] ;  /* 0x000e900001117983 */ /* 0x025ea80000300800 */
[----:B------:R-:W2:Y:S01]  /*74940*/  LDL.LU R16, [R1+0xe94] ;  /* 0x000e940001107983 */ /* 0x000ea20000300800 */
[----:B------:R-:W-:Y:S01]  /*74950*/  ULDC UR10, c[0x0][0xc] ;  /* 0x00000300000a7ab9 */ /* 0x000fe20000000800 */
[----:B------:R-:W-:Y:S01]  /*74960*/  ULDC UR11, c[0x0][0x10] ;  /* 0x00000400000b7ab9 */ /* 0x000fe20000000800 */
[----:B------:R-:W2:Y:S01]  /*74970*/  LDC R15, c[0x0][0x14] ;  /* 0x00000500ff0f7b82 */ /* 0x000ea20000000800 */
[----:B------:R-:W-:Y:S01]  /*74980*/  UIMAD.WIDE.U32 UR10, UR10, UR11, URZ ;  /* 0x0000000b0a0a72a5 */ /* 0x000fe2000f8e003f */
[----:B------:R0:W5:Y:S01]  /*74990*/  LDL R40, [R1+0x2d4] ;  /* 0x0002d40001287983 */ /* 0x0001620000100800 */
[----:B------:R-:W-:-:S04]  /*749a0*/  UMOV UR27, 0xffffffff ;  /* 0xffffffff001b7882 */ /* 0x000fc80000000000 */
[----:B--2---:R-:W-:-:S04]  /*749b0*/  IMAD.WIDE.U32 R16, R15, UR10, R16 ;  /* 0x0000000a0f107c25 */ /* 0x004fc8000f8e0010 */
[----:B------:R-:W-:Y:S01]  /*749c0*/  IMAD R15, R15, UR11, RZ ;  /* 0x0000000b0f0f7c24 */ /* 0x000fe2000f8e02ff */
[----:B------:R-:W-:Y:S01]  /*749d0*/  ULDC.64 UR10, c[0x0][0x650] ;  /* 0x00019400000a7ab9 */ /* 0x000fe20000000a00 */
[----:B-1----:R-:W-:Y:S01]  /*749e0*/  IMAD.MOV.U32 R33, RZ, RZ, R16 ;  /* 0x000000ffff217224 */ /* 0x002fe200078e0010 */
[----:B------:R-:W-:Y:S01]  /*749f0*/  ISETP.GE.U32.AND P0, PT, R16, UR10, PT ;  /* 0x0000000a10007c0c */ /* 0x000fe2000bf06070 */
[--C-:B------:R-:W-:Y:S01]  /*74a00*/  IMAD.IADD R34, R17, 0x1, R15.reuse ;  /* 0x0000000111227824 */ /* 0x100fe200078e020f */
[----:B------:R-:W-:Y:S01]  /*74a10*/  PRMT R15, RZ, 0x7610, R15 ;  /* 0x00007610ff0f7816 */ /* 0x000fe2000000000f */
[----:B------:R-:W-:-:S03]  /*74a20*/  IMAD.MOV.U32 R16, RZ, RZ, -0x1 ;  /* 0xffffffffff107424 */ /* 0x000fc600078e00ff */
[----:B------:R0:W-:Y:S01]  /*74a30*/  STL [R1+0xe90], R34 ;  /* 0x000e902201007387 */ /* 0x0001e20000100800 */
[----:B------:R-:W-:-:S03]  /*74a40*/  ISETP.GE.U32.AND.EX P0, PT, R34, UR11, PT, P0 ;  /* 0x0000000b22007c0c */ /* 0x000fc6000bf06100 */
[----:B------:R0:W-:Y:S04]  /*74a50*/  STL [R1+0xe94], R33 ;  /* 0x000e942101007387 */ /* 0x0001e80000100800 */
[----:B------:R0:W-:Y:S06]  /*74a60*/  STL [R1+0xe8c], R16 ;  /* 0x000e8c1001007387 */ /* 0x0001ec0000100800 */
[----:B------:R-:W-:Y:S05]  /*74a70*/  @P0 BRA `(.L_x_36) ;  /* 0x00000004007c0947 */ /* 0x000fea0003800000 */
[----:B------:R-:W1:Y:S01]  /*74a80*/  S2R R28, SR_CTAID.X ;  /* 0x00000000001c7919 */ /* 0x000e620000002500 */
[----:B------:R-:W2:Y:S01]  /*74a90*/  LDC.64 R22, c[0x0][0x628] ;  /* 0x00018a00ff167b82 */ /* 0x000ea20000000a00 */
[----:B------:R-:W-:Y:S01]  /*74aa0*/  ULDC UR6, c[0x0][0x150] ;  /* 0x0000540000067ab9 */ /* 0x000fe20000000800 */
[----:B------:R-:W-:Y:S01]  /*74ab0*/  IMAD.MOV.U32 R20, RZ, RZ, R33 ;  /* 0x000000ffff147224 */ /* 0x000fe200078e0021 */
[----:B------:R-:W3:Y:S01]  /*74ac0*/  S2R R30, SR_CTAID.Y ;  /* 0x00000000001e7919 */ /* 0x000ee20000002600 */
[----:B------:R-:W-:-:S04]  /*74ad0*/  IMAD.MOV.U32 R21, RZ, RZ, R34 ;  /* 0x000000ffff157224 */ /* 0x000fc800078e0022 */
[----:B------:R-:W4:Y:S08]  /*74ae0*/  LDC R31, c[0x0][0x144] ;  /* 0x00005100ff1f7b82 */ /* 0x000f300000000800 */
[----:B------:R-:W0:Y:S08]  /*74af0*/  LDC R24, c[0x0][0x630] ;  /* 0x00018c00ff187b82 */ /* 0x000e300000000800 */
[----:B------:R-:W0:Y:S01]  /*74b00*/  LDC.64 R26, c[0x0][0x620] ;  /* 0x00018800ff1a7b82 */ /* 0x000e220000000a00 */
[----:B--2---:R-:W-:-:S04]  /*74b10*/  ISETP.NE.U32.AND P0, PT, R22, RZ, PT ;  /* 0x000000ff1600720c */ /* 0x004fc80003f05070 */
[----:B------:R-:W-:Y:S02]  /*74b20*/  ISETP.NE.AND.EX P0, PT, R23, RZ, PT, P0 ;  /* 0x000000ff1700720c */ /* 0x000fe40003f05300 */
[----:B-1----:R-:W-:-:S05]  /*74b30*/  I2FP.F32.U32 R15, R28 ;  /* 0x0000001c000f7245 */ /* 0x002fca0000201000 */
[----:B------:R-:W-:-:S04]  /*74b40*/  FMUL R15, R15, UR6 ;  /* 0x000000060f0f7c20 */ /* 0x000fc80008400000 */
[----:B------:R1:W2:Y:S02]  /*74b50*/  F2I.U32.TRUNC.NTZ R29, R15 ;  /* 0x0000000f001d7305 */ /* 0x0002a4000020f000 */
[----:B---34-:R-:W-:Y:S05]  /*74b60*/  @!P0 BRA `(.L_x_37) ;  /* 0x0000000000288947 */ /* 0x018fea0003800000 */
[----:B-1----:R-:W1:Y:S02]  /*74b70*/  LDC R15, c[0x0][0x634] ;  /* 0x00018d00ff0f7b82 */ /* 0x002e640000000800 */
[----:B-1----:R-:W-:-:S05]  /*74b80*/  IADD3 R15, P0, R33, R15, RZ ;  /* 0x0000000f210f7210 */ /* 0x002fca0007f1e0ff */
[----:B------:R-:W-:-:S04]  /*74b90*/  IMAD.X R25, RZ, RZ, R34, P0 ;  /* 0x000000ffff197224 */ /* 0x000fc800000e0622 */
[----:B0-----:R-:W-:-:S04]  /*74ba0*/  IMAD.WIDE.U32 R16, R25, R22, RZ ;  /* 0x0000001619107225 */ /* 0x001fc800078e00ff */
[----:B------:R-:W-:-:S04]  /*74bb0*/  IMAD.WIDE.U32 R18, P0, R15, R23, R16 ;  /* 0x000000170f127225 */ /* 0x000fc80007800010 */
[----:B------:R-:W-:-:S04]  /*74bc0*/  IMAD.WIDE.U32 R16, R15, R22, RZ ;  /* 0x000000160f107225 */ /* 0x000fc800078e00ff */
[----:B------:R-:W-:Y:S01]  /*74bd0*/  IMAD.X R21, RZ, RZ, RZ, P0 ;  /* 0x000000ffff157224 */ /* 0x000fe200000e06ff */
[----:B------:R-:W-:Y:S01]  /*74be0*/  IADD3 RZ, P0, R17, R18, RZ ;  /* 0x0000001211ff7210 */ /* 0x000fe20007f1e0ff */
[----:B------:R-:W-:-:S04]  /*74bf0*/  IMAD.MOV.U32 R20, RZ, RZ, R19 ;  /* 0x000000ffff147224 */ /* 0x000fc800078e0013 */
[----:B------:R-:W-:-:S08]  /*74c00*/  IMAD.WIDE.U32.X R20, R25, R23, R20, P0 ;  /* 0x0000001719147225 */ /* 0x000fd000000e0414 */
.L_x_37:
[-CC-:B0-----:R-:W-:Y:S01]  /*74c10*/  SHF.R.U64 R37, R20, R24.reuse, R21.reuse ;  /* 0x0000001814257219 */ /* 0x181fe20000001215 */
[----:B------:R-:W0:Y:S01]  /*74c20*/  LDC.64 R38, c[0x0][0x640] ;  /* 0x00019000ff267b82 */ /* 0x000e220000000a00 */
[----:B-1----:R-:W-:Y:S01]  /*74c30*/  SHF.R.U32.HI R15, RZ, R24, R21 ;  /* 0x00000018ff0f7219 */ /* 0x002fe20000011615 */
[----:B------:R-:W-:Y:S01]  /*74c40*/  IMAD.MOV.U32 R16, RZ, RZ, R33 ;  /* 0x000000ffff107224 */ /* 0x000fe200078e0021 */
[----:B------:R-:W-:Y:S01]  /*74c50*/  IADD3 R19, P0, RZ, -R37, RZ ;  /* 0x80000025ff137210 */ /* 0x000fe20007f1e0ff */
[----:B------:R-:W-:Y:S01]  /*74c60*/  IMAD.MOV.U32 R17, RZ, RZ, R34 ;  /* 0x000000ffff117224 */ /* 0x000fe200078e0022 */
[----:B------:R-:W-:Y:S01]  /*74c70*/  ULDC UR6, c[0x0][0x154] ;  /* 0x0000550000067ab9 */ /* 0x000fe20000000800 */
[----:B--2---:R-:W-:Y:S02]  /*74c80*/  IMAD.MOV R29, RZ, RZ, -R29 ;  /* 0x000000ffff1d7224 */ /* 0x004fe400078e0a1d */
[----:B------:R-:W1:Y:S01]  /*74c90*/  LDC R20, c[0x0][0x618] ;  /* 0x00018600ff147b82 */ /* 0x000e620000000800 */
[----:B------:R-:W-:-:S02]  /*74ca0*/  IMAD.X R15, RZ, RZ, ~R15, P0 ;  /* 0x000000ffff0f7224 */ /* 0x000fc400000e0e0f */
[----:B------:R-:W-:-:S04]  /*74cb0*/  IMAD.WIDE.U32 R16, R19, R26, R16 ;  /* 0x0000001a13107225 */ /* 0x000fc800078e0010 */
[----:B------:R-:W-:Y:S01]  /*74cc0*/  IMAD R18, R15, R26, RZ ;  /* 0x0000001a0f127224 */ /* 0x000fe200078e02ff */
[----:B------:R-:W2:Y:S01]  /*74cd0*/  LDC R32, c[0x0][0x608] ;  /* 0x00018200ff207b82 */ /* 0x000ea20000000800 */
[----:B------:R-:W-:Y:S02]  /*74ce0*/  IMAD R34, R31, R29, R28 ;  /* 0x0000001d1f227224 */ /* 0x000fe400078e021c */
[----:B------:R-:W-:Y:S02]  /*74cf0*/  IMAD R15, R19, R27, R18 ;  /* 0x0000001b130f7224 */ /* 0x000fe400078e0212 */
[----:B------:R-:W-:Y:S02]  /*74d00*/  IMAD.MOV.U32 R19, RZ, RZ, 0x1 ;  /* 0x00000001ff137424 */ /* 0x000fe400078e00ff */
[----:B------:R-:W-:Y:S01]  /*74d10*/  IMAD.IADD R15, R17, 0x1, R15 ;  /* 0x00000001110f7824 */ /* 0x000fe200078e020f */
[----:B------:R-:W3:Y:S01]  /*74d20*/  LDC R36, c[0x0][0x658] ;  /* 0x00019600ff247b82 */ /* 0x000ee20000000800 */
[----:B------:R-:W-:-:S02]  /*74d30*/  I2FP.F32.U32 R17, R30 ;  /* 0x0000001e00117245 */ /* 0x000fc40000201000 */
[----:B0-----:R-:W-:-:S03]  /*74d40*/  ISETP.NE.U32.AND P0, PT, R38, RZ, PT ;  /* 0x000000ff2600720c */ /* 0x001fc60003f05070 */
[----:B------:R-:W-:Y:S01]  /*74d50*/  FMUL R18, R17, UR6 ;  /* 0x0000000611127c20 */ /* 0x000fe20008400000 */
[----:B------:R-:W-:Y:S01]  /*74d60*/  ISETP.NE.AND.EX P0, PT, R39, RZ, PT, P0 ;  /* 0x000000ff2700720c */ /* 0x000fe20003f05300 */
[----:B------:R-:W0:Y:S01]  /*74d70*/  LDC R27, c[0x0][0x148] ;  /* 0x00005200ff1b7b82 */ /* 0x000e220000000800 */
[-CC-:B-1----:R-:W-:Y:S01]  /*74d80*/  SHF.R.U64 R24, R16, R20.reuse, R15.reuse ;  /* 0x0000001410187219 */ /* 0x182fe2000000120f */
[----:B------:R1:W4:Y:S01]  /*74d90*/  F2I.U32.TRUNC.NTZ R26, R18 ;  /* 0x00000012001a7305 */ /* 0x000322000020f000 */
[----:B------:R-:W-:Y:S01]  /*74da0*/  SHF.R.U32.HI R15, RZ, R20, R15 ;  /* 0x00000014ff0f7219 */ /* 0x000fe2000001160f */
[----:B------:R-:W-:-:S04]  /*74db0*/  IMAD.MOV.U32 R17, RZ, RZ, -0x1 ;  /* 0xffffffffff117424 */ /* 0x000fc800078e00ff */
[----:B------:R-:W0:Y:S01]  /*74dc0*/  LDC R28, c[0x0][0x600] ;  /* 0x00018000ff1c7b82 */ /* 0x000e220000000800 */
[-CC-:B--2---:R-:W-:Y:S02]  /*74dd0*/  SHF.R.U64 R22, R24, R32.reuse, R15.reuse ;  /* 0x0000002018167219 */ /* 0x184fe4000000120f */
[----:B------:R-:W-:-:S05]  /*74de0*/  SHF.R.U32.HI R15, RZ, R32, R15 ;  /* 0x00000020ff0f7219 */ /* 0x000fca000001160f */
[----:B------:R-:W2:Y:S01]  /*74df0*/  LDC R31, c[0x0][0x648] ;  /* 0x00019200ff1f7b82 */ /* 0x000ea20000000800 */
[-C--:B---3--:R-:W-:Y:S02]  /*74e00*/  SHF.L.U32 R16, R17, R36.reuse, RZ ;  /* 0x0000002411107219 */ /* 0x088fe400000006ff */
[-CC-:B------:R-:W-:Y:S02]  /*74e10*/  SHF.R.U64 R25, R22, R36.reuse, R15.reuse ;  /* 0x0000002416197219 */ /* 0x180fe4000000120f */
[----:B------:R-:W-:Y:S02]  /*74e20*/  SHF.R.U32.HI R17, RZ, R36, R15 ;  /* 0x00000024ff117219 */ /* 0x000fe4000001160f */
[----:B------:R-:W-:Y:S01]  /*74e30*/  LOP3.LUT R29, RZ, R16, RZ, 0x33, !PT ;  /* 0x00000010ff1d7212 */ /* 0x000fe200078e33ff */
[----:B------:R-:W3:Y:S01]  /*74e40*/  LDC R33, c[0x0][0x638] ;  /* 0x00018e00ff217b82 */ /* 0x000ee20000000800 */
[----:B------:R-:W-:Y:S01]  /*74e50*/  SHF.L.U32 R36, R19, R36, RZ ;  /* 0x0000002413247219 */ /* 0x000fe200000006ff */
[----:B------:R-:W-:-:S06]  /*74e60*/  IMAD.MOV.U32 R16, RZ, RZ, R25 ;  /* 0x000000ffff107224 */ /* 0x000fcc00078e0019 */
[----:B------:R-:W0:Y:S01]  /*74e70*/  LDC R35, c[0x0][0x610] ;  /* 0x00018400ff237b82 */ /* 0x000e220000000800 */
[----:B-1--4-:R-:W-:Y:S05]  /*74e80*/  @!P0 BRA `(.L_x_38) ;  /* 0x0000000000288947 */ /* 0x012fea0003800000 */
        /* <DEDUP_REMOVED lines=10> */
.L_x_38:
[----:B------:R-:W1:Y:S01]  /*74f30*/  LDC R18, c[0x0][0x65c] ;  /* 0x00019700ff127b82 */ /* 0x000e620000000800 */
[----:B--2---:R-:W-:Y:S01]  /*74f40*/  SHF.R.U64 R15, R16, R31, R17 ;  /* 0x0000001f100f7219 */ /* 0x004fe20000001211 */
[----:B0-----:R-:W-:Y:S01]  /*74f50*/  VIADD R17, R28, 0xffffffff ;  /* 0xffffffff1c117836 */ /* 0x001fe20000000000 */
[----:B------:R-:W-:Y:S01]  /*74f60*/  LOP3.LUT R22, R22, R29, RZ, 0xc0, !PT ;  /* 0x0000001d16167212 */ /* 0x000fe200078ec0ff */
[----:B------:R-:W-:Y:S01]  /*74f70*/  IMAD.MOV R26, RZ, RZ, -R26 ;  /* 0x000000ffff1a7224 */ /* 0x000fe200078e0a1a */
[----:B------:R-:W-:Y:S01]  /*74f80*/  R2UR UR27, R37 ;  /* 0x00000000251b72ca */ /* 0x000fe200000e0000 */
[----:B------:R-:W-:Y:S01]  /*74f90*/  IMAD.MOV R16, RZ, RZ, -R15 ;  /* 0x000000ffff107224 */ /* 0x000fe200078e0a0f */
[----:B------:R-:W-:Y:S01]  /*74fa0*/  LOP3.LUT R17, R24, R17, RZ, 0xc0, !PT ;  /* 0x0000001118117212 */ /* 0x000fe200078ec0ff */
[----:B------:R-:W-:Y:S02]  /*74fb0*/  IMAD R15, R36, R15, R22 ;  /* 0x0000000f240f7224 */ /* 0x000fe400078e0216 */
[----:B---3--:R-:W-:-:S04]  /*74fc0*/  IMAD R16, R16, R33, R25 ;  /* 0x0000002110107224 */ /* 0x008fc800078e0219 */
[----:B------:R-:W-:Y:S02]  /*74fd0*/  IMAD R16, R16, R28, R17 ;  /* 0x0000001c10107224 */ /* 0x000fe400078e0211 */
[----:B------:R-:W-:Y:S01]  /*74fe0*/  IMAD.MOV.U32 R17, RZ, RZ, 0x1 ;  /* 0x00000001ff117424 */ /* 0x000fe200078e00ff */
[----:B-1----:R-:W-:-:S13]  /*74ff0*/  ISETP.NE.AND P0, PT, R18, 0x1, PT ;  /* 0x000000011200780c */ /* 0x002fda0003f05270 */
[----:B------:R-:W-:-:S04]  /*75000*/  @P0 IMAD R34, R27, R26, R30 ;  /* 0x0000001a1b220224 */ /* 0x000fc800078e021e */
[----:B------:R-:W-:-:S05]  /*75010*/  IMAD R15, R15, R35, R34 ;  /* 0x000000230f0f7224 */ /* 0x000fca00078e0222 */
[----:B------:R-:W-:Y:S02]  /*75020*/  SEL R18, R16, R15, !P0 ;  /* 0x0000000f10127207 */ /* 0x000fe40004000000 */
[----:B-----5:R-:W-:Y:S02]  /*75030*/  SEL R40, R15, R16, !P0 ;  /* 0x000000100f287207 */ /* 0x020fe40004000000 */
[----:B------:R-:W-:Y:S01]  /*75040*/  PRMT R15, R17, 0x7610, R15 ;  /* 0x00007610110f7816 */ /* 0x000fe2000000000f */
[----:B------:R1:W-:Y:S04]  /*75050*/  STL [R1+0xe8c], R18 ;  /* 0x000e8c1201007387 */ /* 0x0003e80000100800 */
[----:B------:R1:W-:Y:S02]  /*75060*/  STL [R1+0x2d4], R40 ;  /* 0x0002d42801007387 */ /* 0x0003e40000100800 */
.L_x_36:
[----:B------:R-:W-:Y:S01]  /*75070*/  UIADD3 UR5, UR24, UR5, URZ ;  /* 0x0000000518057290 */ /* 0x000fe2000fffe03f */
[----:B------:R-:W-:Y:S01]  /*75080*/  LOP3.LUT P0, RZ, R15, 0xff, RZ, 0xc0, !PT ;  /* 0x000000ff0fff7812 */ /* 0x000fe2000780c0ff */
[----:B-----5:R-:W-:Y:S02]  /*75090*/  IMAD.MOV.U32 R15, RZ, RZ, R40 ;  /* 0x000000ffff0f7224 */ /* 0x020fe400078e0028 */
[----:B------:R-:W-:Y:S02]  /*750a0*/  USHF.R.U32.HI UR6, URZ, 0x1, UR5 ;  /* 0x000000013f067899 */ /* 0x000fe40008011605 */
[----:B------:R-:W-:Y:S01]  /*750b0*/  UISETP.GT.U32.AND UP0, UPT, UR5, 0x1, UPT ;  /* 0x000000010500788c */ /* 0x000fe2000bf04070 */
[----:B------:R2:W-:Y:S01]  /*750c0*/  STL [R1+0xe88], R15 ;  /* 0x000e880f01007387 */ /* 0x0005e20000100800 */
[----:B------:R-:W-:Y:S02]  /*750d0*/  ULOP3.LUT UR6, UR6, 0x1, URZ, 0xc0, !UPT ;  /* 0x0000000106067892 */ /* 0x000fe4000f8ec03f */
[----:B------:R-:W-:-:S02]  /*750e0*/  UISETP.LT.U32.AND UP0, UPT, UR24, 0x2, UP0 ;  /* 0x000000021800788c */ /* 0x000fc40008701070 */
[----:B------:R-:W-:Y:S02]  /*750f0*/  UISETP.NE.U32.AND UP1, UPT, UR6, 0x1, UPT ;  /* 0x000000010600788c */ /* 0x000fe4000bf25070 */
[----:B------:R-:W-:Y:S02]  /*75100*/  USEL UR9, URZ, 0x1, !UP0 ;  /* 0x000000013f097887 */ /* 0x000fe4000c000000 */
[----:B------:R-:W-:Y:S02]  /*75110*/  UISETP.GT.U32.AND UP1, UPT, UR24, 0x1, !UP1 ;  /* 0x000000011800788c */ /* 0x000fe4000cf24070 */
[----:B------:R-:W-:Y:S02]  /*75120*/  ULOP3.LUT UR5, UR5, 0x1, URZ, 0xc0, !UPT ;  /* 0x0000000105057892 */ /* 0x000fe4000f8ec03f */
[----:B------:R-:W-:-:S04]  /*75130*/  USEL UR6, URZ, 0x1, !UP1 ;  /* 0x000000013f067887 */ /* 0x000fc8000c800000 */
[----:B------:R-:W-:Y:S01]  /*75140*/  ULOP3.LUT UR4, UR6, UR4, UR9, 0x96, !UPT ;  /* 0x0000000406047292 */ /* 0x000fe2000f8e9609 */
[----:B--2---:R-:W-:Y:S11]  /*75150*/  @P0 BRA `(.L_x_39) ;  /* 0xfffff8bc00c40947 */ /* 0x004ff6000383ffff */
[----:B------:R-:W-:Y:S05]  /*75160*/  EXIT ;  /* 0x000000000000794d */ /* 0x000fea0003800000 */
.L_x_3:
[----:B------:R-:W2:Y:S01]  /*75170*/  LDL R17, [R1+0xe94] ;  /* 0x000e940001117983 */ /* 0x000ea20000100800 */
[----:B------:R-:W-:-:S03]  /*75180*/  ULDC.64 UR4, c[0x0][0x650] ;  /* 0x0001940000047ab9 */ /* 0x000fc60000000a00 */
[----:B------:R-:W3:Y:S01]  /*75190*/  LDL R18, [R1+0xe90] ;  /* 0x000e900001127983 */ /* 0x000ee20000100800 */
[----:B------:R-:W-:Y:S01]  /*751a0*/  PRMT R6, RZ, 0x7610, R6 ;  /* 0x00007610ff067816 */ /* 0x000fe20000000006 */
[----:B------:R-:W-:Y:S02]  /*751b0*/  IMAD.MOV.U32 R5, RZ, RZ, -0x1 ;  /* 0xffffffffff057424 */ /* 0x000fe400078e00ff */
[----:B------:R-:W-:Y:S02]  /*751c0*/  IMAD.MOV.U32 R4, RZ, RZ, -0x1 ;  /* 0xffffffffff047424 */ /* 0x000fe400078e00ff */
[----:B------:R-:W-:Y:S01]  /*751d0*/  IMAD.MOV.U32 R10, RZ, RZ, -0x1 ;  /* 0xffffffffff0a7424 */ /* 0x000fe200078e00ff */
[----:B--2---:R-:W-:-:S04]  /*751e0*/  ISETP.GE.U32.AND P0, PT, R17, UR4, PT ;  /* 0x0000000411007c0c */ /* 0x004fc8000bf06070 */
[----:B---3--:R-:W-:-:S13]  /*751f0*/  ISETP.GE.U32.AND.EX P0, PT, R18, UR5, PT, P0 ;  /* 0x0000000512007c0c */ /* 0x008fda000bf06100 */
[----:B------:R-:W-:Y:S05]  /*75200*/  @P0 BRA `(.L_x_40) ;  /* 0x0000000400640947 */ /* 0x000fea0003800000 */
        /* <DEDUP_REMOVED lines=18> */
.L_x_41:
[--C-:B------:R-:W-:Y:S01]  /*75330*/  SHF.R.U64 R10, R8, R12, R9.reuse ;  /* 0x0000000c080a7219 */ /* 0x100fe20000001209 */
[----:B------:R-:W-:Y:S01]  /*75340*/  IMAD.MOV.U32 R5, RZ, RZ, R18 ;  /* 0x000000ffff057224 */ /* 0x000fe200078e0012 */
[----:B------:R-:W-:Y:S01]  /*75350*/  I2FP.F32.U32 R6, R2 ;  /* 0x0000000200067245 */ /* 0x000fe20000201000 */
[----:B------:R-:W0:Y:S01]  /*75360*/  LDC R16, c[0x0][0x618] ;  /* 0x00018600ff107b82 */ /* 0x000e220000000800 */
[----:B------:R-:W-:Y:S01]  /*75370*/  SHF.R.U32.HI R3, RZ, R12, R9 ;  /* 0x0000000cff037219 */ /* 0x000fe20000011609 */
[----:B------:R-:W-:Y:S01]  /*75380*/  ULDC UR4, c[0x0][0x150] ;  /* 0x0000540000047ab9 */ /* 0x000fe20000000800 */
[----:B------:R-:W-:Y:S01]  /*75390*/  IADD3 R7, P0, RZ, -R10, RZ ;  /* 0x8000000aff077210 */ /* 0x000fe20007f1e0ff */
[----:B------:R-:W-:Y:S01]  /*753a0*/  FMUL R9, R6, UR4 ;  /* 0x0000000406097c20 */ /* 0x000fe20008400000 */
[----:B------:R-:W-:Y:S01]  /*753b0*/  IMAD.MOV.U32 R4, RZ, RZ, R17 ;  /* 0x000000ffff047224 */ /* 0x000fe200078e0011 */
[----:B------:R-:W-:Y:S02]  /*753c0*/  ULDC UR4, c[0x0][0x154] ;  /* 0x0000550000047ab9 */ /* 0x000fe40000000800 */
[----:B------:R-:W1:Y:S01]  /*753d0*/  LDC.64 R18, c[0x0][0x640] ;  /* 0x00019000ff127b82 */ /* 0x000e620000000a00 */
[----:B------:R-:W-:Y:S01]  /*753e0*/  IMAD.X R3, RZ, RZ, ~R3, P0 ;  /* 0x000000ffff037224 */ /* 0x000fe200000e0e03 */
[----:B------:R-:W2:Y:S01]  /*753f0*/  F2I.U32.TRUNC.NTZ R9, R9 ;  /* 0x0000000900097305 */ /* 0x000ea2000020f000 */
[----:B------:R-:W-:-:S04]  /*75400*/  IMAD.WIDE.U32 R4, R7, R14, R4 ;  /* 0x0000000e07047225 */ /* 0x000fc800078e0004 */
[----:B------:R-:W-:Y:S01]  /*75410*/  IMAD R6, R3, R14, RZ ;  /* 0x0000000e03067224 */ /* 0x000fe200078e02ff */
[----:B------:R-:W3:Y:S03]  /*75420*/  LDC R11, c[0x0][0x144] ;  /* 0x00005100ff0b7b82 */ /* 0x000ee60000000800 */
[----:B------:R-:W-:Y:S02]  /*75430*/  IMAD R3, R7, R15, R6 ;  /* 0x0000000f07037224 */ /* 0x000fe400078e0206 */
[----:B------:R-:W-:Y:S02]  /*75440*/  IMAD.MOV.U32 R6, RZ, RZ, -0x1 ;  /* 0xffffffffff067424 */ /* 0x000fe400078e00ff */
[----:B------:R-:W-:Y:S01]  /*75450*/  IMAD.IADD R3, R5, 0x1, R3 ;  /* 0x0000000105037824 */ /* 0x000fe200078e0203 */
[----:B------:R-:W4:Y:S01]  /*75460*/  LDC R12, c[0x0][0x608] ;  /* 0x00018200ff0c7b82 */ /* 0x000f220000000800 */
[----:B------:R-:W-:-:S03]  /*75470*/  I2FP.F32.U32 R5, R0 ;  /* 0x0000000000057245 */ /* 0x000fc60000201000 */
[-C--:B0-----:R-:W-:Y:S01]  /*75480*/  SHF.R.U64 R8, R4, R16.reuse, R3 ;  /* 0x0000001004087219 */ /* 0x081fe20000001203 */
[----:B--2---:R-:W-:Y:S01]  /*75490*/  IMAD.MOV R4, RZ, RZ, -R9 ;  /* 0x000000ffff047224 */ /* 0x004fe200078e0a09 */
[----:B------:R-:W-:Y:S01]  /*754a0*/  SHF.R.U32.HI R3, RZ, R16, R3 ;  /* 0x00000010ff037219 */ /* 0x000fe20000011603 */
[----:B------:R-:W-:Y:S01]  /*754b0*/  FMUL R5, R5, UR4 ;  /* 0x0000000405057c20 */ /* 0x000fe20008400000 */
[----:B------:R-:W0:Y:S01]  /*754c0*/  LDC R7, c[0x0][0x658] ;  /* 0x00019600ff077b82 */ /* 0x000e220000000800 */
[----:B-1----:R-:W-:-:S04]  /*754d0*/  ISETP.NE.U32.AND P0, PT, R18, RZ, PT ;  /* 0x000000ff1200720c */ /* 0x002fc80003f05070 */
[----:B------:R-:W-:-:S03]  /*754e0*/  ISETP.NE.AND.EX P0, PT, R19, RZ, PT, P0 ;  /* 0x000000ff1300720c */ /* 0x000fc60003f05300 */
[----:B------:R-:W1:Y:S01]  /*754f0*/  LDC R15, c[0x0][0x148] ;  /* 0x00005200ff0f7b82 */ /* 0x000e620000000800 */
[----:B---3--:R-:W-:Y:S02]  /*75500*/  IMAD R17, R11, R4, R2 ;  /* 0x000000040b117224 */ /* 0x008fe400078e0202 */
[----:B------:R-:W-:-:S05]  /*75510*/  IMAD.MOV.U32 R4, RZ, RZ, 0x1 ;  /* 0x00000001ff047424 */ /* 0x000fca00078e00ff */
[----:B------:R-:W2:Y:S01]  /*75520*/  LDC R14, c[0x0][0x600] ;  /* 0x00018000ff0e7b82 */ /* 0x000ea20000000800 */
[-CC-:B----4-:R-:W-:Y:S02]  /*75530*/  SHF.R.U64 R11, R8, R12.reuse, R3.reuse ;  /* 0x0000000c080b7219 */ /* 0x190fe40000001203 */
[----:B------:R-:W-:Y:S02]  /*75540*/  SHF.R.U32.HI R2, RZ, R12, R3 ;  /* 0x0000000cff027219 */ /* 0x000fe40000011603 */
[----:B------:R3:W4:Y:S03]  /*75550*/  F2I.U32.TRUNC.NTZ R12, R5 ;  /* 0x00000005000c7305 */ /* 0x000726000020f000 */
[----:B------:R-:W1:Y:S01]  /*75560*/  LDC R20, c[0x0][0x648] ;  /* 0x00019200ff147b82 */ /* 0x000e620000000800 */
[-C--:B0-----:R-:W-:Y:S02]  /*75570*/  SHF.R.U64 R13, R11, R7.reuse, R2 ;  /* 0x000000070b0d7219 */ /* 0x081fe40000001202 */
[----:B------:R-:W-:-:S02]  /*75580*/  SHF.L.U32 R6, R6, R7, RZ ;  /* 0x0000000706067219 */ /* 0x000fc400000006ff */
[-C--:B------:R-:W-:Y:S01]  /*75590*/  SHF.R.U32.HI R3, RZ, R7.reuse, R2 ;  /* 0x00000007ff037219 */ /* 0x080fe20000011602 */
[----:B------:R-:W-:Y:S01]  /*755a0*/  IMAD.MOV.U32 R2, RZ, RZ, R13 ;  /* 0x000000ffff027224 */ /* 0x000fe200078e000d */
[----:B------:R-:W-:Y:S01]  /*755b0*/  SHF.L.U32 R16, R4, R7, RZ ;  /* 0x0000000704107219 */ /* 0x000fe200000006ff */
[----:B------:R-:W0:Y:S01]  /*755c0*/  LDC R21, c[0x0][0x638] ;  /* 0x00018e00ff157b82 */ /* 0x000e220000000800 */
[----:B------:R-:W-:-:S07]  /*755d0*/  LOP3.LUT R22, RZ, R6, RZ, 0x33, !PT ;  /* 0x00000006ff167212 */ /* 0x000fce00078e33ff */
[----:B------:R-:W0:Y:S01]  /*755e0*/  LDC R23, c[0x0][0x610] ;  /* 0x00018400ff177b82 */ /* 0x000e220000000800 */
[----:B---34-:R-:W-:Y:S05]  /*755f0*/  @!P0 BRA `(.L_x_42) ;  /* 0x0000000000288947 */ /* 0x018fea0003800000 */
[----:B------:R-:W3:Y:S02]  /*75600*/  LDC R2, c[0x0][0x64c] ;  /* 0x00019300ff027b82 */ /* 0x000ee40000000800 */
[----:B---3--:R-:W-:-:S05]  /*75610*/  IADD3 R7, P0, R13, R2, RZ ;  /* 0x000000020d077210 */ /* 0x008fca0007f1e0ff */
        /* <DEDUP_REMOVED lines=8> */
.L_x_42:
[----:B------:R-:W3:Y:S01]  /*756a0*/  LDC R4, c[0x0][0x65c] ;  /* 0x00019700ff047b82 */ /* 0x000ee20000000800 */
[----:B-1----:R-:W-:Y:S01]  /*756b0*/  SHF.R.U64 R3, R2, R20, R3 ;  /* 0x0000001402037219 */ /* 0x002fe20000001203 */
[----:B--2---:R-:W-:Y:S01]  /*756c0*/  VIADD R5, R14, 0xffffffff ;  /* 0xffffffff0e057836 */ /* 0x004fe20000000000 */
[----:B------:R-:W-:Y:S01]  /*756d0*/  LOP3.LUT R2, R11, R22, RZ, 0xc0, !PT ;  /* 0x000000160b027212 */ /* 0x000fe200078ec0ff */
[----:B------:R-:W-:Y:S02]  /*756e0*/  IMAD.MOV R12, RZ, RZ, -R12 ;  /* 0x000000ffff0c7224 */ /* 0x000fe400078e0a0c */
[----:B------:R-:W-:Y:S02]  /*756f0*/  IMAD.MOV.U32 R6, RZ, RZ, 0x1 ;  /* 0x00000001ff067424 */ /* 0x000fe400078e00ff */
[----:B------:R-:W-:Y:S01]  /*75700*/  IMAD R2, R16, R3, R2 ;  /* 0x0000000310027224 */ /* 0x000fe200078e0202 */
[----:B---3--:R-:W-:Y:S01]  /*75710*/  ISETP.NE.AND P0, PT, R4, 0x1, PT ;  /* 0x000000010400780c */ /* 0x008fe20003f05270 */
[----:B------:R-:W-:Y:S01]  /*75720*/  IMAD.MOV R4, RZ, RZ, -R3 ;  /* 0x000000ffff047224 */ /* 0x000fe200078e0a03 */
[----:B------:R-:W-:-:S11]  /*75730*/  LOP3.LUT R3, R8, R5, RZ, 0xc0, !PT ;  /* 0x0000000508037212 */ /* 0x000fd600078ec0ff */
[----:B------:R-:W-:Y:S02]  /*75740*/  @P0 IMAD R17, R15, R12, R0 ;  /* 0x0000000c0f110224 */ /* 0x000fe400078e0200 */
[----:B0-----:R-:W-:Y:S02]  /*75750*/  IMAD R0, R4, R21, R13 ;  /* 0x0000001504007224 */ /* 0x001fe400078e020d */
[----:B------:R-:W-:Y:S02]  /*75760*/  IMAD R5, R2, R23, R17 ;  /* 0x0000001702057224 */ /* 0x000fe400078e0211 */
[----:B------:R-:W-:-:S05]  /*75770*/  IMAD R0, R0, R14, R3 ;  /* 0x0000000e00007224 */ /* 0x000fca00078e0203 */
[----:B------:R-:W-:Y:S02]  /*75780*/  SEL R4, R0, R5, !P0 ;  /* 0x0000000500047207 */ /* 0x000fe40004000000 */
[----:B------:R-:W-:-:S07]  /*75790*/  SEL R5, R5, R0, !P0 ;  /* 0x0000000005057207 */ /* 0x000fce0004000000 */
.L_x_40:
[----:B------:R-:W-:-:S08]  /*757a0*/  NOP ;  /* 0x0000000000007918 */ /* 0x000fd00000000000 */
[----:B------:R-:W0:-:S00]  /*757b0*/  USETMAXREG.DEALLOC.CTAPOOL 0x18 ;  /* 0x00000018000079c8 */ /* 0x000e0000080e0500 */
[----:B------:R-:W-:-:S13]  /*757c0*/  ISETP.NE.AND P0, PT, RZ, UR6, PT ;  /* 0x00000006ff007c0c */ /* 0x000fda000bf05270 */
[----:B------:R-:W-:Y:S05]  /*757d0*/  @P0 EXIT ;  /* 0x000000000000094d */ /* 0x000fea0003800000 */
[----:B0-----:R-:W-:Y:S01]  /*757e0*/  LOP3.LUT P0, RZ, R6, 0xff, RZ, 0xc0, !PT ;  /* 0x000000ff06ff7812 */ /* 0x001fe2000780c0ff */
[----:B------:R-:W-:Y:S02]  /*757f0*/  IMAD.MOV.U32 R0, RZ, RZ, 0x1 ;  /* 0x00000001ff007424 */ /* 0x000fe400078e00ff */
[----:B------:R-:W-:-:S10]  /*75800*/  IMAD.MOV.U32 R6, RZ, RZ, RZ ;  /* 0x000000ffff067224 */ /* 0x000fd400078e00ff */
[----:B------:R-:W-:Y:S05]  /*75810*/  @!P0 BRA `(.L_x_43) ;  /* 0x0000000c004c8947 */ /* 0x000fea0003800000 */
[----:B------:R-:W0:Y:S01]  /*75820*/  LDC R0, c[0x0][0x28c] ;  /* 0x0000a300ff007b82 */ /* 0x000e220000000800 */
[----:B------:R-:W1:Y:S01]  /*75830*/  S2R R2, SR_TID.X ;  /* 0x0000000000027919 */ /* 0x000e620000002100 */
[----:B------:R-:W-:Y:S01]  /*75840*/  ULDC UR8, c[0x0][0xc] ;  /* 0x0000030000087ab9 */ /* 0x000fe20000000800 */
[----:B------:R-:W-:Y:S01]  /*75850*/  ULDC UR9, c[0x0][0x10] ;  /* 0x0000040000097ab9 */ /* 0x000fe20000000800 */
[----:B------:R-:W-:Y:S01]  /*75860*/  ULDC UR5, c[0x0][0x658] ;  /* 0x0001960000057ab9 */ /* 0x000fe20000000800 */
[----:B------:R-:W-:Y:S01]  /*75870*/  UMOV UR6, 0xffffffff ;  /* 0xffffffff00067882 */ /* 0x000fe20000000000 */
[----:B------:R-:W-:Y:S01]  /*75880*/  UMOV UR11, 0x1 ;  /* 0x00000001000b7882 */ /* 0x000fe20000000000 */
[----:B------:R-:W-:Y:S01]  /*75890*/  UIMAD.WIDE.U32 UR8, UR8, UR9, URZ ;  /* 0x00000009080872a5 */ /* 0x000fe2000f8e003f */
[----:B------:R-:W-:Y:S01]  /*758a0*/  BSSY B0, `(.L_x_43) ;  /* 0x00000ca000007945 */ /* 0x000fe20003800000 */
[----:B------:R-:W-:Y:S01]  /*758b0*/  USHF.L.U32 UR10, UR6, UR5, URZ ;  /* 0x00000005060a7299 */ /* 0x000fe2000800063f */
[----:B------:R-:W-:Y:S01]  /*758c0*/  IMAD.MOV.U32 R9, RZ, RZ, 0x1 ;  /* 0x00000001ff097424 */ /* 0x000fe200078e00ff */
[----:B------:R-:W-:Y:S01]  /*758d0*/  USHF.L.U32 UR18, UR11, UR5, URZ ;  /* 0x000000050b127299 */ /* 0x000fe2000800063f */
[----:B------:R-:W-:Y:S01]  /*758e0*/  IMAD.MOV.U32 R6, RZ, RZ, RZ ;  /* 0x000000ffff067224 */ /* 0x000fe200078e00ff */
[----:B------:R-:W-:Y:S01]  /*758f0*/  ULDC UR4, c[0x0][0x600] ;  /* 0x0001800000047ab9 */ /* 0x000fe20000000800 */
[----:B------:R-:W-:Y:S01]  /*75900*/  ULDC UR5, c[0x0][0x14] ;  /* 0x0000050000057ab9 */ /* 0x000fe20000000800 */
[----:B------:R-:W-:-:S02]  /*75910*/  ULOP3.LUT UR24, UR7, 0x2, URZ, 0xfc, !UPT ;  /* 0x0000000207187892 */ /* 0x000fc4000f8efc3f */
[----:B------:R-:W-:Y:S02]  /*75920*/  UIMAD.WIDE.U32 UR20, UR8, UR5, URZ ;  /* 0x00000005081472a5 */ /* 0x000fe4000f8e003f */
[----:B------:R-:W-:Y:S02]  /*75930*/  UIMAD UR6, UR9, UR5, URZ ;  /* 0x00000005090672a4 */ /* 0x000fe4000f8e023f */
[----:B------:R-:W-:Y:S02]  /*75940*/  UIADD3 UR4, UR4, -0x1, URZ ;  /* 0xffffffff04047890 */ /* 0x000fe4000fffe03f */
[----:B------:R-:W-:Y:S01]  /*75950*/  ULOP3.LUT UR13, URZ, UR10, URZ, 0x33, !UPT ;  /* 0x0000000a3f0d7292 */ /* 0x000fe2000f8e333f */
[----:B0-----:R-:W-:Y:S01]  /*75960*/  VIADD R0, R0, 0x7f ;  /* 0x0000007f00007836 */ /* 0x001fe20000000000 */
[----:B------:R-:W-:Y:S01]  /*75970*/  UIADD3 UR6, UR21, UR6, URZ ;  /* 0x0000000615067290 */ /* 0x000fe2000fffe03f */
[----:B------:R-:W-:-:S03]  /*75980*/  ULDC.64 UR22, c[0x0][0x198] ;  /* 0x0000660000167ab9 */ /* 0x000fc60000000a00 */
[----:B------:R-:W-:-:S04]  /*75990*/  SHF.R.S32.HI R3, RZ, 0x1f, R0 ;  /* 0x0000001fff037819 */ /* 0x000fc80000011400 */
[----:B------:R-:W-:Y:S01]  /*759a0*/  LEA.HI R3, R3, R0, RZ, 0x7 ;  /* 0x0000000003037211 */ /* 0x000fe200078f38ff */
[----:B------:R-:W-:Y:S01]  /*759b0*/  IMAD.MOV.U32 R0, RZ, RZ, 0x1 ;  /* 0x00000001ff007424 */ /* 0x000fe200078e00ff */
[C---:B-1----:R-:W-:Y:S02]  /*759c0*/  LOP3.LUT P3, RZ, R2.reuse, 0x7f, RZ, 0xc0, !PT ;  /* 0x0000007f02ff7812 */ /* 0x042fe4000786c0ff */
[----:B------:R-:W-:Y:S02]  /*759d0*/  SHF.R.S32.HI R7, RZ, 0x7, R3 ;  /* 0x00000007ff077819 */ /* 0x000fe40000011403 */
[----:B------:R-:W-:-:S03]  /*759e0*/  LOP3.LUT P0, RZ, R2, 0x1f, RZ, 0xc0, !PT ;  /* 0x0000001f02ff7812 */ /* 0x000fc6000780c0ff */
[----:B------:R-:W-:Y:S01]  /*759f0*/  VIADD R14, R7, 0x1 ;  /* 0x00000001070e7836 */ /* 0x000fe20000000000 */
[----:B------:R-:W-:-:S13]  /*75a00*/  PLOP3.LUT P0, PT, P0, P3, PT, 0x8a, 0x0 ;  /* 0x000000000000781c */ /* 0x000fda0000707172 */
.L_x_55:
[----:B------:R-:W-:-:S03]  /*75a10*/  UMOV UR5, 0xffffffff ;  /* 0xffffffff00057882 */ /* 0x000fc60000000000 */
[----:B------:R-:W-:Y:S05]  /*75a20*/  BRA.DIV UR5, `(.L_x_44) ;  /* 0x0000000e057c7947 */ /* 0x000fea000b800000 */
[----:B------:R-:W-:-:S13]  /*75a30*/  ELECT P1, URZ, PT ;  /* 0x00000000003f782f */ /* 0x000fda0003820000 */
.L_x_64:
[----:B------:R-:W0:Y:S01]  /*75a40*/  LDC R2, c[0x0][0x28c] ;  /* 0x0000a300ff027b82 */ /* 0x000e220000000800 */
[----:B------:R-:W-:Y:S01]  /*75a50*/  BSSY B1, `(.L_x_45) ;  /* 0x0000035000017945 */ /* 0x000fe20003800000 */
[----:B0-----:R-:W-:-:S13]  /*75a60*/  ISETP.LT.OR P1, PT, R2, 0x1, !P1 ;  /* 0x000000010200780c */ /* 0x001fda0004f21670 */
[----:B------:R-:W-:Y:S05]  /*75a70*/  @P1 BRA `(.L_x_46) ;  /* 0x0000000000c81947 */ /* 0x000fea0003800000 */
[----:B------:R-:W-:Y:S02]  /*75a80*/  IMAD R4, R4, 0x180, RZ ;  /* 0x0000018004047824 */ /* 0x000fe400078e02ff */
[----:B------:R-:W-:Y:S02]  /*75a90*/  IMAD R5, R5, 0x180, RZ ;  /* 0x0000018005057824 */ /* 0x000fe400078e02ff */
[----:B------:R-:W-:Y:S02]  /*75aa0*/  IMAD.MOV.U32 R13, RZ, RZ, RZ ;  /* 0x000000ffff0d7224 */ /* 0x000fe400078e00ff */
[----:B------:R-:W-:Y:S02]  /*75ab0*/  IMAD.MOV.U32 R2, RZ, RZ, R14 ;  /* 0x000000ffff027224 */ /* 0x000fe400078e000e */
[----:B------:R-:W-:Y:S02]  /*75ac0*/  IMAD.MOV.U32 R3, RZ, RZ, R0 ;  /* 0x000000ffff037224 */ /* 0x000fe400078e0000 */
[----:B------:R-:W-:-:S07]  /*75ad0*/  IMAD.MOV.U32 R8, RZ, RZ, R6 ;  /* 0x000000ffff087224 */ /* 0x000fce00078e0006 */
.L_x_50:
[----:B------:R-:W0:Y:S01]  /*75ae0*/  S2R R12, SR_CgaCtaId ;  /* 0x00000000000c7919 */ /* 0x000e220000008800 */
[----:B-1----:R-:W-:-:S04]  /*75af0*/  MOV R11, 0x400 ;  /* 0x00000400000b7802 */ /* 0x002fc80000000f00 */
[----:B0-----:R-:W-:Y:S02]  /*75b00*/  LEA R15, R12, R11, 0x18 ;  /* 0x0000000b0c0f7211 */ /* 0x001fe400078ec0ff */
[----:B------:R-:W-:Y:S01]  /*75b10*/  SHF.L.U32 R11, R3, 0x1f, RZ ;  /* 0x0000001f030b7819 */ /* 0x000fe200000006ff */
[----:B------:R-:W0:Y:S02]  /*75b20*/  @!P3 LDC R12, c[0x0][0x500] ;  /* 0x00014000ff0cbb82 */ /* 0x000e240000000800 */
[----:B------:R-:W-:-:S04]  /*75b30*/  IMAD R16, R8, 0x8, R15 ;  /* 0x0000000808107824 */ /* 0x000fc800078e020f */
[----:B------:R-:W1:Y:S02]  /*75b40*/  SYNCS.PHASECHK.TRANS64.TRYWAIT P1, [R16+URZ+0x10], R11 ;  /* 0x0000100b100075a7 */ /* 0x000e64000802017f */
[----:B-1----:R-:W-:Y:S05]  /*75b50*/  @!P1 BRA `(.L_x_47) ;  /* 0x0000000c00509947 */ /* 0x002fea0003800000 */
.L_x_65:
[----:B------:R-:W-:Y:S01]  /*75b60*/  UPRMT UR5, UR24, 0x9910, URZ ;  /* 0x0000991018057896 */ /* 0x000fe2000800003f */
[----:B0-----:R0:W-:Y:S03]  /*75b70*/  @!P3 SYNCS.ARRIVE.TRANS64 RZ, [R16+URZ], R12 ;  /* 0x0000000c10ffb9a7 */ /* 0x0011e6000800003f */
[----:B------:R-:W-:-:S06]  /*75b80*/  UISETP.NE.AND UP0, UPT, UR5, 0x2, UPT ;  /* 0x000000020500788c */ /* 0x000fcc000bf05270 */
[----:B------:R-:W-:-:S13]  /*75b90*/  PLOP3.LUT P1, PT, PT, PT, UP0, 0x80, 0x0 ;  /* 0x000000000000781c */ /* 0x000fda0003f2f008 */
[----:B0-----:R-:W-:Y:S05]  /*75ba0*/  @P1 BRA `(.L_x_48) ;  /* 0x0000000000041947 */ /* 0x001fea0003800000 */
[----:B------:R-:W-:Y:S01]  /*75bb0*/  BPT.TRAP 0x1 ;  /* 0x000000040000795c */ /* 0x000fe20000300000 */
.L_x_48:
[----:B------:R-:W-:Y:S05]  /*75bc0*/  @P0 BRA `(.L_x_49) ;  /* 0x0000000000040947 */ /* 0x000fea0003800000 */
[----:B------:R-:W-:Y:S01]  /*75bd0*/  BPT.TRAP 0x1 ;  /* 0x000000040000795c */ /* 0x000fe20000300000 */
.L_x_49:
[----:B------:R-:W-:Y:S01]  /*75be0*/  IMAD R15, R8, 0xc000, R15 ;  /* 0x0000c000080f7824 */ /* 0x000fe200078e020f */
[----:B------:R-:W-:Y:S01]  /*75bf0*/  R2UR UR9, R16 ;  /* 0x00000000100972ca */ /* 0x000fe200000e0000 */
[----:B------:R-:W-:Y:S01]  /*75c00*/  VIADD R2, R2, 0xffffffff ;  /* 0xffffffff02027836 */ /* 0x000fe20000000000 */
[----:B------:R-:W-:Y:S01]  /*75c10*/  UIADD3 UR14, UP0, UR22, 0xf0, URZ ;  /* 0x000000f0160e7890 */ /* 0x000fe2000ff1e03f */
[----:B------:R-:W-:Y:S01]  /*75c20*/  R2UR UR11, R5 ;  /* 0x00000000050b72ca */ /* 0x000fe200000e0000 */
[----:B------:R-:W-:Y:S01]  /*75c30*/  UIADD3 UR26, UP1, UR22, 0x1f0, URZ ;  /* 0x000001f0161a7890 */ /* 0x000fe2000ff3e03f */
[----:B------:R-:W-:Y:S01]  /*75c40*/  R2UR UR5, R15 ;  /* 0x000000000f0572ca */ /* 0x000fe200000e0000 */
[----:B------:R-:W-:Y:S01]  /*75c50*/  UIADD3.X UR15, URZ, UR23, URZ, UP0, !UPT ;  /* 0x000000173f0f7290 */ /* 0x000fe200087fe43f */
[C---:B------:R-:W-:Y:S01]  /*75c60*/  R2UR UR10, R13.reuse ;  /* 0x000000000d0a72ca */ /* 0x040fe200000e0000 */
[----:B------:R-:W-:Y:S01]  /*75c70*/  VIADD R8, R8, 0x1 ;  /* 0x0000000108087836 */ /* 0x000fe20000000000 */
[----:B------:R-:W-:Y:S01]  /*75c80*/  R2UR UR12, R10 ;  /* 0x000000000a0c72ca */ /* 0x000fe200000e0000 */
[----:B------:R-:W-:Y:S01]  /*75c90*/  UIADD3.X UR27, URZ, UR23, URZ, UP1, !UPT ;  /* 0x000000173f1b7290 */ /* 0x000fe20008ffe43f */
[----:B------:R-:W-:Y:S01]  /*75ca0*/  R2UR UR19, R4 ;  /* 0x00000000041372ca */ /* 0x000fe200000e0000 */
[----:B------:R-:W-:Y:S01]  /*75cb0*/  UMOV UR16, 0x0 ;  /* 0x0000000000107882 */ /* 0x000fe20000000000 */
[----:B------:R-:W-:Y:S01]  /*75cc0*/  ISETP.GT.AND P2, PT, R2, 0x1, PT ;  /* 0x000000010200780c */ /* 0x000fe20003f44270 */
[----:B------:R-:W-:Y:S01]  /*75cd0*/  UMOV UR17, 0x10000000 ;  /* 0x1000000000117882 */ /* 0x000fe20000000000 */
[----:B------:R-:W-:Y:S01]  /*75ce0*/  ISETP.NE.AND P1, PT, R8, 0x2, PT ;  /* 0x000000020800780c */ /* 0x000fe20003f25270 */
[----:B------:R-:W-:-:S02]  /*75cf0*/  VIADD R13, R13, 0x80 ;  /* 0x000000800d0d7836 */ /* 0x000fc40000000000 */
[----:B------:R-:W-:Y:S01]  /*75d00*/  UIADD3 UR8, UR5, 0x100, URZ ;  /* 0x0000010005087890 */ /* 0x000fe2000fffe03f */
[----:B------:R-:W-:Y:S01]  /*75d10*/  SEL R12, RZ, 0x1, P1 ;  /* 0x00000001ff0c7807 */ /* 0x000fe20000800000 */
[----:B------:R-:W-:Y:S01]  /*75d20*/  UIADD3 UR5, UR5, 0x18100, URZ ;  /* 0x0001810005057890 */ /* 0x000fe2000fffe03f */
[----:B------:R-:W-:Y:S02]  /*75d30*/  SEL R8, R8, RZ, P1 ;  /* 0x000000ff08087207 */ /* 0x000fe40000800000 */
[----:B------:R-:W-:-:S04]  /*75d40*/  LOP3.LUT R3, R3, R12, RZ, 0x3c, !PT ;  /* 0x0000000c03037212 */ /* 0x000fc800078e3cff */
[----:B------:R0:W-:Y:S02]  /*75d50*/  UTMALDG.3D [UR8], [UR14], desc[UR16] ;  /* 0x000010080e0075b4 */ /* 0x0001e40008011000 */
[----:B0-----:R-:W-:Y:S01]  /*75d60*/  UMOV UR8, UR5 ;  /* 0x0000000500087c82 */ /* 0x001fe20008000000 */
[----:B------:R-:W-:Y:S02]  /*75d70*/  UMOV UR11, UR19 ;  /* 0x00000013000b7c82 */ /* 0x000fe40008000000 */
[----:B------:R0:W-:Y:S02]  /*75d80*/  UTMALDG.3D [UR8], [UR26], desc[UR16] ;  /* 0x000010081a0075b4 */ /* 0x0001e40008011000 */
[----:B0-----:R-:W-:Y:S05]  /*75d90*/  @P2 BRA `(.L_x_50) ;  /* 0xfffffffc00502947 */ /* 0x001fea000383ffff */
.L_x_46:
[----:B------:R-:W-:Y:S05]  /*75da0*/  BSYNC B1 ;  /* 0x0000000000017941 */ /* 0x000fea0003800000 */
.L_x_45:
[----:B-1----:R-:W2:Y:S01]  /*75db0*/  LDL.LU R16, [R1+0xe90] ;  /* 0x000e900001107983 */ /* 0x002ea20000300800 */
[----:B------:R-:W-:Y:S01]  /*75dc0*/  LOP3.LUT P4, RZ, R9, 0xff, RZ, 0xc0, !PT ;  /* 0x000000ff09ff7812 */ /* 0x000fe2000788c0ff */
[----:B------:R-:W-:Y:S01]  /*75dd0*/  IMAD.IADD R6, R7, 0x1, R6 ;  /* 0x0000000107067824 */ /* 0x000fe200078e0206 */
[----:B------:R-:W-:Y:S01]  /*75de0*/  ULDC.64 UR8, c[0x0][0x650] ;  /* 0x0001940000087ab9 */ /* 0x000fe20000000a00 */
[----:B------:R-:W3:Y:S01]  /*75df0*/  LDL.LU R15, [R1+0xe94] ;  /* 0x000e9400010f7983 */ /* 0x000ee20000300800 */
[----:B------:R-:W-:Y:S01]  /*75e00*/  BSSY B1, `(.L_x_51) ;  /* 0x0000071000017945 */ /* 0x000fe20003800000 */
[----:B------:R-:W-:Y:S01]  /*75e10*/  IMAD.MOV.U32 R5, RZ, RZ, -0x1 ;  /* 0xffffffffff057424 */ /* 0x000fe200078e00ff */
[----:B------:R-:W-:Y:S01]  /*75e20*/  SHF.R.U32.HI R2, RZ, 0x1, R6 ;  /* 0x00000001ff027819 */ /* 0x000fe20000011606 */
[----:B------:R-:W-:Y:S01]  /*75e30*/  IMAD.MOV.U32 R4, RZ, RZ, -0x1 ;  /* 0xffffffffff047424 */ /* 0x000fe200078e00ff */
[----:B------:R-:W-:Y:S01]  /*75e40*/  ISETP.GT.U32.AND P1, PT, R6, 0x1, PT ;  /* 0x000000010600780c */ /* 0x000fe20003f24070 */
[----:B------:R-:W-:Y:S01]  /*75e50*/  IMAD.MOV.U32 R10, RZ, RZ, -0x1 ;  /* 0xffffffffff0a7424 */ /* 0x000fe200078e00ff */
[----:B------:R-:W-:-:S02]  /*75e60*/  LOP3.LUT R2, R2, 0x1, RZ, 0xc0, !PT ;  /* 0x0000000102027812 */ /* 0x000fc400078ec0ff */
[C---:B------:R-:W-:Y:S01]  /*75e70*/  ISETP.LT.U32.AND P1, PT, R7.reuse, 0x2, P1 ;  /* 0x000000020700780c */ /* 0x040fe20000f21070 */
[----:B------:R-:W0:Y:S01]  /*75e80*/  @P4 S2R R3, SR_CgaCtaId ;  /* 0x0000000000034919 */ /* 0x000e220000008800 */
[----:B------:R-:W-:Y:S02]  /*75e90*/  ISETP.NE.U32.AND P2, PT, R2, 0x1, PT ;  /* 0x000000010200780c */ /* 0x000fe40003f45070 */
[----:B------:R-:W-:Y:S02]  /*75ea0*/  @P4 MOV R2, 0x400 ;  /* 0x0000040000024802 */ /* 0x000fe40000000f00 */
[----:B------:R-:W-:Y:S02]  /*75eb0*/  ISETP.GT.U32.AND P2, PT, R7, 0x1, !P2 ;  /* 0x000000010700780c */ /* 0x000fe40005744070 */
[----:B------:R-:W-:Y:S02]  /*75ec0*/  LOP3.LUT R6, R6, 0x1, RZ, 0xc0, !PT ;  /* 0x0000000106067812 */ /* 0x000fe400078ec0ff */
[----:B------:R-:W-:-:S02]  /*75ed0*/  PRMT R9, RZ, 0x7610, R9 ;  /* 0x00007610ff097816 */ /* 0x000fc40000000009 */
[----:B0-----:R-:W-:Y:S02]  /*75ee0*/  @P4 LEA R2, R3, R2, 0x18 ;  /* 0x0000000203024211 */ /* 0x001fe400078ec0ff */
[----:B------:R-:W-:Y:S02]  /*75ef0*/  SEL R3, RZ, 0x1, !P1 ;  /* 0x00000001ff037807 */ /* 0x000fe40004800000 */
[----:B------:R0:W-:Y:S02]  /*75f00*/  @P4 SYNCS.ARRIVE.TRANS64.A1T0 RZ, [R2+URZ+0x38], RZ ;  /* 0x000038ff02ff49a7 */ /* 0x0001e4000810003f */
[----:B0-----:R-:W-:-:S04]  /*75f10*/  SEL R2, RZ, 0x1, !P2 ;  /* 0x00000001ff027807 */ /* 0x001fc80005000000 */
[----:B------:R-:W-:Y:S02]  /*75f20*/  LOP3.LUT R0, R2, R0, R3, 0x96, !PT ;  /* 0x0000000002007212 */ /* 0x000fe400078e9603 */
[----:B------:R-:W-:Y:S02]  /*75f30*/  PRMT R2, RZ, 0x7610, R2 ;  /* 0x00007610ff027816 */ /* 0x000fe40000000002 */
[----:B---3--:R-:W-:-:S04]  /*75f40*/  IADD3 R15, P1, R15, UR20, RZ ;  /* 0x000000140f0f7c10 */ /* 0x008fc8000ff3e0ff */
[----:B--2---:R-:W-:Y:S01]  /*75f50*/  IADD3.X R16, R16, UR6, RZ, P1, !PT ;  /* 0x0000000610107c10 */ /* 0x004fe20008ffe4ff */
[----:B------:R0:W-:Y:S01]  /*75f60*/  STL [R1+0xe94], R15 ;  /* 0x000e940f01007387 */ /* 0x0001e20000100800 */
[----:B------:R-:W-:-:S03]  /*75f70*/  ISETP.GE.U32.AND P1, PT, R15, UR8, PT ;  /* 0x000000080f007c0c */ /* 0x000fc6000bf26070 */
[----:B------:R0:W-:Y:S01]  /*75f80*/  STL [R1+0xe90], R16 ;  /* 0x000e901001007387 */ /* 0x0001e20000100800 */
[----:B------:R-:W-:-:S13]  /*75f90*/  ISETP.GE.U32.AND.EX P1, PT, R16, UR9, PT, P1 ;  /* 0x0000000910007c0c */ /* 0x000fda000bf26110 */
[----:B0-----:R-:W-:Y:S05]  /*75fa0*/  @P1 BRA `(.L_x_52) ;  /* 0x0000000400581947 */ /* 0x001fea0003800000 */
[----:B------:R-:W0:Y:S01]  /*75fb0*/  S2R R8, SR_CTAID.X ;  /* 0x0000000000087919 */ /* 0x000e220000002500 */
[----:B------:R-:W1:Y:S01]  /*75fc0*/  LDC R11, c[0x0][0x65c] ;  /* 0x00019700ff0b7b82 */ /* 0x000e620000000800 */
[----:B------:R-:W-:Y:S01]  /*75fd0*/  ULDC UR5, c[0x0][0x150] ;  /* 0x0000540000057ab9 */ /* 0x000fe20000000800 */
[----:B------:R-:W-:Y:S01]  /*75fe0*/  ULDC.64 UR8, c[0x0][0x628] ;  /* 0x00018a0000087ab9 */ /* 0x000fe20000000a00 */
[----:B------:R-:W2:Y:S01]  /*75ff0*/  S2R R5, SR_CTAID.Y ;  /* 0x0000000000057919 */ /* 0x000ea20000002600 */
[----:B------:R-:W-:Y:S01]  /*76000*/  ISETP.NE.U32.AND P1, PT, RZ, UR8, PT ;  /* 0x00000008ff007c0c */ /* 0x000fe2000bf25070 */
[----:B------:R-:W-:-:S03]  /*76010*/  ULDC UR10, c[0x0][0x630] ;  /* 0x00018c00000a7ab9 */ /* 0x000fc60000000800 */
[----:B------:R-:W3:Y:S01]  /*76020*/  LDC R3, c[0x0][0x144] ;  /* 0x00005100ff037b82 */ /* 0x000ee20000000800 */
[----:B------:R-:W-:-:S07]  /*76030*/  ISETP.NE.AND.EX P1, PT, RZ, UR9, PT, P1 ;  /* 0x00000009ff007c0c */ /* 0x000fce000bf25310 */
[----:B------:R-:W4:Y:S01]  /*76040*/  LDC R12, c[0x0][0x148] ;  /* 0x00005200ff0c7b82 */ /* 0x000f220000000800 */
[----:B-1----:R-:W-:Y:S02]  /*76050*/  ISETP.NE.AND P5, PT, R11, 0x1, PT ;  /* 0x000000010b00780c */ /* 0x002fe40003fa5270 */
[----:B0-----:R-:W-:Y:S02]  /*76060*/  I2FP.F32.U32 R2, R8 ;  /* 0x0000000800027245 */ /* 0x001fe40000201000 */
[----:B--2---:R-:W-:-:S03]  /*76070*/  I2FP.F32.U32 R4, R5 ;  /* 0x0000000500047245 */ /* 0x004fc60000201000 */
[----:B------:R-:W-:Y:S01]  /*76080*/  FMUL R2, R2, UR5 ;  /* 0x0000000502027c20 */ /* 0x000fe20008400000 */
[----:B------:R-:W-:Y:S02]  /*76090*/  ULDC UR5, c[0x0][0x154] ;  /* 0x0000550000057ab9 */ /* 0x000fe40000000800 */
[----:B------:R-:W-:-:S03]  /*760a0*/  FMUL R10, R4, UR5 ;  /* 0x00000005040a7c20 */ /* 0x000fc60008400000 */
[----:B------:R-:W0:Y:S08]  /*760b0*/  F2I.U32.TRUNC.NTZ R2, R2 ;  /* 0x0000000200027305 */ /* 0x000e30000020f000 */
[----:B------:R-:W1:Y:S01]  /*760c0*/  F2I.U32.TRUNC.NTZ R10, R10 ;  /* 0x0000000a000a7305 */ /* 0x000e62000020f000 */
[----:B0-----:R-:W-:Y:S02]  /*760d0*/  IMAD.MOV R4, RZ, RZ, -R2 ;  /* 0x000000ffff047224 */ /* 0x001fe400078e0a02 */
[----:B------:R-:W-:-:S02]  /*760e0*/  IMAD.MOV.U32 R2, RZ, RZ, R15 ;  /* 0x000000ffff027224 */ /* 0x000fc400078e000f */
[----:B---3--:R-:W-:Y:S02]  /*760f0*/  IMAD R8, R3, R4, R8 ;  /* 0x0000000403087224 */ /* 0x008fe400078e0208 */
[----:B-1----:R-:W-:-:S04]  /*76100*/  IMAD.MOV R3, RZ, RZ, -R10 ;  /* 0x000000ffff037224 */ /* 0x002fc800078e0a0a */
[----:B----4-:R-:W-:Y:S02]  /*76110*/  @P5 IMAD R8, R12, R3, R5 ;  /* 0x000000030c085224 */ /* 0x010fe400078e0205 */
[----:B------:R-:W-:Y:S01]  /*76120*/  IMAD.MOV.U32 R3, RZ, RZ, R16 ;  /* 0x000000ffff037224 */ /* 0x000fe200078e0010 */
[----:B------:R-:W-:Y:S06]  /*76130*/  @!P1 BRA `(.L_x_53) ;  /* 0x0000000000289947 */ /* 0x000fec0003800000 */
[----:B------:R-:W-:Y:S02]  /*76140*/  ULDC UR5, c[0x0][0x634] ;  /* 0x00018d0000057ab9 */ /* 0x000fe40000000800 */
[----:B------:R-:W-:-:S05]  /*76150*/  IADD3 R3, P1, R15, UR5, RZ ;  /* 0x000000050f037c10 */ /* 0x000fca000ff3e0ff */
[----:B------:R-:W-:-:S04]  /*76160*/  IMAD.X R11, RZ, RZ, R16, P1 ;  /* 0x000000ffff0b7224 */ /* 0x000fc800008e0610 */
[----:B------:R-:W-:-:S04]  /*76170*/  IMAD.WIDE.U32 R4, R11, UR8, RZ ;  /* 0x000000080b047c25 */ /* 0x000fc8000f8e00ff */
[----:B------:R-:W-:-:S04]  /*76180*/  IMAD.WIDE.U32 R4, P1, R3, UR9, R4 ;  /* 0x0000000903047c25 */ /* 0x000fc8000f820004 */
[----:B------:R-:W-:-:S04]  /*76190*/  IMAD.WIDE.U32 R2, R3, UR8, RZ ;  /* 0x0000000803027c25 */ /* 0x000fc8000f8e00ff */
[----:B------:R-:W-:Y:S01]  /*761a0*/  IMAD.MOV.U32 R2, RZ, RZ, R5 ;  /* 0x000000ffff027224 */ /* 0x000fe200078e0005 */
[----:B------:R-:W-:Y:S01]  /*761b0*/  IADD3 RZ, P2, R3, R4, RZ ;  /* 0x0000000403ff7210 */ /* 0x000fe20007f5e0ff */
[----:B------:R-:W-:-:S04]  /*761c0*/  IMAD.X R3, RZ, RZ, RZ, P1 ;  /* 0x000000ffff037224 */ /* 0x000fc800008e06ff */
[----:B------:R-:W-:-:S08]  /*761d0*/  IMAD.WIDE.U32.X R2, R11, UR9, R2, P2 ;  /* 0x000000090b027c25 */ /* 0x000fd000090e0402 */
.L_x_53:
[--C-:B------:R-:W-:Y:S01]  /*761e0*/  SHF.R.U64 R10, R2, UR10, R3.reuse ;  /* 0x0000000a020a7c19 */ /* 0x100fe20008001203 */
[----:B------:R-:W-:Y:S01]  /*761f0*/  ULDC.64 UR8, c[0x0][0x620] ;  /* 0x0001880000087ab9 */ /* 0x000fe20000000a00 */
[----:B------:R-:W-:Y:S01]  /*76200*/  SHF.R.U32.HI R2, RZ, UR10, R3 ;  /* 0x0000000aff027c19 */ /* 0x000fe20008011603 */
[----:B------:R-:W-:Y:S01]  /*76210*/  IMAD.MOV.U32 R3, RZ, RZ, R16 ;  /* 0x000000ffff037224 */ /* 0x000fe200078e0010 */
[----:B------:R-:W-:Y:S01]  /*76220*/  IADD3 R11, P1, RZ, -R10, RZ ;  /* 0x8000000aff0b7210 */ /* 0x000fe20007f3e0ff */
[----:B------:R-:W-:-:S04]  /*76230*/  ULDC UR5, c[0x0][0x618] ;  /* 0x0001860000057ab9 */ /* 0x000fc80000000800 */
[----:B------:R-:W-:-:S04]  /*76240*/  IMAD.X R2, RZ, RZ, ~R2, P1 ;  /* 0x000000ffff027224 */ /* 0x000fc800008e0e02 */
[----:B------:R-:W-:-:S04]  /*76250*/  IMAD R2, R2, UR8, RZ ;  /* 0x0000000802027c24 */ /* 0x000fc8000f8e02ff */
[----:B------:R-:W-:Y:S02]  /*76260*/  IMAD R5, R11, UR9, R2 ;  /* 0x000000090b057c24 */ /* 0x000fe4000f8e0202 */
[----:B------:R-:W-:-:S04]  /*76270*/  IMAD.MOV.U32 R2, RZ, RZ, R15 ;  /* 0x000000ffff027224 */ /* 0x000fc800078e000f */
[----:B------:R-:W-:Y:S01]  /*76280*/  IMAD.WIDE.U32 R2, R11, UR8, R2 ;  /* 0x000000080b027c25 */ /* 0x000fe2000f8e0002 */
[----:B------:R-:W-:Y:S02]  /*76290*/  ULDC.64 UR8, c[0x0][0x640] ;  /* 0x0001900000087ab9 */ /* 0x000fe40000000a00 */
[----:B------:R-:W-:Y:S01]  /*762a0*/  ISETP.NE.U32.AND P1, PT, RZ, UR8, PT ;  /* 0x00000008ff007c0c */ /* 0x000fe2000bf25070 */
[----:B------:R-:W-:-:S03]  /*762b0*/  IMAD.IADD R3, R3, 0x1, R5 ;  /* 0x0000000103037824 */ /* 0x000fc600078e0205 */
[----:B------:R-:W-:Y:S02]  /*762c0*/  ISETP.NE.AND.EX P1, PT, RZ, UR9, PT, P1 ;  /* 0x00000009ff007c0c */ /* 0x000fe4000bf25310 */
[--C-:B------:R-:W-:Y:S02]  /*762d0*/  SHF.R.U64 R11, R2, UR5, R3.reuse ;  /* 0x00000005020b7c19 */ /* 0x100fe40008001203 */
[----:B------:R-:W-:Y:S01]  /*762e0*/  SHF.R.U32.HI R2, RZ, UR5, R3 ;  /* 0x00000005ff027c19 */ /* 0x000fe20008011603 */
[----:B------:R-:W-:-:S03]  /*762f0*/  ULDC UR5, c[0x0][0x608] ;  /* 0x0001820000057ab9 */ /* 0x000fc60000000800 */
[--C-:B------:R-:W-:Y:S02]  /*76300*/  SHF.R.U64 R12, R11, UR5, R2.reuse ;  /* 0x000000050b0c7c19 */ /* 0x100fe40008001202 */
[----:B------:R-:W-:Y:S01]  /*76310*/  SHF.R.U32.HI R3, RZ, UR5, R2 ;  /* 0x00000005ff037c19 */ /* 0x000fe20008011602 */
[----:B------:R-:W-:-:S03]  /*76320*/  ULDC UR5, c[0x0][0x658] ;  /* 0x0001960000057ab9 */ /* 0x000fc60000000800 */
[--C-:B------:R-:W-:Y:S02]  /*76330*/  SHF.R.U64 R13, R12, UR5, R3.reuse ;  /* 0x000000050c0d7c19 */ /* 0x100fe40008001203 */
[----:B------:R-:W-:-:S03]  /*76340*/  SHF.R.U32.HI R15, RZ, UR5, R3 ;  /* 0x00000005ff0f7c19 */ /* 0x000fc60008011603 */
[----:B------:R-:W-:Y:S02]  /*76350*/  IMAD.MOV.U32 R2, RZ, RZ, R13 ;  /* 0x000000ffff027224 */ /* 0x000fe400078e000d */
        /* <DEDUP_REMOVED lines=12> */
.L_x_54:
[----:B------:R-:W-:Y:S01]  /*76420*/  ULDC UR5, c[0x0][0x648] ;  /* 0x0001920000057ab9 */ /* 0x000fe20000000800 */
[----:B------:R-:W-:Y:S02]  /*76430*/  LOP3.LUT R12, R12, UR13, RZ, 0xc0, !PT ;  /* 0x0000000d0c0c7c12 */ /* 0x000fe4000f8ec0ff */
[----:B------:R-:W-:Y:S01]  /*76440*/  SHF.R.U64 R3, R2, UR5, R3 ;  /* 0x0000000502037c19 */ /* 0x000fe20008001203 */
[----:B------:R-:W-:-:S04]  /*76450*/  ULDC UR5, c[0x0][0x638] ;  /* 0x00018e0000057ab9 */ /* 0x000fc80000000800 */
[----:B------:R-:W-:Y:S02]  /*76460*/  IMAD.MOV R2, RZ, RZ, -R3 ;  /* 0x000000ffff027224 */ /* 0x000fe400078e0a03 */
[----:B------:R-:W-:Y:S02]  /*76470*/  IMAD R5, R3, UR18, R12 ;  /* 0x0000001203057c24 */ /* 0x000fe4000f8e020c */
[----:B------:R-:W-:Y:S01]  /*76480*/  IMAD R13, R2, UR5, R13 ;  /* 0x00000005020d7c24 */ /* 0x000fe2000f8e020d */
[----:B------:R-:W-:Y:S01]  /*76490*/  ULDC UR5, c[0x0][0x610] ;  /* 0x0001840000057ab9 */ /* 0x000fe20000000800 */
[----:B------:R-:W-:Y:S01]  /*764a0*/  LOP3.LUT R2, R11, UR4, RZ, 0xc0, !PT ;  /* 0x000000040b027c12 */ /* 0x000fe2000f8ec0ff */
[----:B------:R-:W-:Y:S01]  /*764b0*/  IMAD R8, R5, UR5, R8 ;  /* 0x0000000505087c24 */ /* 0x000fe2000f8e0208 */
[----:B------:R-:W-:-:S03]  /*764c0*/  ULDC UR5, c[0x0][0x600] ;  /* 0x0001800000057ab9 */ /* 0x000fc60000000800 */
[----:B------:R-:W-:Y:S02]  /*764d0*/  IMAD R13, R13, UR5, R2 ;  /* 0x000000050d0d7c24 */ /* 0x000fe4000f8e0202 */
[----:B------:R-:W-:-:S03]  /*764e0*/  IMAD.MOV.U32 R2, RZ, RZ, 0x1 ;  /* 0x00000001ff027424 */ /* 0x000fc600078e00ff */
[----:B------:R-:W-:Y:S02]  /*764f0*/  SEL R4, R13, R8, !P5 ;  /* 0x000000080d047207 */ /* 0x000fe40006800000 */
[----:B------:R-:W-:-:S07]  /*76500*/  SEL R5, R8, R13, !P5 ;  /* 0x0000000d08057207 */ /* 0x000fce0006800000 */
.L_x_52:
[----:B------:R-:W-:Y:S05]  /*76510*/  BSYNC B1 ;  /* 0x0000000000017941 */ /* 0x000fea0003800000 */
.L_x_51:
[----:B------:R-:W-:-:S13]  /*76520*/  LOP3.LUT P1, RZ, R2, 0xff, RZ, 0xc0, !PT ;  /* 0x000000ff02ff7812 */ /* 0x000fda000782c0ff */
[----:B------:R-:W-:Y:S05]  /*76530*/  @P1 BRA `(.L_x_55) ;  /* 0xfffffff400341947 */ /* 0x000fea000383ffff */
[----:B------:R-:W-:Y:S05]  /*76540*/  BSYNC B0 ;  /* 0x0000000000007941 */ /* 0x000fea0003800000 */
.L_x_43:
[----:B------:R-:W-:-:S03]  /*76550*/  UMOV UR5, 0xffffffff ;  /* 0xffffffff00057882 */ /* 0x000fc60000000000 */
[----:B------:R-:W-:Y:S05]  /*76560*/  BRA.DIV UR5, `(.L_x_56) ;  /* 0x0000000205e07947 */ /* 0x000fea000b800000 */
[----:B------:R-:W-:-:S13]  /*76570*/  ELECT P0, URZ, PT ;  /* 0x00000000003f782f */ /* 0x000fda0003800000 */
.L_x_68:
[----:B------:R-:W-:Y:S04]  /*76580*/  BSSY B0, `(.L_x_57) ;  /* 0x000001a000007945 */ /* 0x000fe80003800000 */
[----:B------:R-:W-:Y:S05]  /*76590*/  @!P0 BRA `(.L_x_58) ;  /* 0x0000000000608947 */ /* 0x000fea0003800000 */
[----:B------:R-:W-:-:S04]  /*765a0*/  ULOP3.LUT UR5, UR7, 0x2, URZ, 0xfc, !UPT ;  /* 0x0000000207057892 */ /* 0x000fc8000f8efc3f */
[----:B------:R-:W-:-:S06]  /*765b0*/  UISETP.NE.AND UP0, UPT, UR5, 0x3, UPT ;  /* 0x000000030500788c */ /* 0x000fcc000bf05270 */
[----:B------:R-:W-:-:S13]  /*765c0*/  PLOP3.LUT P0, PT, PT, PT, UP0, 0x80, 0x0 ;  /* 0x000000000000781c */ /* 0x000fda0003f0f008 */
[----:B------:R-:W-:Y:S05]  /*765d0*/  @!P0 BRA `(.L_x_59) ;  /* 0x0000000000048947 */ /* 0x000fea0003800000 */
[----:B------:R-:W-:Y:S01]  /*765e0*/  BPT.TRAP 0x1 ;  /* 0x000000040000795c */ /* 0x000fe20000300000 */
.L_x_59:
[----:B------:R-:W0:Y:S01]  /*765f0*/  S2R R3, SR_CgaCtaId ;  /* 0x0000000000037919 */ /* 0x000e220000008800 */
[----:B------:R-:W-:-:S04]  /*76600*/  MOV R2, 0x400 ;  /* 0x0000040000027802 */ /* 0x000fc80000000f00 */
[----:B0-----:R-:W-:Y:S02]  /*76610*/  LEA R3, R3, R2, 0x18 ;  /* 0x0000000203037211 */ /* 0x001fe400078ec0ff */
[----:B------:R-:W-:-:S03]  /*76620*/  SHF.L.U32 R2, R0, 0x1f, RZ ;  /* 0x0000001f00027819 */ /* 0x000fc600000006ff */
[----:B------:R-:W-:-:S04]  /*76630*/  VIADD R3, R3, 0x10 ;  /* 0x0000001003037836 */ /* 0x000fc80000000000 */
[----:B------:R-:W-:-:S04]  /*76640*/  IMAD R5, R6, 0x8, R3 ;  /* 0x0000000806057824 */ /* 0x000fc800078e0203 */
[----:B------:R-:W0:Y:S02]  /*76650*/  SYNCS.PHASECHK.TRANS64.TRYWAIT P0, [R5+URZ], R2 ;  /* 0x00000002050075a7 */ /* 0x000e24000800017f */
[----:B0-----:R-:W-:Y:S05]  /*76660*/  @!P0 BRA `(.L_x_60) ;  /* 0x0000000000c48947 */ /* 0x001fea0003800000 */
.L_x_69:
[----:B------:R-:W-:-:S05]  /*76670*/  VIADD R6, R6, 0x1 ;  /* 0x0000000106067836 */ /* 0x000fca0000000000 */
[----:B------:R-:W-:-:S04]  /*76680*/  ISETP.NE.AND P0, PT, R6, 0x2, PT ;  /* 0x000000020600780c */ /* 0x000fc80003f05270 */
[----:B0-----:R-:W-:Y:S02]  /*76690*/  SEL R5, RZ, 0x1, P0 ;  /* 0x00000001ff057807 */ /* 0x001fe40000000000 */
[----:B------:R-:W-:Y:S02]  /*766a0*/  SEL R6, R6, RZ, P0 ;  /* 0x000000ff06067207 */ /* 0x000fe40000000000 */
[----:B------:R-:W-:-:S03]  /*766b0*/  LOP3.LUT R0, R0, R5, RZ, 0x3c, !PT ;  /* 0x0000000500007212 */ /* 0x000fc600078e3cff */
[----:B------:R-:W-:Y:S01]  /*766c0*/  IMAD R3, R6, 0x8, R3 ;  /* 0x0000000806037824 */ /* 0x000fe200078e0203 */
[----:B------:R-:W-:-:S07]  /*766d0*/  SHF.L.U32 R0, R0, 0x1f, RZ ;  /* 0x0000001f00007819 */ /* 0x000fce00000006ff */
.L_x_61:
[----:B0-----:R0:W1:Y:S02]  /*766e0*/  SYNCS.PHASECHK.TRANS64.TRYWAIT P0, [R3+URZ], R0 ;  /* 0x00000000030075a7 */ /* 0x001064000800017f */
[----:B-1----:R-:W-:Y:S05]  /*766f0*/  @!P0 NANOSLEEP.SYNCS 0x989680 ;  /* 0x009896800000895d */ /* 0x002fea0003900000 */
[----:B------:R-:W1:Y:S02]  /*76700*/  @!P0 SYNCS.PHASECHK.TRANS64 P0, [R3+URZ], R0 ;  /* 0x00000000030085a7 */ /* 0x000e64000800007f */
[----:B-1----:R-:W-:Y:S05]  /*76710*/  @!P0 BRA `(.L_x_61) ;  /* 0xfffffffc00f08947 */ /* 0x002fea000383ffff */
.L_x_58:
[----:B------:R-:W-:Y:S05]  /*76720*/  BSYNC B0 ;  /* 0x0000000000007941 */ /* 0x000fea0003800000 */
.L_x_57:
[----:B------:R-:W-:Y:S05]  /*76730*/  EXIT ;  /* 0x000000000000794d */ /* 0x000fea0003800000 */
.L_x_17:
[----:B--2---:R-:W-:-:S04]  /*76740*/  IMAD.U32 R16, RZ, RZ, UR9 ;  /* 0x00000009ff107e24 */ /* 0x004fc8000f8e00ff */
[----:B------:R2:W4:Y:S03]  /*76750*/  SYNCS.PHASECHK.TRANS64.TRYWAIT P0, [R16+URZ], R15 ;  /* 0x0000000f100075a7 */ /* 0x000526000800017f */
[----:B----4-:R-:W-:Y:S05]  /*76760*/  @!P0 NANOSLEEP.SYNCS 0x989680 ;  /* 0x009896800000895d */ /* 0x010fea0003900000 */
[----:B------:R-:W4:Y:S02]  /*76770*/  @!P0 SYNCS.PHASECHK.TRANS64 P0, [R16+URZ], R15 ;  /* 0x0000000f100085a7 */ /* 0x000f24000800007f */
[----:B----4-:R-:W-:Y:S05]  /*76780*/  @!P0 BRA `(.L_x_17) ;  /* 0xfffffffc00ec8947 */ /* 0x010fea000383ffff */
[----:B------:R-:W-:Y:S05]  /*76790*/  BRA `(.L_x_16) ;  /* 0xfffff8ec00107947 */ /* 0x000fea000383ffff */
.L_x_23:
[----:B-----5:R2:W-:Y:S02]  /*767a0*/  STL [R1+0xe9c], R0 ;  /* 0x000e9c0001007387 */ /* 0x0205e40000100800 */
[----:B--2---:R-:W-:-:S04]  /*767b0*/  IMAD.U32 R0, RZ, RZ, UR18 ;  /* 0x00000012ff007e24 */ /* 0x004fc8000f8e00ff */
[----:B------:R2:W3:Y:S03]  /*767c0*/  SYNCS.PHASECHK.TRANS64.TRYWAIT P0, [R0+URZ], R15 ;  /* 0x0000000f000075a7 */ /* 0x0004e6000800017f */
[----:B---3--:R-:W-:Y:S05]  /*767d0*/  @!P0 NANOSLEEP.SYNCS 0x989680 ;  /* 0x009896800000895d */ /* 0x008fea0003900000 */
[----:B------:R2:W3:Y:S02]  /*767e0*/  @!P0 SYNCS.PHASECHK.TRANS64 P0, [R0+URZ], R15 ;  /* 0x0000000f000085a7 */ /* 0x0004e4000800007f */
[----:B--2---:R2:W5:Y:S02]  /*767f0*/  LDL.LU R0, [R1+0xe9c] ;  /* 0x000e9c0001007983 */ /* 0x0045640000300800 */
[----:B--23--:R-:W-:Y:S05]  /*76800*/  @!P0 BRA `(.L_x_23) ;  /* 0xfffffffc00e48947 */ /* 0x00cfea000383ffff */
[----:B------:R-:W-:Y:S05]  /*76810*/  BRA `(.L_x_22) ;  /* 0xfffffa0c008c7947 */ /* 0x000fea000383ffff */
.L_x_44:
[----:B------:R-:W-:Y:S01]  /*76820*/  BSSY B1, `(.L_x_62) ;  /* 0x0000006000017945 */ /* 0x000fe20003800000 */
[----:B------:R-:W-:-:S07]  /*76830*/  IMAD.MOV.U32 R2, RZ, RZ, -0x1 ;  /* 0xffffffffff027424 */ /* 0x000fce00078e00ff */
[----:B------:R-:W-:Y:S05]  /*76840*/  WARPSYNC.COLLECTIVE R2, `(.L_x_63) ;  /* 0x00000000020c7348 */ /* 0x000fea0003c00000 */
[----:B------:R-:W-:Y:S02]  /*76850*/  ELECT P1, UR62, PT ;  /* 0x00000000003e782f */ /* 0x000fe40003820000 */
[----:B------:R-:W-:Y:S01]  /*76860*/  MOV R2, UR62 ;  /* 0x0000003e00027c02 */ /* 0x000fe20008000f00 */
[----:B------:R-:W-:Y:S10]  /*76870*/  ENDCOLLECTIVE ;  /* 0x000000000000791b */ /* 0x000ff40003800000 */
.L_x_63:
[----:B------:R-:W-:Y:S05]  /*76880*/  BSYNC B1 ;  /* 0x0000000000017941 */ /* 0x000fea0003800000 */
.L_x_62:
[----:B------:R-:W-:Y:S05]  /*76890*/  BRA `(.L_x_64) ;  /* 0xfffffff000687947 */ /* 0x000fea000383ffff */
.L_x_47:
[----:B-1----:R1:W2:Y:S02]  /*768a0*/  SYNCS.PHASECHK.TRANS64.TRYWAIT P1, [R16+URZ+0x10], R11 ;  /* 0x0000100b100075a7 */ /* 0x0022a4000802017f */
[----:B--2---:R-:W-:Y:S05]  /*768b0*/  @!P1 NANOSLEEP.SYNCS 0x989680 ;  /* 0x009896800000995d */ /* 0x004fea0003900000 */
[----:B------:R-:W2:Y:S02]  /*768c0*/  @!P1 SYNCS.PHASECHK.TRANS64 P1, [R16+URZ+0x10], R11 ;  /* 0x0000100b100095a7 */ /* 0x000ea4000802007f */
[----:B--2---:R-:W-:Y:S05]  /*768d0*/  @!P1 BRA `(.L_x_47) ;  /* 0xfffffffc00f09947 */ /* 0x004fea000383ffff */
[----:B------:R-:W-:Y:S05]  /*768e0*/  BRA `(.L_x_65) ;  /* 0xfffffff0009c7947 */ /* 0x000fea000383ffff */
.L_x_56:
[----:B------:R-:W-:Y:S01]  /*768f0*/  BSSY B0, `(.L_x_66) ;  /* 0x0000006000007945 */ /* 0x000fe20003800000 */
[----:B------:R-:W-:-:S07]  /*76900*/  IMAD.MOV.U32 R2, RZ, RZ, -0x1 ;  /* 0xffffffffff027424 */ /* 0x000fce00078e00ff */
[----:B------:R-:W-:Y:S05]  /*76910*/  WARPSYNC.COLLECTIVE R2, `(.L_x_67) ;  /* 0x00000000020c7348 */ /* 0x000fea0003c00000 */
[----:B------:R-:W-:Y:S02]  /*76920*/  ELECT P1, UR62, PT ;  /* 0x00000000003e782f */ /* 0x000fe40003820000 */
[----:B------:R-:W-:Y:S01]  /*76930*/  MOV R2, UR62 ;  /* 0x0000003e00027c02 */ /* 0x000fe20008000f00 */
[----:B------:R-:W-:Y:S10]  /*76940*/  ENDCOLLECTIVE ;  /* 0x000000000000791b */ /* 0x000ff40003800000 */
.L_x_67:
[----:B------:R-:W-:Y:S05]  /*76950*/  BSYNC B0 ;  /* 0x0000000000007941 */ /* 0x000fea0003800000 */
.L_x_66:
[----:B------:R-:W-:Y:S01]  /*76960*/  PLOP3.LUT P0, PT, P1, PT, PT, 0x80, 0x0 ;  /* 0x000000000000781c */ /* 0x000fe20000f0f070 */
[----:B------:R-:W-:-:S12]  /*76970*/  BRA `(.L_x_68) ;  /* 0xfffffffc00007947 */ /* 0x000fd8000383ffff */
.L_x_60:
[----:B0-----:R0:W1:Y:S02]  /*76980*/  SYNCS.PHASECHK.TRANS64.TRYWAIT P0, [R5+URZ], R2 ;  /* 0x00000002050075a7 */ /* 0x001064000800017f */
[----:B-1----:R-:W-:Y:S05]  /*76990*/  @!P0 NANOSLEEP.SYNCS 0x989680 ;  /* 0x009896800000895d */ /* 0x002fea0003900000 */
[----:B------:R-:W1:Y:S02]  /*769a0*/  @!P0 SYNCS.PHASECHK.TRANS64 P0, [R5+URZ], R2 ;  /* 0x00000002050085a7 */ /* 0x000e64000800007f */
[----:B-1----:R-:W-:Y:S05]  /*769b0*/  @!P0 BRA `(.L_x_60) ;  /* 0xfffffffc00f08947 */ /* 0x002fea000383ffff */
[----:B------:R-:W-:Y:S05]  /*769c0*/  BRA `(.L_x_69) ;  /* 0xfffffffc00287947 */ /* 0x000fea000383ffff */
.L_x_70:
[----:B------:R-:W-:-:S00]  /*769d0*/  BRA `(.L_x_70) ;  /* 0xfffffffc00fc7947 */ /* 0x000fc0000383ffff */
[----:B------:R-:W-:-:S00]  /*769e0*/  NOP ;  /* 0x0000000000007918 */ /* 0x000fc00000000000 */
        /* <DEDUP_REMOVED lines=9> */
.L_x_71:


//--------------------- .nv.shared._ZN7cutlass13device_kernelINS_4gemm6kernel13GemmUniversalIN4cute5tupleIJiiiiEEENS1_10collective13CollectiveMmaINS1_37MainloopSm90TmaGmmaWarpSpecializedFP8ILi2ENS5_IJNS4_1CILi1EEESB_SB_EEENS1_35KernelTmaWarpSpecializedCooperativeEEENS5_IJNSA_ILi384EEESF_NSA_ILi128EEEEEENS_12float_e4m3_tENS5_IJlSB_lEEESI_SJ_NS4_8TiledMMAINS4_8MMA_AtomIJNS4_4SM904GMMA31MMA_64x192x32_F32E4M3E4M3_SS_TNILNSN_7ScaleInE1ELSP_1EEEEEENS4_6LayoutINS5_IJNSA_ILi2EEESB_SB_EEENS5_IJSB_NSA_ILi0EEESV_EEEEENS5_IJNS4_10UnderscoreESY_SY_EEEEENS4_13SM90_TMA_LOADENS4_14ComposedLayoutINS4_7SwizzleILi3ELi4ELi3EEENS4_18smem_ptr_flag_bitsILi8EEENSS_INS5_IJNSA_ILi8EEESG_EEENS5_IJSG_SB_EEEEEEEvNS4_8identityES11_S1B_vS1C_EENS_8epilogue10collective6detail29Sm90TmaWarpSpecializedAdapterINS1F_15DefaultEpilogueISI_SJ_SJ_NS1E_6thread17LinearCombinationISI_Li1EffLNS1J_9ScaleType4KindE0ELNS_15FloatRoundStyleE2ESI_EENS1_15EpilogueDefaultEEEEEvvEEEEvNT_6ParamsE --------------------------
	.section	.nv.shared._ZN7cutlass13device_kernelINS_4gemm6kernel13GemmUniversalIN4cute5tupleIJiiiiEEENS1_10collective13CollectiveMmaINS1_37MainloopSm90TmaGmmaWarpSpecializedFP8ILi2ENS5_IJNS4_1CILi1EEESB_SB_EEENS1_35KernelTmaWarpSpecializedCooperativeEEENS5_IJNSA_ILi384EEESF_NSA_ILi128EEEEEENS_12float_e4m3_tENS5_IJlSB_lEEESI_SJ_NS4_8TiledMMAINS4_8MMA_AtomIJNS4_4SM904GMMA31MMA_64x192x32_F32E4M3E4M3_SS_TNILNSN_7ScaleInE1ELSP_1EEEEEENS4_6LayoutINS5_IJNSA_ILi2EEESB_SB_EEENS5_IJSB_NSA_ILi0EEESV_EEEEENS5_IJNS4_10UnderscoreESY_SY_EEEEENS4_13SM90_TMA_LOADENS4_14ComposedLayoutINS4_7SwizzleILi3ELi4ELi3EEENS4_18smem_ptr_flag_bitsILi8EEENSS_INS5_IJNSA_ILi8EEESG_EEENS5_IJSG_SB_EEEEEEEvNS4_8identityES11_S1B_vS1C_EENS_8epilogue10collective6detail29Sm90TmaWarpSpecializedAdapterINS1F_15DefaultEpilogueISI_SJ_SJ_NS1E_6thread17LinearCombinationISI_Li1EffLNS1J_9ScaleType4KindE0ELNS_15FloatRoundStyleE2ESI_EENS1_15EpilogueDefaultEEEEEvvEEEEvNT_6ParamsE,"aw",@nobits
	.sectionflags	@""
	.align	16
	.zero		1024


//--------------------- .nv.shared.reserved.0     --------------------------
	.section	.nv.shared.reserved.0,"aw",@nobits
	.weak		__nv_reservedSMEM_offset_0_alias
	.size		__nv_reservedSMEM_offset_0_alias, 0, 0
	.other		__nv_reservedSMEM_offset_0_alias,@"STO_CUDA_RESERVED_SHARED STV_DEFAULT"
__nv_reservedSMEM_offset_0_alias:
	.zero		0


//--------------------- .nv.global                --------------------------
	.section	.nv.global,"aw",@nobits
.nv.global:
	.type		_ZN40_INTERNAL_7f78f4c0_4_k_cu_21a7f554_175754cute1_E,@object
	.size		_ZN40_INTERNAL_7f78f4c0_4_k_cu_21a7f554_175754cute1_E,(_ZN40_INTERNAL_7f78f4c0_4_k_cu_21a7f554_175754cuda3std3__45__cpo6cbeginE - _ZN40_INTERNAL_7f78f4c0_4_k_cu_21a7f554_175754cute1_E)
_ZN40_INTERNAL_7f78f4c0_4_k_cu_21a7f554_175754cute1_E:
	.zero		1
	.type		_ZN40_INTERNAL_7f78f4c0_4_k_cu_21a7f554_175754cuda3std3__45__cpo6cbeginE,@object
	.size		_ZN40_INTERNAL_7f78f4c0_4_k_cu_21a7f554_175754cuda3std3__45__cpo6cbeginE,(_ZN40_INTERNAL_7f78f4c0_4_k_cu_21a7f554_175754cuda3std3__48in_placeE - _ZN40_INTERNAL_7f78f4c0_4_k_cu_21a7f554_175754cuda3std3__45__cpo6cbeginE)
_ZN40_INTERNAL_7f78f4c0_4_k_cu_21a7f554_175754cuda3std3__45__cpo6cbeginE:
	.zero		1
	.type		_ZN40_INTERNAL_7f78f4c0_4_k_cu_21a7f554_175754cuda3std3__48in_placeE,@object
	.size		_ZN40_INTERNAL_7f78f4c0_4_k_cu_21a7f554_175754cuda3std3__48in_placeE,(_ZN40_INTERNAL_7f78f4c0_4_k_cu_21a7f554_175754cuda3std6ranges3__45__cpo9iter_moveE - _ZN40_INTERNAL_7f78f4c0_4_k_cu_21a7f554_175754cuda3std3__48in_placeE)
_ZN40_INTERNAL_7f78f4c0_4_k_cu_21a7f554_175754cuda3std3__48in_placeE:
	.zero		1
	.type		_ZN40_INTERNAL_7f78f4c0_4_k_cu_21a7f554_175754cuda3std6ranges3__45__cpo9iter_moveE,@object
	.size		_ZN40_INTERNAL_7f78f4c0_4_k_cu_21a7f554_175754cuda3std6ranges3__45__cpo9iter_moveE,(_ZN40_INTERNAL_7f78f4c0_4_k_cu_21a7f554_175754cuda3std3__45__cpo5beginE - _ZN40_INTERNAL_7f78f4c0_4_k_cu_21a7f554_175754cuda3std6ranges3__45__cpo9iter_moveE)
_ZN40_INTERNAL_7f78f4c0_4_k_cu_21a7f554_175754cuda3std6ranges3__45__cpo9iter_moveE:
	.zero		1
	.type		_ZN40_INTERNAL_7f78f4c0_4_k_cu_21a7f554_175754cuda3std3__45__cpo5beginE,@object
	.size		_ZN40_INTERNAL_7f78f4c0_4_k_cu_21a7f554_175754cuda3std3__45__cpo5beginE,(_ZN40_INTERNAL_7f78f4c0_4_k_cu_21a7f554_175754cuda3std3__442_GLOBAL__N__7f78f4c0_4_k_cu_21a7f554_175756ignoreE - _ZN40_INTERNAL_7f78f4c0_4_k_cu_21a7f554_175754cuda3std3__45__cpo5beginE)
_ZN40_INTERNAL_7f78f4c0_4_k_cu_21a7f554_175754cuda3std3__45__cpo5beginE:
	.zero		1
	.type		_ZN40_INTERNAL_7f78f4c0_4_k_cu_21a7f554_175754cuda3std3__442_GLOBAL__N__7f78f4c0_4_k_cu_21a7f554_175756ignoreE,@object
	.size		_ZN40_INTERNAL_7f78f4c0_4_k_cu_21a7f554_175754cuda3std3__442_GLOBAL__N__7f78f4c0_4_k_cu_21a7f554_175756ignoreE,(_ZN40_INTERNAL_7f78f4c0_4_k_cu_21a7f554_175754cute7productE - _ZN40_INTERNAL_7f78f4c0_4_k_cu_21a7f554_175754cuda3std3__442_GLOBAL__N__7f78f4c0_4_k_cu_21a7f554_175756ignoreE)
_ZN40_INTERNAL_7f78f4c0_4_k_cu_21a7f554_175754cuda3std3__442_GLOBAL__N__7f78f4c0_4_k_cu_21a7f554_175756ignoreE:
	.zero		1
	.type		_ZN40_INTERNAL_7f78f4c0_4_k_cu_21a7f554_175754cute7productE,@object
	.size		_ZN40_INTERNAL_7f78f4c0_4_k_cu_21a7f554_175754cute7productE,(_ZN40_INTERNAL_7f78f4c0_4_k_cu_21a7f554_175754cuda3std3__45__cpo3endE - _ZN40_INTERNAL_7f78f4c0_4_k_cu_21a7f554_175754cute7productE)
_ZN40_INTERNAL_7f78f4c0_4_k_cu_21a7f554_175754cute7productE:
	.zero		1
	.type		_ZN40_INTERNAL_7f78f4c0_4_k_cu_21a7f554_175754cuda3std3__45__cpo3endE,@object
	.size		_ZN40_INTERNAL_7f78f4c0_4_k_cu_21a7f554_175754cuda3std3__45__cpo3endE,(_ZN40_INTERNAL_7f78f4c0_4_k_cu_21a7f554_175754cuda3std3__419piecewise_constructE - _ZN40_INTERNAL_7f78f4c0_4_k_cu_21a7f554_175754cuda3std3__45__cpo3endE)
_ZN40_INTERNAL_7f78f4c0_4_k_cu_21a7f554_175754cuda3std3__45__cpo3endE:
	.zero		1
	.type		_ZN40_INTERNAL_7f78f4c0_4_k_cu_21a7f554_175754cuda3std3__419piecewise_constructE,@object
	.size		_ZN40_INTERNAL_7f78f4c0_4_k_cu_21a7f554_175754cuda3std3__419piecewise_constructE,(_ZN40_INTERNAL_7f78f4c0_4_k_cu_21a7f554_175754cuda3std3__45__cpo4cendE - _ZN40_INTERNAL_7f78f4c0_4_k_cu_21a7f554_175754cuda3std3__419piecewise_constructE)
_ZN40_INTERNAL_7f78f4c0_4_k_cu_21a7f554_175754cuda3std3__419piecewise_constructE:
	.zero		1
	.type		_ZN40_INTERNAL_7f78f4c0_4_k_cu_21a7f554_175754cuda3std3__45__cpo4cendE,@object
	.size		_ZN40_INTERNAL_7f78f4c0_4_k_cu_21a7f554_175754cuda3std3__45__cpo4cendE,(_ZN40_INTERNAL_7f78f4c0_4_k_cu_21a7f554_175754cuda3std6ranges3__45__cpo4swapE - _ZN40_INTERNAL_7f78f4c0_4_k_cu_21a7f554_175754cuda3std3__45__cpo4cendE)
_ZN40_INTERNAL_7f78f4c0_4_k_cu_21a7f554_175754cuda3std3__45__cpo4cendE:
	.zero		1
	.type		_ZN40_INTERNAL_7f78f4c0_4_k_cu_21a7f554_175754cuda3std6ranges3__45__cpo4swapE,@object
	.size		_ZN40_INTERNAL_7f78f4c0_4_k_cu_21a7f554_175754cuda3std6ranges3__45__cpo4swapE,(.L_7 - _ZN40_INTERNAL_7f78f4c0_4_k_cu_21a7f554_175754cuda3std6ranges3__45__cpo4swapE)
_ZN40_INTERNAL_7f78f4c0_4_k_cu_21a7f554_175754cuda3std6ranges3__45__cpo4swapE:
	.zero		1
.L_7:


//--------------------- .nv.constant0._ZN7cutlass13device_kernelINS_4gemm6kernel13GemmUniversalIN4cute5tupleIJiiiiEEENS1_10collective13CollectiveMmaINS1_37MainloopSm90TmaGmmaWarpSpecializedFP8ILi2ENS5_IJNS4_1CILi1EEESB_SB_EEENS1_35KernelTmaWarpSpecializedCooperativeEEENS5_IJNSA_ILi384EEESF_NSA_ILi128EEEEEENS_12float_e4m3_tENS5_IJlSB_lEEESI_SJ_NS4_8TiledMMAINS4_8MMA_AtomIJNS4_4SM904GMMA31MMA_64x192x32_F32E4M3E4M3_SS_TNILNSN_7ScaleInE1ELSP_1EEEEEENS4_6LayoutINS5_IJNSA_ILi2EEESB_SB_EEENS5_IJSB_NSA_ILi0EEESV_EEEEENS5_IJNS4_10UnderscoreESY_SY_EEEEENS4_13SM90_TMA_LOADENS4_14ComposedLayoutINS4_7SwizzleILi3ELi4ELi3EEENS4_18smem_ptr_flag_bitsILi8EEENSS_INS5_IJNSA_ILi8EEESG_EEENS5_IJSG_SB_EEEEEEEvNS4_8identityES11_S1B_vS1C_EENS_8epilogue10collective6detail29Sm90TmaWarpSpecializedAdapterINS1F_15DefaultEpilogueISI_SJ_SJ_NS1E_6thread17LinearCombinationISI_Li1EffLNS1J_9ScaleType4KindE0ELNS_15FloatRoundStyleE2ESI_EENS1_15EpilogueDefaultEEEEEvvEEEEvNT_6ParamsE --------------------------
	.section	.nv.constant0._ZN7cutlass13device_kernelINS_4gemm6kernel13GemmUniversalIN4cute5tupleIJiiiiEEENS1_10collective13CollectiveMmaINS1_37MainloopSm90TmaGmmaWarpSpecializedFP8ILi2ENS5_IJNS4_1CILi1EEESB_SB_EEENS1_35KernelTmaWarpSpecializedCooperativeEEENS5_IJNSA_ILi384EEESF_NSA_ILi128EEEEEENS_12float_e4m3_tENS5_IJlSB_lEEESI_SJ_NS4_8TiledMMAINS4_8MMA_AtomIJNS4_4SM904GMMA31MMA_64x192x32_F32E4M3E4M3_SS_TNILNSN_7ScaleInE1ELSP_1EEEEEENS4_6LayoutINS5_IJNSA_ILi2EEESB_SB_EEENS5_IJSB_NSA_ILi0EEESV_EEEEENS5_IJNS4_10UnderscoreESY_SY_EEEEENS4_13SM90_TMA_LOADENS4_14ComposedLayoutINS4_7SwizzleILi3ELi4ELi3EEENS4_18smem_ptr_flag_bitsILi8EEENSS_INS5_IJNSA_ILi8EEESG_EEENS5_IJSG_SB_EEEEEEEvNS4_8identityES11_S1B_vS1C_EENS_8epilogue10collective6detail29Sm90TmaWarpSpecializedAdapterINS1F_15DefaultEpilogueISI_SJ_SJ_NS1E_6thread17LinearCombinationISI_Li1EffLNS1J_9ScaleType4KindE0ELNS_15FloatRoundStyleE2ESI_EENS1_15EpilogueDefaultEEEEEvvEEEEvNT_6ParamsE,"a",@progbits
	.sectionflags	@""
	.align	4
.nv.constant0._ZN7cutlass13device_kernelINS_4gemm6kernel13GemmUniversalIN4cute5tupleIJiiiiEEENS1_10collective13CollectiveMmaINS1_37MainloopSm90TmaGmmaWarpSpecializedFP8ILi2ENS5_IJNS4_1CILi1EEESB_SB_EEENS1_35KernelTmaWarpSpecializedCooperativeEEENS5_IJNSA_ILi384EEESF_NSA_ILi128EEEEEENS_12float_e4m3_tENS5_IJlSB_lEEESI_SJ_NS4_8TiledMMAINS4_8MMA_AtomIJNS4_4SM904GMMA31MMA_64x192x32_F32E4M3E4M3_SS_TNILNSN_7ScaleInE1ELSP_1EEEEEENS4_6LayoutINS5_IJNSA_ILi2EEESB_SB_EEENS5_IJSB_NSA_ILi0EEESV_EEEEENS5_IJNS4_10UnderscoreESY_SY_EEEEENS4_13SM90_TMA_LOADENS4_14ComposedLayoutINS4_7SwizzleILi3ELi4ELi3EEENS4_18smem_ptr_flag_bitsILi8EEENSS_INS5_IJNSA_ILi8EEESG_EEENS5_IJSG_SB_EEEEEEEvNS4_8identityES11_S1B_vS1C_EENS_8epilogue10collective6detail29Sm90TmaWarpSpecializedAdapterINS1F_15DefaultEpilogueISI_SJ_SJ_NS1E_6thread17LinearCombinationISI_Li1EffLNS1J_9ScaleType4KindE0ELNS_15FloatRoundStyleE2ESI_EENS1_15EpilogueDefaultEEEEEvvEEEEvNT_6ParamsE:
	.zero		1664


//--------------------- SYMBOLS --------------------------

	.type		.nv.reservedSmem.offset0,@object
	.size		.nv.reservedSmem.offset0,0x4
